	.target	sm_90a

	.elftype	@"ET_EXEC"


//--------------------- .note.nv.tkinfo           --------------------------
	.section	.note.nv.tkinfo,"",@"SHT_NOTE"
	.sectionflags	@"SHF_NOTE_NV_TKINFO"
	.tkinfo
        /*0018*/ 	.word	0x00000002
        /*0030*/ 	.string	""
        /*0030*/ 	.string	"ptxas"
        /*0030*/ 	.string	"Cuda compilation tools, release 13.0, V13.0.88"
        /*0030*/ 	.string	"Build cuda_13.0.r13.0/compiler.36424714_0"
        /*0030*/ 	.string	"-arch sm_90a -m 64 "



//--------------------- .note.nv.cuinfo           --------------------------
	.section	.note.nv.cuinfo,"",@"SHT_NOTE"
	.sectionflags	@"SHF_NOTE_NV_CUINFO"
        /*0018*/ 	.short	0x0002
        /*001a*/ 	.short	0x005a
        /*001c*/ 	.short	0x0082
	.zero		2


//--------------------- .nv.info                  --------------------------
	.section	.nv.info,"",@"SHT_CUDA_INFO"
	.align	4


	//----- nvinfo : EIATTR_REGCOUNT
	.align		4
        /*0000*/ 	.byte	0x04, 0x2f
        /*0002*/ 	.short	(.L_38 - .L_37)
	.align		4
.L_37:
        /*0004*/ 	.word	index@(_ZN2at6native55_GLOBAL__N__1da31dc6_22_DistributionUniform_cu_67fa25cf43distribution_elementwise_grid_stride_kernelIdLi2EZNS0_9templates4cuda21uniform_and_transformIddPNS_17CUDAGeneratorImplEZZZNS4_14uniform_kernelIS7_EEvRNS_18TensorIteratorBaseEddT_ENKUlvE_clEvENKUlvE_clEvEUldE_EEvSA_T1_T2_EUlP24curandStatePhilox4_32_10E_ZNS1_27distribution_nullary_kernelIdd7double2S7_SJ_SE_EEvSA_SG_RKT3_T4_EUlidE_EEvlNS_15PhiloxCudaStateESF_SG_)
        /*0008*/ 	.word	0x00000030


	//----- nvinfo : EIATTR_FRAME_SIZE
	.align		4
.L_38:
        /*000c*/ 	.byte	0x04, 0x11
        /*000e*/ 	.short	(.L_40 - .L_39)
	.align		4
.L_39:
        /*0010*/ 	.word	index@($__internal_15_$__cuda_sm20_div_s64)
        /*0014*/ 	.word	0x00000000


	//----- nvinfo : EIATTR_FRAME_SIZE
	.align		4
.L_40:
        /*0018*/ 	.byte	0x04, 0x11
        /*001a*/ 	.short	(.L_42 - .L_41)
	.align		4
.L_41:
        /*001c*/ 	.word	index@(_ZN2at6native55_GLOBAL__N__1da31dc6_22_DistributionUniform_cu_67fa25cf43distribution_elementwise_grid_stride_kernelIdLi2EZNS0_9templates4cuda21uniform_and_transformIddPNS_17CUDAGeneratorImplEZZZNS4_14uniform_kernelIS7_EEvRNS_18TensorIteratorBaseEddT_ENKUlvE_clEvENKUlvE_clEvEUldE_EEvSA_T1_T2_EUlP24curandStatePhilox4_32_10E_ZNS1_27distribution_nullary_kernelIdd7double2S7_SJ_SE_EEvSA_SG_RKT3_T4_EUlidE_EEvlNS_15PhiloxCudaStateESF_SG_)
        /*0020*/ 	.word	0x00000000


	//----- nvinfo : EIATTR_REGCOUNT
	.align		4
.L_42:
        /*0024*/ 	.byte	0x04, 0x2f
        /*0026*/ 	.short	(.L_44 - .L_43)
	.align		4
.L_43:
        /*0028*/ 	.word	index@(_ZN2at6native55_GLOBAL__N__1da31dc6_22_DistributionUniform_cu_67fa25cf43distribution_elementwise_grid_stride_kernelIdLi2EZNS0_9templates4cuda21uniform_and_transformIddPNS_17CUDAGeneratorImplEZZZNS4_14uniform_kernelIS7_EEvRNS_18TensorIteratorBaseEddT_ENKUlvE_clEvENKUlvE_clEvEUldE_EEvSA_T1_T2_EUlP24curandStatePhilox4_32_10E_ZNS1_27distribution_nullary_kernelIdd7double2S7_SJ_SE_EEvSA_SG_RKT3_T4_EUlidE0_EEvlNS_15PhiloxCudaStateESF_SG_)
        /*002c*/ 	.word	0x0000002c


	//----- nvinfo : EIATTR_FRAME_SIZE
	.align		4
.L_44:
        /*0030*/ 	.byte	0x04, 0x11
        /*0032*/ 	.short	(.L_46 - .L_45)
	.align		4
.L_45:
        /*0034*/ 	.word	index@($__internal_14_$__cuda_sm20_div_s64)
        /*0038*/ 	.word	0x00000000


	//----- nvinfo : EIATTR_FRAME_SIZE
	.align		4
.L_46:
        /*003c*/ 	.byte	0x04, 0x11
        /*003e*/ 	.short	(.L_48 - .L_47)
	.align		4
.L_47:
        /*0040*/ 	.word	index@(_ZN2at6native55_GLOBAL__N__1da31dc6_22_DistributionUniform_cu_67fa25cf43distribution_elementwise_grid_stride_kernelIdLi2EZNS0_9templates4cuda21uniform_and_transformIddPNS_17CUDAGeneratorImplEZZZNS4_14uniform_kernelIS7_EEvRNS_18TensorIteratorBaseEddT_ENKUlvE_clEvENKUlvE_clEvEUldE_EEvSA_T1_T2_EUlP24curandStatePhilox4_32_10E_ZNS1_27distribution_nullary_kernelIdd7double2S7_SJ_SE_EEvSA_SG_RKT3_T4_EUlidE0_EEvlNS_15PhiloxCudaStateESF_SG_)
        /*0044*/ 	.word	0x00000000


	//----- nvinfo : EIATTR_REGCOUNT
	.align		4
.L_48:
        /*0048*/ 	.byte	0x04, 0x2f
        /*004a*/ 	.short	(.L_50 - .L_49)
	.align		4
.L_49:
        /*004c*/ 	.word	index@(_ZN2at6native55_GLOBAL__N__1da31dc6_22_DistributionUniform_cu_67fa25cf43distribution_elementwise_grid_stride_kernelIdLi2EZNS0_9templates4cuda21uniform_and_transformIddPNS_17CUDAGeneratorImplEZZZNS4_14uniform_kernelIS7_EEvRNS_18TensorIteratorBaseEddT_ENKUlvE_clEvENKUlvE_clEvEUldE_EEvSA_T1_T2_EUlP24curandStatePhilox4_32_10E0_ZNS1_27distribution_nullary_kernelIdd6float4S7_SJ_SE_EEvSA_SG_RKT3_T4_EUlidE_EEvlNS_15PhiloxCudaStateESF_SG_)
        /*0050*/ 	.word	0x00000032


	//----- nvinfo : EIATTR_FRAME_SIZE
	.align		4
.L_50:
        /*0054*/ 	.byte	0x04, 0x11
        /*0056*/ 	.short	(.L_52 - .L_51)
	.align		4
.L_51:
        /*0058*/ 	.word	index@($__internal_13_$__cuda_sm20_div_s64)
        /*005c*/ 	.word	0x00000000


	//----- nvinfo : EIATTR_FRAME_SIZE
	.align		4
.L_52:
        /*0060*/ 	.byte	0x04, 0x11
        /*0062*/ 	.short	(.L_54 - .L_53)
	.align		4
.L_53:
        /*0064*/ 	.word	index@(_ZN2at6native55_GLOBAL__N__1da31dc6_22_DistributionUniform_cu_67fa25cf43distribution_elementwise_grid_stride_kernelIdLi2EZNS0_9templates4cuda21uniform_and_transformIddPNS_17CUDAGeneratorImplEZZZNS4_14uniform_kernelIS7_EEvRNS_18TensorIteratorBaseEddT_ENKUlvE_clEvENKUlvE_clEvEUldE_EEvSA_T1_T2_EUlP24curandStatePhilox4_32_10E0_ZNS1_27distribution_nullary_kernelIdd6float4S7_SJ_SE_EEvSA_SG_RKT3_T4_EUlidE_EEvlNS_15PhiloxCudaStateESF_SG_)
        /*0068*/ 	.word	0x00000000


	//----- nvinfo : EIATTR_REGCOUNT
	.align		4
.L_54:
        /*006c*/ 	.byte	0x04, 0x2f
        /*006e*/ 	.short	(.L_56 - .L_55)
	.align		4
.L_55:
        /*0070*/ 	.word	index@(_ZN2at6native55_GLOBAL__N__1da31dc6_22_DistributionUniform_cu_67fa25cf43distribution_elementwise_grid_stride_kernelIdLi2EZNS0_9templates4cuda21uniform_and_transformIddPNS_17CUDAGeneratorImplEZZZNS4_14uniform_kernelIS7_EEvRNS_18TensorIteratorBaseEddT_ENKUlvE_clEvENKUlvE_clEvEUldE_EEvSA_T1_T2_EUlP24curandStatePhilox4_32_10E0_ZNS1_27distribution_nullary_kernelIdd6float4S7_SJ_SE_EEvSA_SG_RKT3_T4_EUlidE0_EEvlNS_15PhiloxCudaStateESF_SG_)
        /*0074*/ 	.word	0x0000002a


	//----- nvinfo : EIATTR_FRAME_SIZE
	.align		4
.L_56:
        /*0078*/ 	.byte	0x04, 0x11
        /*007a*/ 	.short	(.L_58 - .L_57)
	.align		4
.L_57:
        /*007c*/ 	.word	index@($__internal_12_$__cuda_sm20_div_s64)
        /*0080*/ 	.word	0x00000000


	//----- nvinfo : EIATTR_FRAME_SIZE
	.align		4
.L_58:
        /*0084*/ 	.byte	0x04, 0x11
        /*0086*/ 	.short	(.L_60 - .L_59)
	.align		4
.L_59:
        /*0088*/ 	.word	index@(_ZN2at6native55_GLOBAL__N__1da31dc6_22_DistributionUniform_cu_67fa25cf43distribution_elementwise_grid_stride_kernelIdLi2EZNS0_9templates4cuda21uniform_and_transformIddPNS_17CUDAGeneratorImplEZZZNS4_14uniform_kernelIS7_EEvRNS_18TensorIteratorBaseEddT_ENKUlvE_clEvENKUlvE_clEvEUldE_EEvSA_T1_T2_EUlP24curandStatePhilox4_32_10E0_ZNS1_27distribution_nullary_kernelIdd6float4S7_SJ_SE_EEvSA_SG_RKT3_T4_EUlidE0_EEvlNS_15PhiloxCudaStateESF_SG_)
        /*008c*/ 	.word	0x00000000


	//----- nvinfo : EIATTR_REGCOUNT
	.align		4
.L_60:
        /*0090*/ 	.byte	0x04, 0x2f
        /*0092*/ 	.short	(.L_62 - .L_61)
	.align		4
.L_61:
        /*0094*/ 	.word	index@(_ZN2at6native55_GLOBAL__N__1da31dc6_22_DistributionUniform_cu_67fa25cf43distribution_elementwise_grid_stride_kernelIfLi4EZNS0_9templates4cuda21uniform_and_transformIffPNS_17CUDAGeneratorImplEZZZNS4_14uniform_kernelIS7_EEvRNS_18TensorIteratorBaseEddT_ENKUlvE_clEvENKUlvE0_clEvEUlfE_EEvSA_T1_T2_EUlP24curandStatePhilox4_32_10E_ZNS1_27distribution_nullary_kernelIff7double2S7_SJ_SE_EEvSA_SG_RKT3_T4_EUlifE_EEvlNS_15PhiloxCudaStateESF_SG_)
        /*0098*/ 	.word	0x00000036


	//----- nvinfo : EIATTR_FRAME_SIZE
	.align		4
.L_62:
        /*009c*/ 	.byte	0x04, 0x11
        /*009e*/ 	.short	(.L_64 - .L_63)
	.align		4
.L_63:
        /*00a0*/ 	.word	index@($__internal_11_$__cuda_sm20_div_s64)
        /*00a4*/ 	.word	0x00000000


	//----- nvinfo : EIATTR_FRAME_SIZE
	.align		4
.L_64:
        /*00a8*/ 	.byte	0x04, 0x11
        /*00aa*/ 	.short	(.L_66 - .L_65)
	.align		4
.L_65:
        /*00ac*/ 	.word	index@(_ZN2at6native55_GLOBAL__N__1da31dc6_22_DistributionUniform_cu_67fa25cf43distribution_elementwise_grid_stride_kernelIfLi4EZNS0_9templates4cuda21uniform_and_transformIffPNS_17CUDAGeneratorImplEZZZNS4_14uniform_kernelIS7_EEvRNS_18TensorIteratorBaseEddT_ENKUlvE_clEvENKUlvE0_clEvEUlfE_EEvSA_T1_T2_EUlP24curandStatePhilox4_32_10E_ZNS1_27distribution_nullary_kernelIff7double2S7_SJ_SE_EEvSA_SG_RKT3_T4_EUlifE_EEvlNS_15PhiloxCudaStateESF_SG_)
        /*00b0*/ 	.word	0x00000000


	//----- nvinfo : EIATTR_REGCOUNT
	.align		4
.L_66:
        /*00b4*/ 	.byte	0x04, 0x2f
        /*00b6*/ 	.short	(.L_68 - .L_67)
	.align		4
.L_67:
        /*00b8*/ 	.word	index@(_ZN2at6native55_GLOBAL__N__1da31dc6_22_DistributionUniform_cu_67fa25cf43distribution_elementwise_grid_stride_kernelIfLi4EZNS0_9templates4cuda21uniform_and_transformIffPNS_17CUDAGeneratorImplEZZZNS4_14uniform_kernelIS7_EEvRNS_18TensorIteratorBaseEddT_ENKUlvE_clEvENKUlvE0_clEvEUlfE_EEvSA_T1_T2_EUlP24curandStatePhilox4_32_10E_ZNS1_27distribution_nullary_kernelIff7double2S7_SJ_SE_EEvSA_SG_RKT3_T4_EUlifE0_EEvlNS_15PhiloxCudaStateESF_SG_)
        /*00bc*/ 	.word	0x0000002c


	//----- nvinfo : EIATTR_FRAME_SIZE
	.align		4
.L_68:
        /*00c0*/ 	.byte	0x04, 0x11
        /*00c2*/ 	.short	(.L_70 - .L_69)
	.align		4
.L_69:
        /*00c4*/ 	.word	index@($__internal_10_$__cuda_sm20_div_s64)
        /*00c8*/ 	.word	0x00000000


	//----- nvinfo : EIATTR_FRAME_SIZE
	.align		4
.L_70:
        /*00cc*/ 	.byte	0x04, 0x11
        /*00ce*/ 	.short	(.L_72 - .L_71)
	.align		4
.L_71:
        /*00d0*/ 	.word	index@(_ZN2at6native55_GLOBAL__N__1da31dc6_22_DistributionUniform_cu_67fa25cf43distribution_elementwise_grid_stride_kernelIfLi4EZNS0_9templates4cuda21uniform_and_transformIffPNS_17CUDAGeneratorImplEZZZNS4_14uniform_kernelIS7_EEvRNS_18TensorIteratorBaseEddT_ENKUlvE_clEvENKUlvE0_clEvEUlfE_EEvSA_T1_T2_EUlP24curandStatePhilox4_32_10E_ZNS1_27distribution_nullary_kernelIff7double2S7_SJ_SE_EEvSA_SG_RKT3_T4_EUlifE0_EEvlNS_15PhiloxCudaStateESF_SG_)
        /*00d4*/ 	.word	0x00000000


	//----- nvinfo : EIATTR_REGCOUNT
	.align		4
.L_72:
        /*00d8*/ 	.byte	0x04, 0x2f
        /*00da*/ 	.short	(.L_74 - .L_73)
	.align		4
.L_73:
        /*00dc*/ 	.word	index@(_ZN2at6native55_GLOBAL__N__1da31dc6_22_DistributionUniform_cu_67fa25cf43distribution_elementwise_grid_stride_kernelIfLi4EZNS0_9templates4cuda21uniform_and_transformIffPNS_17CUDAGeneratorImplEZZZNS4_14uniform_kernelIS7_EEvRNS_18TensorIteratorBaseEddT_ENKUlvE_clEvENKUlvE0_clEvEUlfE_EEvSA_T1_T2_EUlP24curandStatePhilox4_32_10E0_ZNS1_27distribution_nullary_kernelIff6float4S7_SJ_SE_EEvSA_SG_RKT3_T4_EUlifE_EEvlNS_15PhiloxCudaStateESF_SG_)
        /*00e0*/ 	.word	0x00000034


	//----- nvinfo : EIATTR_FRAME_SIZE
	.align		4
.L_74:
        /*00e4*/ 	.byte	0x04, 0x11
        /*00e6*/ 	.short	(.L_76 - .L_75)
	.align		4
.L_75:
        /*00e8*/ 	.word	index@($__internal_9_$__cuda_sm20_div_s64)
        /*00ec*/ 	.word	0x00000000


	//----- nvinfo : EIATTR_FRAME_SIZE
	.align		4
.L_76:
        /*00f0*/ 	.byte	0x04, 0x11
        /*00f2*/ 	.short	(.L_78 - .L_77)
	.align		4
.L_77:
        /*00f4*/ 	.word	index@(_ZN2at6native55_GLOBAL__N__1da31dc6_22_DistributionUniform_cu_67fa25cf43distribution_elementwise_grid_stride_kernelIfLi4EZNS0_9templates4cuda21uniform_and_transformIffPNS_17CUDAGeneratorImplEZZZNS4_14uniform_kernelIS7_EEvRNS_18TensorIteratorBaseEddT_ENKUlvE_clEvENKUlvE0_clEvEUlfE_EEvSA_T1_T2_EUlP24curandStatePhilox4_32_10E0_ZNS1_27distribution_nullary_kernelIff6float4S7_SJ_SE_EEvSA_SG_RKT3_T4_EUlifE_EEvlNS_15PhiloxCudaStateESF_SG_)
        /*00f8*/ 	.word	0x00000000


	//----- nvinfo : EIATTR_REGCOUNT
	.align		4
.L_78:
        /*00fc*/ 	.byte	0x04, 0x2f
        /*00fe*/ 	.short	(.L_80 - .L_79)
	.align		4
.L_79:
        /*0100*/ 	.word	index@(_ZN2at6native55_GLOBAL__N__1da31dc6_22_DistributionUniform_cu_67fa25cf43distribution_elementwise_grid_stride_kernelIfLi4EZNS0_9templates4cuda21uniform_and_transformIffPNS_17CUDAGeneratorImplEZZZNS4_14uniform_kernelIS7_EEvRNS_18TensorIteratorBaseEddT_ENKUlvE_clEvENKUlvE0_clEvEUlfE_EEvSA_T1_T2_EUlP24curandStatePhilox4_32_10E0_ZNS1_27distribution_nullary_kernelIff6float4S7_SJ_SE_EEvSA_SG_RKT3_T4_EUlifE0_EEvlNS_15PhiloxCudaStateESF_SG_)
        /*0104*/ 	.word	0x0000002b


	//----- nvinfo : EIATTR_FRAME_SIZE
	.align		4
.L_80:
        /*0108*/ 	.byte	0x04, 0x11
        /*010a*/ 	.short	(.L_82 - .L_81)
	.align		4
.L_81:
        /*010c*/ 	.word	index@($__internal_8_$__cuda_sm20_div_s64)
        /*0110*/ 	.word	0x00000000


	//----- nvinfo : EIATTR_FRAME_SIZE
	.align		4
.L_82:
        /*0114*/ 	.byte	0x04, 0x11
        /*0116*/ 	.short	(.L_84 - .L_83)
	.align		4
.L_83:
        /*0118*/ 	.word	index@(_ZN2at6native55_GLOBAL__N__1da31dc6_22_DistributionUniform_cu_67fa25cf43distribution_elementwise_grid_stride_kernelIfLi4EZNS0_9templates4cuda21uniform_and_transformIffPNS_17CUDAGeneratorImplEZZZNS4_14uniform_kernelIS7_EEvRNS_18TensorIteratorBaseEddT_ENKUlvE_clEvENKUlvE0_clEvEUlfE_EEvSA_T1_T2_EUlP24curandStatePhilox4_32_10E0_ZNS1_27distribution_nullary_kernelIff6float4S7_SJ_SE_EEvSA_SG_RKT3_T4_EUlifE0_EEvlNS_15PhiloxCudaStateESF_SG_)
        /*011c*/ 	.word	0x00000000


	//----- nvinfo : EIATTR_REGCOUNT
	.align		4
.L_84:
        /*0120*/ 	.byte	0x04, 0x2f
        /*0122*/ 	.short	(.L_86 - .L_85)
	.align		4
.L_85:
        /*0124*/ 	.word	index@(_ZN2at6native55_GLOBAL__N__1da31dc6_22_DistributionUniform_cu_67fa25cf43distribution_elementwise_grid_stride_kernelIfLi4EZNS0_9templates4cuda21uniform_and_transformIN3c104HalfEfPNS_17CUDAGeneratorImplEZZZNS4_14uniform_kernelIS9_EEvRNS_18TensorIteratorBaseEddT_ENKUlvE_clEvENKUlvE1_clEvEUlfE_EEvSC_T1_T2_EUlP24curandStatePhilox4_32_10E_ZNS1_27distribution_nullary_kernelIS7_f7double2S9_SL_SG_EEvSC_SI_RKT3_T4_EUlifE_EEvlNS_15PhiloxCudaStateESH_SI_)
        /*0128*/ 	.word	0x00000036


	//----- nvinfo : EIATTR_FRAME_SIZE
	.align		4
.L_86:
        /*012c*/ 	.byte	0x04, 0x11
        /*012e*/ 	.short	(.L_88 - .L_87)
	.align		4
.L_87:
        /*0130*/ 	.word	index@($__internal_7_$__cuda_sm20_div_s64)
        /*0134*/ 	.word	0x00000000


	//----- nvinfo : EIATTR_FRAME_SIZE
	.align		4
.L_88:
        /*0138*/ 	.byte	0x04, 0x11
        /*013a*/ 	.short	(.L_90 - .L_89)
	.align		4
.L_89:
        /*013c*/ 	.word	index@(_ZN2at6native55_GLOBAL__N__1da31dc6_22_DistributionUniform_cu_67fa25cf43distribution_elementwise_grid_stride_kernelIfLi4EZNS0_9templates4cuda21uniform_and_transformIN3c104HalfEfPNS_17CUDAGeneratorImplEZZZNS4_14uniform_kernelIS9_EEvRNS_18TensorIteratorBaseEddT_ENKUlvE_clEvENKUlvE1_clEvEUlfE_EEvSC_T1_T2_EUlP24curandStatePhilox4_32_10E_ZNS1_27distribution_nullary_kernelIS7_f7double2S9_SL_SG_EEvSC_SI_RKT3_T4_EUlifE_EEvlNS_15PhiloxCudaStateESH_SI_)
        /*0140*/ 	.word	0x00000000


	//----- nvinfo : EIATTR_REGCOUNT
	.align		4
.L_90:
        /*0144*/ 	.byte	0x04, 0x2f
        /*0146*/ 	.short	(.L_92 - .L_91)
	.align		4
.L_91:
        /*0148*/ 	.word	index@(_ZN2at6native55_GLOBAL__N__1da31dc6_22_DistributionUniform_cu_67fa25cf43distribution_elementwise_grid_stride_kernelIfLi4EZNS0_9templates4cuda21uniform_and_transformIN3c104HalfEfPNS_17CUDAGeneratorImplEZZZNS4_14uniform_kernelIS9_EEvRNS_18TensorIteratorBaseEddT_ENKUlvE_clEvENKUlvE1_clEvEUlfE_EEvSC_T1_T2_EUlP24curandStatePhilox4_32_10E_ZNS1_27distribution_nullary_kernelIS7_f7double2S9_SL_SG_EEvSC_SI_RKT3_T4_EUlifE0_EEvlNS_15PhiloxCudaStateESH_SI_)
        /*014c*/ 	.word	0x0000002d


	//----- nvinfo : EIATTR_FRAME_SIZE
	.align		4
.L_92:
        /*0150*/ 	.byte	0x04, 0x11
        /*0152*/ 	.short	(.L_94 - .L_93)
	.align		4
.L_93:
        /*0154*/ 	.word	index@($__internal_6_$__cuda_sm20_div_s64)
        /*0158*/ 	.word	0x00000000


	//----- nvinfo : EIATTR_FRAME_SIZE
	.align		4
.L_94:
        /*015c*/ 	.byte	0x04, 0x11
        /*015e*/ 	.short	(.L_96 - .L_95)
	.align		4
.L_95:
        /*0160*/ 	.word	index@(_ZN2at6native55_GLOBAL__N__1da31dc6_22_DistributionUniform_cu_67fa25cf43distribution_elementwise_grid_stride_kernelIfLi4EZNS0_9templates4cuda21uniform_and_transformIN3c104HalfEfPNS_17CUDAGeneratorImplEZZZNS4_14uniform_kernelIS9_EEvRNS_18TensorIteratorBaseEddT_ENKUlvE_clEvENKUlvE1_clEvEUlfE_EEvSC_T1_T2_EUlP24curandStatePhilox4_32_10E_ZNS1_27distribution_nullary_kernelIS7_f7double2S9_SL_SG_EEvSC_SI_RKT3_T4_EUlifE0_EEvlNS_15PhiloxCudaStateESH_SI_)
        /*0164*/ 	.word	0x00000000


	//----- nvinfo : EIATTR_REGCOUNT
	.align		4
.L_96:
        /*0168*/ 	.byte	0x04, 0x2f
        /*016a*/ 	.short	(.L_98 - .L_97)
	.align		4
.L_97:
        /*016c*/ 	.word	index@(_ZN2at6native55_GLOBAL__N__1da31dc6_22_DistributionUniform_cu_67fa25cf43distribution_elementwise_grid_stride_kernelIfLi4EZNS0_9templates4cuda21uniform_and_transformIN3c104HalfEfPNS_17CUDAGeneratorImplEZZZNS4_14uniform_kernelIS9_EEvRNS_18TensorIteratorBaseEddT_ENKUlvE_clEvENKUlvE1_clEvEUlfE_EEvSC_T1_T2_EUlP24curandStatePhilox4_32_10E0_ZNS1_27distribution_nullary_kernelIS7_f6float4S9_SL_SG_EEvSC_SI_RKT3_T4_EUlifE_EEvlNS_15PhiloxCudaStateESH_SI_)
        /*0170*/ 	.word	0x00000036


	//----- nvinfo : EIATTR_FRAME_SIZE
	.align		4
.L_98:
        /*0174*/ 	.byte	0x04, 0x11
        /*0176*/ 	.short	(.L_100 - .L_99)
	.align		4
.L_99:
        /*0178*/ 	.word	index@($__internal_5_$__cuda_sm20_div_s64)
        /*017c*/ 	.word	0x00000000


	//----- nvinfo : EIATTR_FRAME_SIZE
	.align		4
.L_100:
        /*0180*/ 	.byte	0x04, 0x11
        /*0182*/ 	.short	(.L_102 - .L_101)
	.align		4
.L_101:
        /*0184*/ 	.word	index@(_ZN2at6native55_GLOBAL__N__1da31dc6_22_DistributionUniform_cu_67fa25cf43distribution_elementwise_grid_stride_kernelIfLi4EZNS0_9templates4cuda21uniform_and_transformIN3c104HalfEfPNS_17CUDAGeneratorImplEZZZNS4_14uniform_kernelIS9_EEvRNS_18TensorIteratorBaseEddT_ENKUlvE_clEvENKUlvE1_clEvEUlfE_EEvSC_T1_T2_EUlP24curandStatePhilox4_32_10E0_ZNS1_27distribution_nullary_kernelIS7_f6float4S9_SL_SG_EEvSC_SI_RKT3_T4_EUlifE_EEvlNS_15PhiloxCudaStateESH_SI_)
        /*0188*/ 	.word	0x00000000


	//----- nvinfo : EIATTR_REGCOUNT
	.align		4
.L_102:
        /*018c*/ 	.byte	0x04, 0x2f
        /*018e*/ 	.short	(.L_104 - .L_103)
	.align		4
.L_103:
        /*0190*/ 	.word	index@(_ZN2at6native55_GLOBAL__N__1da31dc6_22_DistributionUniform_cu_67fa25cf43distribution_elementwise_grid_stride_kernelIfLi4EZNS0_9templates4cuda21uniform_and_transformIN3c104HalfEfPNS_17CUDAGeneratorImplEZZZNS4_14uniform_kernelIS9_EEvRNS_18TensorIteratorBaseEddT_ENKUlvE_clEvENKUlvE1_clEvEUlfE_EEvSC_T1_T2_EUlP24curandStatePhilox4_32_10E0_ZNS1_27distribution_nullary_kernelIS7_f6float4S9_SL_SG_EEvSC_SI_RKT3_T4_EUlifE0_EEvlNS_15PhiloxCudaStateESH_SI_)
        /*0194*/ 	.word	0x0000002d


	//----- nvinfo : EIATTR_FRAME_SIZE
	.align		4
.L_104:
        /*0198*/ 	.byte	0x04, 0x11
        /*019a*/ 	.short	(.L_106 - .L_105)
	.align		4
.L_105:
        /*019c*/ 	.word	index@($__internal_4_$__cuda_sm20_div_s64)
        /*01a0*/ 	.word	0x00000000


	//----- nvinfo : EIATTR_FRAME_SIZE
	.align		4
.L_106:
        /*01a4*/ 	.byte	0x04, 0x11
        /*01a6*/ 	.short	(.L_108 - .L_107)
	.align		4
.L_107:
        /*01a8*/ 	.word	index@(_ZN2at6native55_GLOBAL__N__1da31dc6_22_DistributionUniform_cu_67fa25cf43distribution_elementwise_grid_stride_kernelIfLi4EZNS0_9templates4cuda21uniform_and_transformIN3c104HalfEfPNS_17CUDAGeneratorImplEZZZNS4_14uniform_kernelIS9_EEvRNS_18TensorIteratorBaseEddT_ENKUlvE_clEvENKUlvE1_clEvEUlfE_EEvSC_T1_T2_EUlP24curandStatePhilox4_32_10E0_ZNS1_27distribution_nullary_kernelIS7_f6float4S9_SL_SG_EEvSC_SI_RKT3_T4_EUlifE0_EEvlNS_15PhiloxCudaStateESH_SI_)
        /*01ac*/ 	.word	0x00000000


	//----- nvinfo : EIATTR_REGCOUNT
	.align		4
.L_108:
        /*01b0*/ 	.byte	0x04, 0x2f
        /*01b2*/ 	.short	(.L_110 - .L_109)
	.align		4
.L_109:
        /*01b4*/ 	.word	index@(_ZN2at6native55_GLOBAL__N__1da31dc6_22_DistributionUniform_cu_67fa25cf43distribution_elementwise_grid_stride_kernelIfLi4EZNS0_9templates4cuda21uniform_and_transformIN3c108BFloat16EfPNS_17CUDAGeneratorImplEZZZNS4_14uniform_kernelIS9_EEvRNS_18TensorIteratorBaseEddT_ENKUlvE_clEvENKUlvE2_clEvEUlfE_EEvSC_T1_T2_EUlP24curandStatePhilox4_32_10E_ZNS1_27distribution_nullary_kernelIS7_f7double2S9_SL_SG_EEvSC_SI_RKT3_T4_EUlifE_EEvlNS_15PhiloxCudaStateESH_SI_)
        /*01b8*/ 	.word	0x00000034


	//----- nvinfo : EIATTR_FRAME_SIZE
	.align		4
.L_110:
        /*01bc*/ 	.byte	0x04, 0x11
        /*01be*/ 	.short	(.L_112 - .L_111)
	.align		4
.L_111:
        /*01c0*/ 	.word	index@($__internal_3_$__cuda_sm20_div_s64)
        /*01c4*/ 	.word	0x00000000


	//----- nvinfo : EIATTR_FRAME_SIZE
	.align		4
.L_112:
        /*01c8*/ 	.byte	0x04, 0x11
        /*01ca*/ 	.short	(.L_114 - .L_113)
	.align		4
.L_113:
        /*01cc*/ 	.word	index@(_ZN2at6native55_GLOBAL__N__1da31dc6_22_DistributionUniform_cu_67fa25cf43distribution_elementwise_grid_stride_kernelIfLi4EZNS0_9templates4cuda21uniform_and_transformIN3c108BFloat16EfPNS_17CUDAGeneratorImplEZZZNS4_14uniform_kernelIS9_EEvRNS_18TensorIteratorBaseEddT_ENKUlvE_clEvENKUlvE2_clEvEUlfE_EEvSC_T1_T2_EUlP24curandStatePhilox4_32_10E_ZNS1_27distribution_nullary_kernelIS7_f7double2S9_SL_SG_EEvSC_SI_RKT3_T4_EUlifE_EEvlNS_15PhiloxCudaStateESH_SI_)
        /*01d0*/ 	.word	0x00000000


	//----- nvinfo : EIATTR_REGCOUNT
	.align		4
.L_114:
        /*01d4*/ 	.byte	0x04, 0x2f
        /*01d6*/ 	.short	(.L_116 - .L_115)
	.align		4
.L_115:
        /*01d8*/ 	.word	index@(_ZN2at6native55_GLOBAL__N__1da31dc6_22_DistributionUniform_cu_67fa25cf43distribution_elementwise_grid_stride_kernelIfLi4EZNS0_9templates4cuda21uniform_and_transformIN3c108BFloat16EfPNS_17CUDAGeneratorImplEZZZNS4_14uniform_kernelIS9_EEvRNS_18TensorIteratorBaseEddT_ENKUlvE_clEvENKUlvE2_clEvEUlfE_EEvSC_T1_T2_EUlP24curandStatePhilox4_32_10E_ZNS1_27distribution_nullary_kernelIS7_f7double2S9_SL_SG_EEvSC_SI_RKT3_T4_EUlifE0_EEvlNS_15PhiloxCudaStateESH_SI_)
        /*01dc*/ 	.word	0x0000002c


	//----- nvinfo : EIATTR_FRAME_SIZE
	.align		4
.L_116:
        /*01e0*/ 	.byte	0x04, 0x11
        /*01e2*/ 	.short	(.L_118 - .L_117)
	.align		4
.L_117:
        /*01e4*/ 	.word	index@($__internal_2_$__cuda_sm20_div_s64)
        /*01e8*/ 	.word	0x00000000


	//----- nvinfo : EIATTR_FRAME_SIZE
	.align		4
.L_118:
        /*01ec*/ 	.byte	0x04, 0x11
        /*01ee*/ 	.short	(.L_120 - .L_119)
	.align		4
.L_119:
        /*01f0*/ 	.word	index@(_ZN2at6native55_GLOBAL__N__1da31dc6_22_DistributionUniform_cu_67fa25cf43distribution_elementwise_grid_stride_kernelIfLi4EZNS0_9templates4cuda21uniform_and_transformIN3c108BFloat16EfPNS_17CUDAGeneratorImplEZZZNS4_14uniform_kernelIS9_EEvRNS_18TensorIteratorBaseEddT_ENKUlvE_clEvENKUlvE2_clEvEUlfE_EEvSC_T1_T2_EUlP24curandStatePhilox4_32_10E_ZNS1_27distribution_nullary_kernelIS7_f7double2S9_SL_SG_EEvSC_SI_RKT3_T4_EUlifE0_EEvlNS_15PhiloxCudaStateESH_SI_)
        /*01f4*/ 	.word	0x00000000


	//----- nvinfo : EIATTR_REGCOUNT
	.align		4
.L_120:
        /*01f8*/ 	.byte	0x04, 0x2f
        /*01fa*/ 	.short	(.L_122 - .L_121)
	.align		4
.L_121:
        /*01fc*/ 	.word	index@(_ZN2at6native55_GLOBAL__N__1da31dc6_22_DistributionUniform_cu_67fa25cf43distribution_elementwise_grid_stride_kernelIfLi4EZNS0_9templates4cuda21uniform_and_transformIN3c108BFloat16EfPNS_17CUDAGeneratorImplEZZZNS4_14uniform_kernelIS9_EEvRNS_18TensorIteratorBaseEddT_ENKUlvE_clEvENKUlvE2_clEvEUlfE_EEvSC_T1_T2_EUlP24curandStatePhilox4_32_10E0_ZNS1_27distribution_nullary_kernelIS7_f6float4S9_SL_SG_EEvSC_SI_RKT3_T4_EUlifE_EEvlNS_15PhiloxCudaStateESH_SI_)
        /*0200*/ 	.word	0x00000032


	//----- nvinfo : EIATTR_FRAME_SIZE
	.align		4
.L_122:
        /*0204*/ 	.byte	0x04, 0x11
        /*0206*/ 	.short	(.L_124 - .L_123)
	.align		4
.L_123:
        /*0208*/ 	.word	index@($__internal_1_$__cuda_sm20_div_s64)
        /*020c*/ 	.word	0x00000000


	//----- nvinfo : EIATTR_FRAME_SIZE
	.align		4
.L_124:
        /*0210*/ 	.byte	0x04, 0x11
        /*0212*/ 	.short	(.L_126 - .L_125)
	.align		4
.L_125:
        /*0214*/ 	.word	index@(_ZN2at6native55_GLOBAL__N__1da31dc6_22_DistributionUniform_cu_67fa25cf43distribution_elementwise_grid_stride_kernelIfLi4EZNS0_9templates4cuda21uniform_and_transformIN3c108BFloat16EfPNS_17CUDAGeneratorImplEZZZNS4_14uniform_kernelIS9_EEvRNS_18TensorIteratorBaseEddT_ENKUlvE_clEvENKUlvE2_clEvEUlfE_EEvSC_T1_T2_EUlP24curandStatePhilox4_32_10E0_ZNS1_27distribution_nullary_kernelIS7_f6float4S9_SL_SG_EEvSC_SI_RKT3_T4_EUlifE_EEvlNS_15PhiloxCudaStateESH_SI_)
        /*0218*/ 	.word	0x00000000


	//----- nvinfo : EIATTR_REGCOUNT
	.align		4
.L_126:
        /*021c*/ 	.byte	0x04, 0x2f
        /*021e*/ 	.short	(.L_128 - .L_127)
	.align		4
.L_127:
        /*0220*/ 	.word	index@(_ZN2at6native55_GLOBAL__N__1da31dc6_22_DistributionUniform_cu_67fa25cf43distribution_elementwise_grid_stride_kernelIfLi4EZNS0_9templates4cuda21uniform_and_transformIN3c108BFloat16EfPNS_17CUDAGeneratorImplEZZZNS4_14uniform_kernelIS9_EEvRNS_18TensorIteratorBaseEddT_ENKUlvE_clEvENKUlvE2_clEvEUlfE_EEvSC_T1_T2_EUlP24curandStatePhilox4_32_10E0_ZNS1_27distribution_nullary_kernelIS7_f6float4S9_SL_SG_EEvSC_SI_RKT3_T4_EUlifE0_EEvlNS_15PhiloxCudaStateESH_SI_)
        /*0224*/ 	.word	0x0000002b


	//----- nvinfo : EIATTR_FRAME_SIZE
	.align		4
.L_128:
        /*0228*/ 	.byte	0x04, 0x11
        /*022a*/ 	.short	(.L_130 - .L_129)
	.align		4
.L_129:
        /*022c*/ 	.word	index@($__internal_0_$__cuda_sm20_div_s64)
        /*0230*/ 	.word	0x00000000


	//----- nvinfo : EIATTR_FRAME_SIZE
	.align		4
.L_130:
        /*0234*/ 	.byte	0x04, 0x11
        /*0236*/ 	.short	(.L_132 - .L_131)
	.align		4
.L_131:
        /*0238*/ 	.word	index@(_ZN2at6native55_GLOBAL__N__1da31dc6_22_DistributionUniform_cu_67fa25cf43distribution_elementwise_grid_stride_kernelIfLi4EZNS0_9templates4cuda21uniform_and_transformIN3c108BFloat16EfPNS_17CUDAGeneratorImplEZZZNS4_14uniform_kernelIS9_EEvRNS_18TensorIteratorBaseEddT_ENKUlvE_clEvENKUlvE2_clEvEUlfE_EEvSC_T1_T2_EUlP24curandStatePhilox4_32_10E0_ZNS1_27distribution_nullary_kernelIS7_f6float4S9_SL_SG_EEvSC_SI_RKT3_T4_EUlifE0_EEvlNS_15PhiloxCudaStateESH_SI_)
        /*023c*/ 	.word	0x00000000


	//----- nvinfo : EIATTR_MIN_STACK_SIZE
	.align		4
.L_132:
        /*0240*/ 	.byte	0x04, 0x12
        /*0242*/ 	.short	(.L_134 - .L_133)
	.align		4
.L_133:
        /*0244*/ 	.word	index@(_ZN2at6native55_GLOBAL__N__1da31dc6_22_DistributionUniform_cu_67fa25cf43distribution_elementwise_grid_stride_kernelIfLi4EZNS0_9templates4cuda21uniform_and_transformIN3c108BFloat16EfPNS_17CUDAGeneratorImplEZZZNS4_14uniform_kernelIS9_EEvRNS_18TensorIteratorBaseEddT_ENKUlvE_clEvENKUlvE2_clEvEUlfE_EEvSC_T1_T2_EUlP24curandStatePhilox4_32_10E0_ZNS1_27distribution_nullary_kernelIS7_f6float4S9_SL_SG_EEvSC_SI_RKT3_T4_EUlifE0_EEvlNS_15PhiloxCudaStateESH_SI_)
        /*0248*/ 	.word	0x00000000


	//----- nvinfo : EIATTR_MIN_STACK_SIZE
	.align		4
.L_134:
        /*024c*/ 	.byte	0x04, 0x12
        /*024e*/ 	.short	(.L_136 - .L_135)
	.align		4
.L_135:
        /*0250*/ 	.word	index@(_ZN2at6native55_GLOBAL__N__1da31dc6_22_DistributionUniform_cu_67fa25cf43distribution_elementwise_grid_stride_kernelIfLi4EZNS0_9templates4cuda21uniform_and_transformIN3c108BFloat16EfPNS_17CUDAGeneratorImplEZZZNS4_14uniform_kernelIS9_EEvRNS_18TensorIteratorBaseEddT_ENKUlvE_clEvENKUlvE2_clEvEUlfE_EEvSC_T1_T2_EUlP24curandStatePhilox4_32_10E0_ZNS1_27distribution_nullary_kernelIS7_f6float4S9_SL_SG_EEvSC_SI_RKT3_T4_EUlifE_EEvlNS_15PhiloxCudaStateESH_SI_)
        /*0254*/ 	.word	0x00000000


	//----- nvinfo : EIATTR_MIN_STACK_SIZE
	.align		4
.L_136:
        /*0258*/ 	.byte	0x04, 0x12
        /*025a*/ 	.short	(.L_138 - .L_137)
	.align		4
.L_137:
        /*025c*/ 	.word	index@(_ZN2at6native55_GLOBAL__N__1da31dc6_22_DistributionUniform_cu_67fa25cf43distribution_elementwise_grid_stride_kernelIfLi4EZNS0_9templates4cuda21uniform_and_transformIN3c108BFloat16EfPNS_17CUDAGeneratorImplEZZZNS4_14uniform_kernelIS9_EEvRNS_18TensorIteratorBaseEddT_ENKUlvE_clEvENKUlvE2_clEvEUlfE_EEvSC_T1_T2_EUlP24curandStatePhilox4_32_10E_ZNS1_27distribution_nullary_kernelIS7_f7double2S9_SL_SG_EEvSC_SI_RKT3_T4_EUlifE0_EEvlNS_15PhiloxCudaStateESH_SI_)
        /*0260*/ 	.word	0x00000000


	//----- nvinfo : EIATTR_MIN_STACK_SIZE
	.align		4
.L_138:
        /*0264*/ 	.byte	0x04, 0x12
        /*0266*/ 	.short	(.L_140 - .L_139)
	.align		4
.L_139:
        /*0268*/ 	.word	index@(_ZN2at6native55_GLOBAL__N__1da31dc6_22_DistributionUniform_cu_67fa25cf43distribution_elementwise_grid_stride_kernelIfLi4EZNS0_9templates4cuda21uniform_and_transformIN3c108BFloat16EfPNS_17CUDAGeneratorImplEZZZNS4_14uniform_kernelIS9_EEvRNS_18TensorIteratorBaseEddT_ENKUlvE_clEvENKUlvE2_clEvEUlfE_EEvSC_T1_T2_EUlP24curandStatePhilox4_32_10E_ZNS1_27distribution_nullary_kernelIS7_f7double2S9_SL_SG_EEvSC_SI_RKT3_T4_EUlifE_EEvlNS_15PhiloxCudaStateESH_SI_)
        /*026c*/ 	.word	0x00000000


	//----- nvinfo : EIATTR_MIN_STACK_SIZE
	.align		4
.L_140:
        /*0270*/ 	.byte	0x04, 0x12
        /*0272*/ 	.short	(.L_142 - .L_141)
	.align		4
.L_141:
        /*0274*/ 	.word	index@(_ZN2at6native55_GLOBAL__N__1da31dc6_22_DistributionUniform_cu_67fa25cf43distribution_elementwise_grid_stride_kernelIfLi4EZNS0_9templates4cuda21uniform_and_transformIN3c104HalfEfPNS_17CUDAGeneratorImplEZZZNS4_14uniform_kernelIS9_EEvRNS_18TensorIteratorBaseEddT_ENKUlvE_clEvENKUlvE1_clEvEUlfE_EEvSC_T1_T2_EUlP24curandStatePhilox4_32_10E0_ZNS1_27distribution_nullary_kernelIS7_f6float4S9_SL_SG_EEvSC_SI_RKT3_T4_EUlifE0_EEvlNS_15PhiloxCudaStateESH_SI_)
        /*0278*/ 	.word	0x00000000


	//----- nvinfo : EIATTR_MIN_STACK_SIZE
	.align		4
.L_142:
        /*027c*/ 	.byte	0x04, 0x12
        /*027e*/ 	.short	(.L_144 - .L_143)
	.align		4
.L_143:
        /*0280*/ 	.word	index@(_ZN2at6native55_GLOBAL__N__1da31dc6_22_DistributionUniform_cu_67fa25cf43distribution_elementwise_grid_stride_kernelIfLi4EZNS0_9templates4cuda21uniform_and_transformIN3c104HalfEfPNS_17CUDAGeneratorImplEZZZNS4_14uniform_kernelIS9_EEvRNS_18TensorIteratorBaseEddT_ENKUlvE_clEvENKUlvE1_clEvEUlfE_EEvSC_T1_T2_EUlP24curandStatePhilox4_32_10E0_ZNS1_27distribution_nullary_kernelIS7_f6float4S9_SL_SG_EEvSC_SI_RKT3_T4_EUlifE_EEvlNS_15PhiloxCudaStateESH_SI_)
        /*0284*/ 	.word	0x00000000


	//----- nvinfo : EIATTR_MIN_STACK_SIZE
	.align		4
.L_144:
        /*0288*/ 	.byte	0x04, 0x12
        /*028a*/ 	.short	(.L_146 - .L_145)
	.align		4
.L_145:
        /*028c*/ 	.word	index@(_ZN2at6native55_GLOBAL__N__1da31dc6_22_DistributionUniform_cu_67fa25cf43distribution_elementwise_grid_stride_kernelIfLi4EZNS0_9templates4cuda21uniform_and_transformIN3c104HalfEfPNS_17CUDAGeneratorImplEZZZNS4_14uniform_kernelIS9_EEvRNS_18TensorIteratorBaseEddT_ENKUlvE_clEvENKUlvE1_clEvEUlfE_EEvSC_T1_T2_EUlP24curandStatePhilox4_32_10E_ZNS1_27distribution_nullary_kernelIS7_f7double2S9_SL_SG_EEvSC_SI_RKT3_T4_EUlifE0_EEvlNS_15PhiloxCudaStateESH_SI_)
        /*0290*/ 	.word	0x00000000


	//----- nvinfo : EIATTR_MIN_STACK_SIZE
	.align		4
.L_146:
        /*0294*/ 	.byte	0x04, 0x12
        /*0296*/ 	.short	(.L_148 - .L_147)
	.align		4
.L_147:
        /*0298*/ 	.word	index@(_ZN2at6native55_GLOBAL__N__1da31dc6_22_DistributionUniform_cu_67fa25cf43distribution_elementwise_grid_stride_kernelIfLi4EZNS0_9templates4cuda21uniform_and_transformIN3c104HalfEfPNS_17CUDAGeneratorImplEZZZNS4_14uniform_kernelIS9_EEvRNS_18TensorIteratorBaseEddT_ENKUlvE_clEvENKUlvE1_clEvEUlfE_EEvSC_T1_T2_EUlP24curandStatePhilox4_32_10E_ZNS1_27distribution_nullary_kernelIS7_f7double2S9_SL_SG_EEvSC_SI_RKT3_T4_EUlifE_EEvlNS_15PhiloxCudaStateESH_SI_)
        /*029c*/ 	.word	0x00000000


	//----- nvinfo : EIATTR_MIN_STACK_SIZE
	.align		4
.L_148:
        /*02a0*/ 	.byte	0x04, 0x12
        /*02a2*/ 	.short	(.L_150 - .L_149)
	.align		4
.L_149:
        /*02a4*/ 	.word	index@(_ZN2at6native55_GLOBAL__N__1da31dc6_22_DistributionUniform_cu_67fa25cf43distribution_elementwise_grid_stride_kernelIfLi4EZNS0_9templates4cuda21uniform_and_transformIffPNS_17CUDAGeneratorImplEZZZNS4_14uniform_kernelIS7_EEvRNS_18TensorIteratorBaseEddT_ENKUlvE_clEvENKUlvE0_clEvEUlfE_EEvSA_T1_T2_EUlP24curandStatePhilox4_32_10E0_ZNS1_27distribution_nullary_kernelIff6float4S7_SJ_SE_EEvSA_SG_RKT3_T4_EUlifE0_EEvlNS_15PhiloxCudaStateESF_SG_)
        /*02a8*/ 	.word	0x00000000


	//----- nvinfo : EIATTR_MIN_STACK_SIZE
	.align		4
.L_150:
        /*02ac*/ 	.byte	0x04, 0x12
        /*02ae*/ 	.short	(.L_152 - .L_151)
	.align		4
.L_151:
        /*02b0*/ 	.word	index@(_ZN2at6native55_GLOBAL__N__1da31dc6_22_DistributionUniform_cu_67fa25cf43distribution_elementwise_grid_stride_kernelIfLi4EZNS0_9templates4cuda21uniform_and_transformIffPNS_17CUDAGeneratorImplEZZZNS4_14uniform_kernelIS7_EEvRNS_18TensorIteratorBaseEddT_ENKUlvE_clEvENKUlvE0_clEvEUlfE_EEvSA_T1_T2_EUlP24curandStatePhilox4_32_10E0_ZNS1_27distribution_nullary_kernelIff6float4S7_SJ_SE_EEvSA_SG_RKT3_T4_EUlifE_EEvlNS_15PhiloxCudaStateESF_SG_)
        /*02b4*/ 	.word	0x00000000


	//----- nvinfo : EIATTR_MIN_STACK_SIZE
	.align		4
.L_152:
        /*02b8*/ 	.byte	0x04, 0x12
        /*02ba*/ 	.short	(.L_154 - .L_153)
	.align		4
.L_153:
        /*02bc*/ 	.word	index@(_ZN2at6native55_GLOBAL__N__1da31dc6_22_DistributionUniform_cu_67fa25cf43distribution_elementwise_grid_stride_kernelIfLi4EZNS0_9templates4cuda21uniform_and_transformIffPNS_17CUDAGeneratorImplEZZZNS4_14uniform_kernelIS7_EEvRNS_18TensorIteratorBaseEddT_ENKUlvE_clEvENKUlvE0_clEvEUlfE_EEvSA_T1_T2_EUlP24curandStatePhilox4_32_10E_ZNS1_27distribution_nullary_kernelIff7double2S7_SJ_SE_EEvSA_SG_RKT3_T4_EUlifE0_EEvlNS_15PhiloxCudaStateESF_SG_)
        /*02c0*/ 	.word	0x00000000


	//----- nvinfo : EIATTR_MIN_STACK_SIZE
	.align		4
.L_154:
        /*02c4*/ 	.byte	0x04, 0x12
        /*02c6*/ 	.short	(.L_156 - .L_155)
	.align		4
.L_155:
        /*02c8*/ 	.word	index@(_ZN2at6native55_GLOBAL__N__1da31dc6_22_DistributionUniform_cu_67fa25cf43distribution_elementwise_grid_stride_kernelIfLi4EZNS0_9templates4cuda21uniform_and_transformIffPNS_17CUDAGeneratorImplEZZZNS4_14uniform_kernelIS7_EEvRNS_18TensorIteratorBaseEddT_ENKUlvE_clEvENKUlvE0_clEvEUlfE_EEvSA_T1_T2_EUlP24curandStatePhilox4_32_10E_ZNS1_27distribution_nullary_kernelIff7double2S7_SJ_SE_EEvSA_SG_RKT3_T4_EUlifE_EEvlNS_15PhiloxCudaStateESF_SG_)
        /*02cc*/ 	.word	0x00000000


	//----- nvinfo : EIATTR_MIN_STACK_SIZE
	.align		4
.L_156:
        /*02d0*/ 	.byte	0x04, 0x12
        /*02d2*/ 	.short	(.L_158 - .L_157)
	.align		4
.L_157:
        /*02d4*/ 	.word	index@(_ZN2at6native55_GLOBAL__N__1da31dc6_22_DistributionUniform_cu_67fa25cf43distribution_elementwise_grid_stride_kernelIdLi2EZNS0_9templates4cuda21uniform_and_transformIddPNS_17CUDAGeneratorImplEZZZNS4_14uniform_kernelIS7_EEvRNS_18TensorIteratorBaseEddT_ENKUlvE_clEvENKUlvE_clEvEUldE_EEvSA_T1_T2_EUlP24curandStatePhilox4_32_10E0_ZNS1_27distribution_nullary_kernelIdd6float4S7_SJ_SE_EEvSA_SG_RKT3_T4_EUlidE0_EEvlNS_15PhiloxCudaStateESF_SG_)
        /*02d8*/ 	.word	0x00000000


	//----- nvinfo : EIATTR_MIN_STACK_SIZE
	.align		4
.L_158:
        /*02dc*/ 	.byte	0x04, 0x12
        /*02de*/ 	.short	(.L_160 - .L_159)
	.align		4
.L_159:
        /*02e0*/ 	.word	index@(_ZN2at6native55_GLOBAL__N__1da31dc6_22_DistributionUniform_cu_67fa25cf43distribution_elementwise_grid_stride_kernelIdLi2EZNS0_9templates4cuda21uniform_and_transformIddPNS_17CUDAGeneratorImplEZZZNS4_14uniform_kernelIS7_EEvRNS_18TensorIteratorBaseEddT_ENKUlvE_clEvENKUlvE_clEvEUldE_EEvSA_T1_T2_EUlP24curandStatePhilox4_32_10E0_ZNS1_27distribution_nullary_kernelIdd6float4S7_SJ_SE_EEvSA_SG_RKT3_T4_EUlidE_EEvlNS_15PhiloxCudaStateESF_SG_)
        /*02e4*/ 	.word	0x00000000


	//----- nvinfo : EIATTR_MIN_STACK_SIZE
	.align		4
.L_160:
        /*02e8*/ 	.byte	0x04, 0x12
        /*02ea*/ 	.short	(.L_162 - .L_161)
	.align		4
.L_161:
        /*02ec*/ 	.word	index@(_ZN2at6native55_GLOBAL__N__1da31dc6_22_DistributionUniform_cu_67fa25cf43distribution_elementwise_grid_stride_kernelIdLi2EZNS0_9templates4cuda21uniform_and_transformIddPNS_17CUDAGeneratorImplEZZZNS4_14uniform_kernelIS7_EEvRNS_18TensorIteratorBaseEddT_ENKUlvE_clEvENKUlvE_clEvEUldE_EEvSA_T1_T2_EUlP24curandStatePhilox4_32_10E_ZNS1_27distribution_nullary_kernelIdd7double2S7_SJ_SE_EEvSA_SG_RKT3_T4_EUlidE0_EEvlNS_15PhiloxCudaStateESF_SG_)
        /*02f0*/ 	.word	0x00000000


	//----- nvinfo : EIATTR_MIN_STACK_SIZE
	.align		4
.L_162:
        /*02f4*/ 	.byte	0x04, 0x12
        /*02f6*/ 	.short	(.L_164 - .L_163)
	.align		4
.L_163:
        /*02f8*/ 	.word	index@(_ZN2at6native55_GLOBAL__N__1da31dc6_22_DistributionUniform_cu_67fa25cf43distribution_elementwise_grid_stride_kernelIdLi2EZNS0_9templates4cuda21uniform_and_transformIddPNS_17CUDAGeneratorImplEZZZNS4_14uniform_kernelIS7_EEvRNS_18TensorIteratorBaseEddT_ENKUlvE_clEvENKUlvE_clEvEUldE_EEvSA_T1_T2_EUlP24curandStatePhilox4_32_10E_ZNS1_27distribution_nullary_kernelIdd7double2S7_SJ_SE_EEvSA_SG_RKT3_T4_EUlidE_EEvlNS_15PhiloxCudaStateESF_SG_)
        /*02fc*/ 	.word	0x00000000
.L_164:


//--------------------- .nv.compat                --------------------------
	.section	.nv.compat,"",@"SHT_CUDA_COMPAT_INFO"
	.align	4
        /*0000*/ 	.byte	0x02, 0x09, 0x01, 0x00, 0x02, 0x02, 0x01, 0x00, 0x02, 0x05, 0x05, 0x00, 0x03, 0x07, 0x01, 0x01
        /*0010*/ 	.byte	0x02, 0x03, 0x00, 0x00, 0x02, 0x06, 0x01, 0x00, 0x04, 0x0b, 0x08, 0x00, 0x00, 0x00, 0x00, 0x00
        /*0020*/ 	.byte	0x00, 0x00, 0x00, 0x00


//--------------------- .nv.info._ZN2at6native55_GLOBAL__N__1da31dc6_22_DistributionUniform_cu_67fa25cf43distribution_elementwise_grid_stride_kernelIfLi4EZNS0_9templates4cuda21uniform_and_transformIN3c108BFloat16EfPNS_17CUDAGeneratorImplEZZZNS4_14uniform_kernelIS9_EEvRNS_18TensorIteratorBaseEddT_ENKUlvE_clEvENKUlvE2_clEvEUlfE_EEvSC_T1_T2_EUlP24curandStatePhilox4_32_10E0_ZNS1_27distribution_nullary_kernelIS7_f6float4S9_SL_SG_EEvSC_SI_RKT3_T4_EUlifE0_EEvlNS_15PhiloxCudaStateESH_SI_ --------------------------
	.section	.nv.info._ZN2at6native55_GLOBAL__N__1da31dc6_22_DistributionUniform_cu_67fa25cf43distribution_elementwise_grid_stride_kernelIfLi4EZNS0_9templates4cuda21uniform_and_transformIN3c108BFloat16EfPNS_17CUDAGeneratorImplEZZZNS4_14uniform_kernelIS9_EEvRNS_18TensorIteratorBaseEddT_ENKUlvE_clEvENKUlvE2_clEvEUlfE_EEvSC_T1_T2_EUlP24curandStatePhilox4_32_10E0_ZNS1_27distribution_nullary_kernelIS7_f6float4S9_SL_SG_EEvSC_SI_RKT3_T4_EUlifE0_EEvlNS_15PhiloxCudaStateESH_SI_,"",@"SHT_CUDA_INFO"
	.sectionflags	@""
	.align	4


	//----- nvinfo : EIATTR_CUDA_API_VERSION
	.align		4
        /*0000*/ 	.byte	0x04, 0x37
        /*0002*/ 	.short	(.L_166 - .L_165)
.L_165:
        /*0004*/ 	.word	0x00000082


	//----- nvinfo : EIATTR_KPARAM_INFO
	.align		4
.L_166:
        /*0008*/ 	.byte	0x04, 0x17
        /*000a*/ 	.short	(.L_168 - .L_167)
.L_167:
        /*000c*/ 	.word	0x00000000
        /*0010*/ 	.short	0x0003
        /*0012*/ 	.short	0x0028
        /*0014*/ 	.byte	0x00, 0xf0, 0xa1, 0x06


	//----- nvinfo : EIATTR_KPARAM_INFO
	.align		4
.L_168:
        /*0018*/ 	.byte	0x04, 0x17
        /*001a*/ 	.short	(.L_170 - .L_169)
.L_169:
        /*001c*/ 	.word	0x00000000
        /*0020*/ 	.short	0x0002
        /*0022*/ 	.short	0x0020
        /*0024*/ 	.byte	0x00, 0xf0, 0x05, 0x00


	//----- nvinfo : EIATTR_KPARAM_INFO
	.align		4
.L_170:
        /*0028*/ 	.byte	0x04, 0x17
        /*002a*/ 	.short	(.L_172 - .L_171)
.L_171:
        /*002c*/ 	.word	0x00000000
        /*0030*/ 	.short	0x0001
        /*0032*/ 	.short	0x0008
        /*0034*/ 	.byte	0x00, 0xf0, 0x61, 0x00


	//----- nvinfo : EIATTR_KPARAM_INFO
	.align		4
.L_172:
        /*0038*/ 	.byte	0x04, 0x17
        /*003a*/ 	.short	(.L_174 - .L_173)
.L_173:
        /*003c*/ 	.word	0x00000000
        /*0040*/ 	.short	0x0000
        /*0042*/ 	.short	0x0000
        /*0044*/ 	.byte	0x00, 0xf0, 0x21, 0x00


	//----- nvinfo : EIATTR_SPARSE_MMA_MASK
	.align		4
.L_174:
        /*0048*/ 	.byte	0x03, 0x50
        /*004a*/ 	.short	0x0000


	//----- nvinfo : EIATTR_MAXREG_COUNT
	.align		4
        /*004c*/ 	.byte	0x03, 0x1b
        /*004e*/ 	.short	0x0040


	//----- nvinfo : EIATTR_NUM_BARRIERS
	.align		4
        /*0050*/ 	.byte	0x02, 0x4c
        /*0052*/ 	.byte	0x01
	.zero		1


	//----- nvinfo : EIATTR_MERCURY_ISA_VERSION
	.align		4
        /*0054*/ 	.byte	0x03, 0x5f
        /*0056*/ 	.short	0x0101


	//----- nvinfo : EIATTR_EXIT_INSTR_OFFSETS
	.align		4
        /*0058*/ 	.byte	0x04, 0x1c
        /*005a*/ 	.short	(.L_176 - .L_175)


	//   ....[0]....
.L_175:
        /*005c*/ 	.word	0x00000810


	//   ....[1]....
        /*0060*/ 	.word	0x00005390


	//----- nvinfo : EIATTR_MAX_THREADS
	.align		4
.L_176:
        /*0064*/ 	.byte	0x04, 0x05
        /*0066*/ 	.short	(.L_178 - .L_177)
.L_177:
        /*0068*/ 	.word	0x00000100
        /*006c*/ 	.word	0x00000001
        /*0070*/ 	.word	0x00000001


	//----- nvinfo : EIATTR_CRS_STACK_SIZE
	.align		4
.L_178:
        /*0074*/ 	.byte	0x04, 0x1e
        /*0076*/ 	.short	(.L_180 - .L_179)
.L_179:
        /*0078*/ 	.word	0x00000000


	//----- nvinfo : EIATTR_CBANK_PARAM_SIZE
	.align		4
.L_180:
        /*007c*/ 	.byte	0x03, 0x19
        /*007e*/ 	.short	0x01d0


	//----- nvinfo : EIATTR_PARAM_CBANK
	.align		4
        /*0080*/ 	.byte	0x04, 0x0a
        /*0082*/ 	.short	(.L_182 - .L_181)
	.align		4
.L_181:
        /*0084*/ 	.word	index@(.nv.constant0._ZN2at6native55_GLOBAL__N__1da31dc6_22_DistributionUniform_cu_67fa25cf43distribution_elementwise_grid_stride_kernelIfLi4EZNS0_9templates4cuda21uniform_and_transformIN3c108BFloat16EfPNS_17CUDAGeneratorImplEZZZNS4_14uniform_kernelIS9_EEvRNS_18TensorIteratorBaseEddT_ENKUlvE_clEvENKUlvE2_clEvEUlfE_EEvSC_T1_T2_EUlP24curandStatePhilox4_32_10E0_ZNS1_27distribution_nullary_kernelIS7_f6float4S9_SL_SG_EEvSC_SI_RKT3_T4_EUlifE0_EEvlNS_15PhiloxCudaStateESH_SI_)
        /*0088*/ 	.short	0x0210
        /*008a*/ 	.short	0x01d0


	//----- nvinfo : EIATTR_SW_WAR
	.align		4
.L_182:
        /*008c*/ 	.byte	0x04, 0x36
        /*008e*/ 	.short	(.L_184 - .L_183)
.L_183:
        /*0090*/ 	.word	0x00000008
.L_184:


//--------------------- .nv.info._ZN2at6native55_GLOBAL__N__1da31dc6_22_DistributionUniform_cu_67fa25cf43distribution_elementwise_grid_stride_kernelIfLi4EZNS0_9templates4cuda21uniform_and_transformIN3c108BFloat16EfPNS_17CUDAGeneratorImplEZZZNS4_14uniform_kernelIS9_EEvRNS_18TensorIteratorBaseEddT_ENKUlvE_clEvENKUlvE2_clEvEUlfE_EEvSC_T1_T2_EUlP24curandStatePhilox4_32_10E0_ZNS1_27distribution_nullary_kernelIS7_f6float4S9_SL_SG_EEvSC_SI_RKT3_T4_EUlifE_EEvlNS_15PhiloxCudaStateESH_SI_ --------------------------
	.section	.nv.info._ZN2at6native55_GLOBAL__N__1da31dc6_22_DistributionUniform_cu_67fa25cf43distribution_elementwise_grid_stride_kernelIfLi4EZNS0_9templates4cuda21uniform_and_transformIN3c108BFloat16EfPNS_17CUDAGeneratorImplEZZZNS4_14uniform_kernelIS9_EEvRNS_18TensorIteratorBaseEddT_ENKUlvE_clEvENKUlvE2_clEvEUlfE_EEvSC_T1_T2_EUlP24curandStatePhilox4_32_10E0_ZNS1_27distribution_nullary_kernelIS7_f6float4S9_SL_SG_EEvSC_SI_RKT3_T4_EUlifE_EEvlNS_15PhiloxCudaStateESH_SI_,"",@"SHT_CUDA_INFO"
	.sectionflags	@""
	.align	4


	//----- nvinfo : EIATTR_CUDA_API_VERSION
	.align		4
        /*0000*/ 	.byte	0x04, 0x37
        /*0002*/ 	.short	(.L_186 - .L_185)
.L_185:
        /*0004*/ 	.word	0x00000082


	//----- nvinfo : EIATTR_KPARAM_INFO
	.align		4
.L_186:
        /*0008*/ 	.byte	0x04, 0x17
        /*000a*/ 	.short	(.L_188 - .L_187)
.L_187:
        /*000c*/ 	.word	0x00000000
        /*0010*/ 	.short	0x0003
        /*0012*/ 	.short	0x0028
        /*0014*/ 	.byte	0x00, 0xf0, 0x61, 0x00


	//----- nvinfo : EIATTR_KPARAM_INFO
	.align		4
.L_188:
        /*0018*/ 	.byte	0x04, 0x17
        /*001a*/ 	.short	(.L_190 - .L_189)
.L_189:
        /*001c*/ 	.word	0x00000000
        /*0020*/ 	.short	0x0002
        /*0022*/ 	.short	0x0020
        /*0024*/ 	.byte	0x00, 0xf0, 0x05, 0x00


	//----- nvinfo : EIATTR_KPARAM_INFO
	.align		4
.L_190:
        /*0028*/ 	.byte	0x04, 0x17
        /*002a*/ 	.short	(.L_192 - .L_191)
.L_191:
        /*002c*/ 	.word	0x00000000
        /*0030*/ 	.short	0x0001
        /*0032*/ 	.short	0x0008
        /*0034*/ 	.byte	0x00, 0xf0, 0x61, 0x00


	//----- nvinfo : EIATTR_KPARAM_INFO
	.align		4
.L_192:
        /*0038*/ 	.byte	0x04, 0x17
        /*003a*/ 	.short	(.L_194 - .L_193)
.L_193:
        /*003c*/ 	.word	0x00000000
        /*0040*/ 	.short	0x0000
        /*0042*/ 	.short	0x0000
        /*0044*/ 	.byte	0x00, 0xf0, 0x21, 0x00


	//----- nvinfo : EIATTR_SPARSE_MMA_MASK
	.align		4
.L_194:
        /*0048*/ 	.byte	0x03, 0x50
        /*004a*/ 	.short	0x0000


	//----- nvinfo : EIATTR_MAXREG_COUNT
	.align		4
        /*004c*/ 	.byte	0x03, 0x1b
        /*004e*/ 	.short	0x0040


	//----- nvinfo : EIATTR_NUM_BARRIERS
	.align		4
        /*0050*/ 	.byte	0x02, 0x4c
        /*0052*/ 	.byte	0x01
	.zero		1


	//----- nvinfo : EIATTR_MERCURY_ISA_VERSION
	.align		4
        /*0054*/ 	.byte	0x03, 0x5f
        /*0056*/ 	.short	0x0101


	//----- nvinfo : EIATTR_EXIT_INSTR_OFFSETS
	.align		4
        /*0058*/ 	.byte	0x04, 0x1c
        /*005a*/ 	.short	(.L_196 - .L_195)


	//   ....[0]....
.L_195:
        /*005c*/ 	.word	0x00000790


	//   ....[1]....
        /*0060*/ 	.word	0x00001330


	//----- nvinfo : EIATTR_MAX_THREADS
	.align		4
.L_196:
        /*0064*/ 	.byte	0x04, 0x05
        /*0066*/ 	.short	(.L_198 - .L_197)
.L_197:
        /*0068*/ 	.word	0x00000100
        /*006c*/ 	.word	0x00000001
        /*0070*/ 	.word	0x00000001


	//----- nvinfo : EIATTR_CRS_STACK_SIZE
	.align		4
.L_198:
        /*0074*/ 	.byte	0x04, 0x1e
        /*0076*/ 	.short	(.L_200 - .L_199)
.L_199:
        /*0078*/ 	.word	0x00000000


	//----- nvinfo : EIATTR_CBANK_PARAM_SIZE
	.align		4
.L_200:
        /*007c*/ 	.byte	0x03, 0x19
        /*007e*/ 	.short	0x0040


	//----- nvinfo : EIATTR_PARAM_CBANK
	.align		4
        /*0080*/ 	.byte	0x04, 0x0a
        /*0082*/ 	.short	(.L_202 - .L_201)
	.align		4
.L_201:
        /*0084*/ 	.word	index@(.nv.constant0._ZN2at6native55_GLOBAL__N__1da31dc6_22_DistributionUniform_cu_67fa25cf43distribution_elementwise_grid_stride_kernelIfLi4EZNS0_9templates4cuda21uniform_and_transformIN3c108BFloat16EfPNS_17CUDAGeneratorImplEZZZNS4_14uniform_kernelIS9_EEvRNS_18TensorIteratorBaseEddT_ENKUlvE_clEvENKUlvE2_clEvEUlfE_EEvSC_T1_T2_EUlP24curandStatePhilox4_32_10E0_ZNS1_27distribution_nullary_kernelIS7_f6float4S9_SL_SG_EEvSC_SI_RKT3_T4_EUlifE_EEvlNS_15PhiloxCudaStateESH_SI_)
        /*0088*/ 	.short	0x0210
        /*008a*/ 	.short	0x0040


	//----- nvinfo : EIATTR_SW_WAR
	.align		4
.L_202:
        /*008c*/ 	.byte	0x04, 0x36
        /*008e*/ 	.short	(.L_204 - .L_203)
.L_203:
        /*0090*/ 	.word	0x00000008
.L_204:


//--------------------- .nv.info._ZN2at6native55_GLOBAL__N__1da31dc6_22_DistributionUniform_cu_67fa25cf43distribution_elementwise_grid_stride_kernelIfLi4EZNS0_9templates4cuda21uniform_and_transformIN3c108BFloat16EfPNS_17CUDAGeneratorImplEZZZNS4_14uniform_kernelIS9_EEvRNS_18TensorIteratorBaseEddT_ENKUlvE_clEvENKUlvE2_clEvEUlfE_EEvSC_T1_T2_EUlP24curandStatePhilox4_32_10E_ZNS1_27distribution_nullary_kernelIS7_f7double2S9_SL_SG_EEvSC_SI_RKT3_T4_EUlifE0_EEvlNS_15PhiloxCudaStateESH_SI_ --------------------------
	.section	.nv.info._ZN2at6native55_GLOBAL__N__1da31dc6_22_DistributionUniform_cu_67fa25cf43distribution_elementwise_grid_stride_kernelIfLi4EZNS0_9templates4cuda21uniform_and_transformIN3c108BFloat16EfPNS_17CUDAGeneratorImplEZZZNS4_14uniform_kernelIS9_EEvRNS_18TensorIteratorBaseEddT_ENKUlvE_clEvENKUlvE2_clEvEUlfE_EEvSC_T1_T2_EUlP24curandStatePhilox4_32_10E_ZNS1_27distribution_nullary_kernelIS7_f7double2S9_SL_SG_EEvSC_SI_RKT3_T4_EUlifE0_EEvlNS_15PhiloxCudaStateESH_SI_,"",@"SHT_CUDA_INFO"
	.sectionflags	@""
	.align	4


	//----- nvinfo : EIATTR_CUDA_API_VERSION
	.align		4
        /*0000*/ 	.byte	0x04, 0x37
        /*0002*/ 	.short	(.L_206 - .L_205)
.L_205:
        /*0004*/ 	.word	0x00000082


	//----- nvinfo : EIATTR_KPARAM_INFO
	.align		4
.L_206:
        /*0008*/ 	.byte	0x04, 0x17
        /*000a*/ 	.short	(.L_208 - .L_207)
.L_207:
        /*000c*/ 	.word	0x00000000
        /*0010*/ 	.short	0x0003
        /*0012*/ 	.short	0x0028
        /*0014*/ 	.byte	0x00, 0xf0, 0xa1, 0x06


	//----- nvinfo : EIATTR_KPARAM_INFO
	.align		4
.L_208:
        /*0018*/ 	.byte	0x04, 0x17
        /*001a*/ 	.short	(.L_210 - .L_209)
.L_209:
        /*001c*/ 	.word	0x00000000
        /*0020*/ 	.short	0x0002
        /*0022*/ 	.short	0x0020
        /*0024*/ 	.byte	0x00, 0xf0, 0x05, 0x00


	//----- nvinfo : EIATTR_KPARAM_INFO
	.align		4
.L_210:
        /*0028*/ 	.byte	0x04, 0x17
        /*002a*/ 	.short	(.L_212 - .L_211)
.L_211:
        /*002c*/ 	.word	0x00000000
        /*0030*/ 	.short	0x0001
        /*0032*/ 	.short	0x0008
        /*0034*/ 	.byte	0x00, 0xf0, 0x61, 0x00


	//----- nvinfo : EIATTR_KPARAM_INFO
	.align		4
.L_212:
        /*0038*/ 	.byte	0x04, 0x17
        /*003a*/ 	.short	(.L_214 - .L_213)
.L_213:
        /*003c*/ 	.word	0x00000000
        /*0040*/ 	.short	0x0000
        /*0042*/ 	.short	0x0000
        /*0044*/ 	.byte	0x00, 0xf0, 0x21, 0x00


	//----- nvinfo : EIATTR_SPARSE_MMA_MASK
	.align		4
.L_214:
        /*0048*/ 	.byte	0x03, 0x50
        /*004a*/ 	.short	0x0000


	//----- nvinfo : EIATTR_MAXREG_COUNT
	.align		4
        /*004c*/ 	.byte	0x03, 0x1b
        /*004e*/ 	.short	0x0040


	//----- nvinfo : EIATTR_NUM_BARRIERS
	.align		4
        /*0050*/ 	.byte	0x02, 0x4c
        /*0052*/ 	.byte	0x01
	.zero		1


	//----- nvinfo : EIATTR_MERCURY_ISA_VERSION
	.align		4
        /*0054*/ 	.byte	0x03, 0x5f
        /*0056*/ 	.short	0x0101


	//----- nvinfo : EIATTR_EXIT_INSTR_OFFSETS
	.align		4
        /*0058*/ 	.byte	0x04, 0x1c
        /*005a*/ 	.short	(.L_216 - .L_215)


	//   ....[0]....
.L_215:
        /*005c*/ 	.word	0x00000800


	//   ....[1]....
        /*0060*/ 	.word	0x00005420


	//----- nvinfo : EIATTR_MAX_THREADS
	.align		4
.L_216:
        /*0064*/ 	.byte	0x04, 0x05
        /*0066*/ 	.short	(.L_218 - .L_217)
.L_217:
        /*0068*/ 	.word	0x00000100
        /*006c*/ 	.word	0x00000001
        /*0070*/ 	.word	0x00000001


	//----- nvinfo : EIATTR_CRS_STACK_SIZE
	.align		4
.L_218:
        /*0074*/ 	.byte	0x04, 0x1e
        /*0076*/ 	.short	(.L_220 - .L_219)
.L_219:
        /*0078*/ 	.word	0x00000000


	//----- nvinfo : EIATTR_CBANK_PARAM_SIZE
	.align		4
.L_220:
        /*007c*/ 	.byte	0x03, 0x19
        /*007e*/ 	.short	0x01d0


	//----- nvinfo : EIATTR_PARAM_CBANK
	.align		4
        /*0080*/ 	.byte	0x04, 0x0a
        /*0082*/ 	.short	(.L_222 - .L_221)
	.align		4
.L_221:
        /*0084*/ 	.word	index@(.nv.constant0._ZN2at6native55_GLOBAL__N__1da31dc6_22_DistributionUniform_cu_67fa25cf43distribution_elementwise_grid_stride_kernelIfLi4EZNS0_9templates4cuda21uniform_and_transformIN3c108BFloat16EfPNS_17CUDAGeneratorImplEZZZNS4_14uniform_kernelIS9_EEvRNS_18TensorIteratorBaseEddT_ENKUlvE_clEvENKUlvE2_clEvEUlfE_EEvSC_T1_T2_EUlP24curandStatePhilox4_32_10E_ZNS1_27distribution_nullary_kernelIS7_f7double2S9_SL_SG_EEvSC_SI_RKT3_T4_EUlifE0_EEvlNS_15PhiloxCudaStateESH_SI_)
        /*0088*/ 	.short	0x0210
        /*008a*/ 	.short	0x01d0


	//----- nvinfo : EIATTR_SW_WAR
	.align		4
.L_222:
        /*008c*/ 	.byte	0x04, 0x36
        /*008e*/ 	.short	(.L_224 - .L_223)
.L_223:
        /*0090*/ 	.word	0x00000008
.L_224:


//--------------------- .nv.info._ZN2at6native55_GLOBAL__N__1da31dc6_22_DistributionUniform_cu_67fa25cf43distribution_elementwise_grid_stride_kernelIfLi4EZNS0_9templates4cuda21uniform_and_transformIN3c108BFloat16EfPNS_17CUDAGeneratorImplEZZZNS4_14uniform_kernelIS9_EEvRNS_18TensorIteratorBaseEddT_ENKUlvE_clEvENKUlvE2_clEvEUlfE_EEvSC_T1_T2_EUlP24curandStatePhilox4_32_10E_ZNS1_27distribution_nullary_kernelIS7_f7double2S9_SL_SG_EEvSC_SI_RKT3_T4_EUlifE_EEvlNS_15PhiloxCudaStateESH_SI_ --------------------------
	.section	.nv.info._ZN2at6native55_GLOBAL__N__1da31dc6_22_DistributionUniform_cu_67fa25cf43distribution_elementwise_grid_stride_kernelIfLi4EZNS0_9templates4cuda21uniform_and_transformIN3c108BFloat16EfPNS_17CUDAGeneratorImplEZZZNS4_14uniform_kernelIS9_EEvRNS_18TensorIteratorBaseEddT_ENKUlvE_clEvENKUlvE2_clEvEUlfE_EEvSC_T1_T2_EUlP24curandStatePhilox4_32_10E_ZNS1_27distribution_nullary_kernelIS7_f7double2S9_SL_SG_EEvSC_SI_RKT3_T4_EUlifE_EEvlNS_15PhiloxCudaStateESH_SI_,"",@"SHT_CUDA_INFO"
	.sectionflags	@""
	.align	4


	//----- nvinfo : EIATTR_CUDA_API_VERSION
	.align		4
        /*0000*/ 	.byte	0x04, 0x37
        /*0002*/ 	.short	(.L_226 - .L_225)
.L_225:
        /*0004*/ 	.word	0x00000082


	//----- nvinfo : EIATTR_KPARAM_INFO
	.align		4
.L_226:
        /*0008*/ 	.byte	0x04, 0x17
        /*000a*/ 	.short	(.L_228 - .L_227)
.L_227:
        /*000c*/ 	.word	0x00000000
        /*0010*/ 	.short	0x0003
        /*0012*/ 	.short	0x0028
        /*0014*/ 	.byte	0x00, 0xf0, 0x61, 0x00


	//----- nvinfo : EIATTR_KPARAM_INFO
	.align		4
.L_228:
        /*0018*/ 	.byte	0x04, 0x17
        /*001a*/ 	.short	(.L_230 - .L_229)
.L_229:
        /*001c*/ 	.word	0x00000000
        /*0020*/ 	.short	0x0002
        /*0022*/ 	.short	0x0020
        /*0024*/ 	.byte	0x00, 0xf0, 0x05, 0x00


	//----- nvinfo : EIATTR_KPARAM_INFO
	.align		4
.L_230:
        /*0028*/ 	.byte	0x04, 0x17
        /*002a*/ 	.short	(.L_232 - .L_231)
.L_231:
        /*002c*/ 	.word	0x00000000
        /*0030*/ 	.short	0x0001
        /*0032*/ 	.short	0x0008
        /*0034*/ 	.byte	0x00, 0xf0, 0x61, 0x00


	//----- nvinfo : EIATTR_KPARAM_INFO
	.align		4
.L_232:
        /*0038*/ 	.byte	0x04, 0x17
        /*003a*/ 	.short	(.L_234 - .L_233)
.L_233:
        /*003c*/ 	.word	0x00000000
        /*0040*/ 	.short	0x0000
        /*0042*/ 	.short	0x0000
        /*0044*/ 	.byte	0x00, 0xf0, 0x21, 0x00


	//----- nvinfo : EIATTR_SPARSE_MMA_MASK
	.align		4
.L_234:
        /*0048*/ 	.byte	0x03, 0x50
        /*004a*/ 	.short	0x0000


	//----- nvinfo : EIATTR_MAXREG_COUNT
	.align		4
        /*004c*/ 	.byte	0x03, 0x1b
        /*004e*/ 	.short	0x0040


	//----- nvinfo : EIATTR_NUM_BARRIERS
	.align		4
        /*0050*/ 	.byte	0x02, 0x4c
        /*0052*/ 	.byte	0x01
	.zero		1


	//----- nvinfo : EIATTR_MERCURY_ISA_VERSION
	.align		4
        /*0054*/ 	.byte	0x03, 0x5f
        /*0056*/ 	.short	0x0101


	//----- nvinfo : EIATTR_EXIT_INSTR_OFFSETS
	.align		4
        /*0058*/ 	.byte	0x04, 0x1c
        /*005a*/ 	.short	(.L_236 - .L_235)


	//   ....[0]....
.L_235:
        /*005c*/ 	.word	0x00000780


	//   ....[1]....
        /*0060*/ 	.word	0x000013e0


	//----- nvinfo : EIATTR_MAX_THREADS
	.align		4
.L_236:
        /*0064*/ 	.byte	0x04, 0x05
        /*0066*/ 	.short	(.L_238 - .L_237)
.L_237:
        /*0068*/ 	.word	0x00000100
        /*006c*/ 	.word	0x00000001
        /*0070*/ 	.word	0x00000001


	//----- nvinfo : EIATTR_CRS_STACK_SIZE
	.align		4
.L_238:
        /*0074*/ 	.byte	0x04, 0x1e
        /*0076*/ 	.short	(.L_240 - .L_239)
.L_239:
        /*0078*/ 	.word	0x00000000


	//----- nvinfo : EIATTR_CBANK_PARAM_SIZE
	.align		4
.L_240:
        /*007c*/ 	.byte	0x03, 0x19
        /*007e*/ 	.short	0x0040


	//----- nvinfo : EIATTR_PARAM_CBANK
	.align		4
        /*0080*/ 	.byte	0x04, 0x0a
        /*0082*/ 	.short	(.L_242 - .L_241)
	.align		4
.L_241:
        /*0084*/ 	.word	index@(.nv.constant0._ZN2at6native55_GLOBAL__N__1da31dc6_22_DistributionUniform_cu_67fa25cf43distribution_elementwise_grid_stride_kernelIfLi4EZNS0_9templates4cuda21uniform_and_transformIN3c108BFloat16EfPNS_17CUDAGeneratorImplEZZZNS4_14uniform_kernelIS9_EEvRNS_18TensorIteratorBaseEddT_ENKUlvE_clEvENKUlvE2_clEvEUlfE_EEvSC_T1_T2_EUlP24curandStatePhilox4_32_10E_ZNS1_27distribution_nullary_kernelIS7_f7double2S9_SL_SG_EEvSC_SI_RKT3_T4_EUlifE_EEvlNS_15PhiloxCudaStateESH_SI_)
        /*0088*/ 	.short	0x0210
        /*008a*/ 	.short	0x0040


	//----- nvinfo : EIATTR_SW_WAR
	.align		4
.L_242:
        /*008c*/ 	.byte	0x04, 0x36
        /*008e*/ 	.short	(.L_244 - .L_243)
.L_243:
        /*0090*/ 	.word	0x00000008
.L_244:


//--------------------- .nv.info._ZN2at6native55_GLOBAL__N__1da31dc6_22_DistributionUniform_cu_67fa25cf43distribution_elementwise_grid_stride_kernelIfLi4EZNS0_9templates4cuda21uniform_and_transformIN3c104HalfEfPNS_17CUDAGeneratorImplEZZZNS4_14uniform_kernelIS9_EEvRNS_18TensorIteratorBaseEddT_ENKUlvE_clEvENKUlvE1_clEvEUlfE_EEvSC_T1_T2_EUlP24curandStatePhilox4_32_10E0_ZNS1_27distribution_nullary_kernelIS7_f6float4S9_SL_SG_EEvSC_SI_RKT3_T4_EUlifE0_EEvlNS_15PhiloxCudaStateESH_SI_ --------------------------
	.section	.nv.info._ZN2at6native55_GLOBAL__N__1da31dc6_22_DistributionUniform_cu_67fa25cf43distribution_elementwise_grid_stride_kernelIfLi4EZNS0_9templates4cuda21uniform_and_transformIN3c104HalfEfPNS_17CUDAGeneratorImplEZZZNS4_14uniform_kernelIS9_EEvRNS_18TensorIteratorBaseEddT_ENKUlvE_clEvENKUlvE1_clEvEUlfE_EEvSC_T1_T2_EUlP24curandStatePhilox4_32_10E0_ZNS1_27distribution_nullary_kernelIS7_f6float4S9_SL_SG_EEvSC_SI_RKT3_T4_EUlifE0_EEvlNS_15PhiloxCudaStateESH_SI_,"",@"SHT_CUDA_INFO"
	.sectionflags	@""
	.align	4


	//----- nvinfo : EIATTR_CUDA_API_VERSION
	.align		4
        /*0000*/ 	.byte	0x04, 0x37
        /*0002*/ 	.short	(.L_246 - .L_245)
.L_245:
        /*0004*/ 	.word	0x00000082


	//----- nvinfo : EIATTR_KPARAM_INFO
	.align		4
.L_246:
        /*0008*/ 	.byte	0x04, 0x17
        /*000a*/ 	.short	(.L_248 - .L_247)
.L_247:
        /*000c*/ 	.word	0x00000000
        /*0010*/ 	.short	0x0003
        /*0012*/ 	.short	0x0028
        /*0014*/ 	.byte	0x00, 0xf0, 0xa1, 0x06


	//----- nvinfo : EIATTR_KPARAM_INFO
	.align		4
.L_248:
        /*0018*/ 	.byte	0x04, 0x17
        /*001a*/ 	.short	(.L_250 - .L_249)
.L_249:
        /*001c*/ 	.word	0x00000000
        /*0020*/ 	.short	0x0002
        /*0022*/ 	.short	0x0020
        /*0024*/ 	.byte	0x00, 0xf0, 0x05, 0x00


	//----- nvinfo : EIATTR_KPARAM_INFO
	.align		4
.L_250:
        /*0028*/ 	.byte	0x04, 0x17
        /*002a*/ 	.short	(.L_252 - .L_251)
.L_251:
        /*002c*/ 	.word	0x00000000
        /*0030*/ 	.short	0x0001
        /*0032*/ 	.short	0x0008
        /*0034*/ 	.byte	0x00, 0xf0, 0x61, 0x00


	//----- nvinfo : EIATTR_KPARAM_INFO
	.align		4
.L_252:
        /*0038*/ 	.byte	0x04, 0x17
        /*003a*/ 	.short	(.L_254 - .L_253)
.L_253:
        /*003c*/ 	.word	0x00000000
        /*0040*/ 	.short	0x0000
        /*0042*/ 	.short	0x0000
        /*0044*/ 	.byte	0x00, 0xf0, 0x21, 0x00


	//----- nvinfo : EIATTR_SPARSE_MMA_MASK
	.align		4
.L_254:
        /*0048*/ 	.byte	0x03, 0x50
        /*004a*/ 	.short	0x0000


	//----- nvinfo : EIATTR_MAXREG_COUNT
	.align		4
        /*004c*/ 	.byte	0x03, 0x1b
        /*004e*/ 	.short	0x0040


	//----- nvinfo : EIATTR_NUM_BARRIERS
	.align		4
        /*0050*/ 	.byte	0x02, 0x4c
        /*0052*/ 	.byte	0x01
	.zero		1


	//----- nvinfo : EIATTR_MERCURY_ISA_VERSION
	.align		4
        /*0054*/ 	.byte	0x03, 0x5f
        /*0056*/ 	.short	0x0101


	//----- nvinfo : EIATTR_EXIT_INSTR_OFFSETS
	.align		4
        /*0058*/ 	.byte	0x04, 0x1c
        /*005a*/ 	.short	(.L_256 - .L_255)


	//   ....[0]....
.L_255:
        /*005c*/ 	.word	0x00000810


	//   ....[1]....
        /*0060*/ 	.word	0x000051f0


	//----- nvinfo : EIATTR_MAX_THREADS
	.align		4
.L_256:
        /*0064*/ 	.byte	0x04, 0x05
        /*0066*/ 	.short	(.L_258 - .L_257)
.L_257:
        /*0068*/ 	.word	0x00000100
        /*006c*/ 	.word	0x00000001
        /*0070*/ 	.word	0x00000001


	//----- nvinfo : EIATTR_CRS_STACK_SIZE
	.align		4
.L_258:
        /*0074*/ 	.byte	0x04, 0x1e
        /*0076*/ 	.short	(.L_260 - .L_259)
.L_259:
        /*0078*/ 	.word	0x00000000


	//----- nvinfo : EIATTR_CBANK_PARAM_SIZE
	.align		4
.L_260:
        /*007c*/ 	.byte	0x03, 0x19
        /*007e*/ 	.short	0x01d0


	//----- nvinfo : EIATTR_PARAM_CBANK
	.align		4
        /*0080*/ 	.byte	0x04, 0x0a
        /*0082*/ 	.short	(.L_262 - .L_261)
	.align		4
.L_261:
        /*0084*/ 	.word	index@(.nv.constant0._ZN2at6native55_GLOBAL__N__1da31dc6_22_DistributionUniform_cu_67fa25cf43distribution_elementwise_grid_stride_kernelIfLi4EZNS0_9templates4cuda21uniform_and_transformIN3c104HalfEfPNS_17CUDAGeneratorImplEZZZNS4_14uniform_kernelIS9_EEvRNS_18TensorIteratorBaseEddT_ENKUlvE_clEvENKUlvE1_clEvEUlfE_EEvSC_T1_T2_EUlP24curandStatePhilox4_32_10E0_ZNS1_27distribution_nullary_kernelIS7_f6float4S9_SL_SG_EEvSC_SI_RKT3_T4_EUlifE0_EEvlNS_15PhiloxCudaStateESH_SI_)
        /*0088*/ 	.short	0x0210
        /*008a*/ 	.short	0x01d0


	//----- nvinfo : EIATTR_SW_WAR
	.align		4
.L_262:
        /*008c*/ 	.byte	0x04, 0x36
        /*008e*/ 	.short	(.L_264 - .L_263)
.L_263:
        /*0090*/ 	.word	0x00000008
.L_264:


//--------------------- .nv.info._ZN2at6native55_GLOBAL__N__1da31dc6_22_DistributionUniform_cu_67fa25cf43distribution_elementwise_grid_stride_kernelIfLi4EZNS0_9templates4cuda21uniform_and_transformIN3c104HalfEfPNS_17CUDAGeneratorImplEZZZNS4_14uniform_kernelIS9_EEvRNS_18TensorIteratorBaseEddT_ENKUlvE_clEvENKUlvE1_clEvEUlfE_EEvSC_T1_T2_EUlP24curandStatePhilox4_32_10E0_ZNS1_27distribution_nullary_kernelIS7_f6float4S9_SL_SG_EEvSC_SI_RKT3_T4_EUlifE_EEvlNS_15PhiloxCudaStateESH_SI_ --------------------------
	.section	.nv.info._ZN2at6native55_GLOBAL__N__1da31dc6_22_DistributionUniform_cu_67fa25cf43distribution_elementwise_grid_stride_kernelIfLi4EZNS0_9templates4cuda21uniform_and_transformIN3c104HalfEfPNS_17CUDAGeneratorImplEZZZNS4_14uniform_kernelIS9_EEvRNS_18TensorIteratorBaseEddT_ENKUlvE_clEvENKUlvE1_clEvEUlfE_EEvSC_T1_T2_EUlP24curandStatePhilox4_32_10E0_ZNS1_27distribution_nullary_kernelIS7_f6float4S9_SL_SG_EEvSC_SI_RKT3_T4_EUlifE_EEvlNS_15PhiloxCudaStateESH_SI_,"",@"SHT_CUDA_INFO"
	.sectionflags	@""
	.align	4


	//----- nvinfo : EIATTR_CUDA_API_VERSION
	.align		4
        /*0000*/ 	.byte	0x04, 0x37
        /*0002*/ 	.short	(.L_266 - .L_265)
.L_265:
        /*0004*/ 	.word	0x00000082


	//----- nvinfo : EIATTR_KPARAM_INFO
	.align		4
.L_266:
        /*0008*/ 	.byte	0x04, 0x17
        /*000a*/ 	.short	(.L_268 - .L_267)
.L_267:
        /*000c*/ 	.word	0x00000000
        /*0010*/ 	.short	0x0003
        /*0012*/ 	.short	0x0028
        /*0014*/ 	.byte	0x00, 0xf0, 0x61, 0x00


	//----- nvinfo : EIATTR_KPARAM_INFO
	.align		4
.L_268:
        /*0018*/ 	.byte	0x04, 0x17
        /*001a*/ 	.short	(.L_270 - .L_269)
.L_269:
        /*001c*/ 	.word	0x00000000
        /*0020*/ 	.short	0x0002
        /*0022*/ 	.short	0x0020
        /*0024*/ 	.byte	0x00, 0xf0, 0x05, 0x00


	//----- nvinfo : EIATTR_KPARAM_INFO
	.align		4
.L_270:
        /*0028*/ 	.byte	0x04, 0x17
        /*002a*/ 	.short	(.L_272 - .L_271)
.L_271:
        /*002c*/ 	.word	0x00000000
        /*0030*/ 	.short	0x0001
        /*0032*/ 	.short	0x0008
        /*0034*/ 	.byte	0x00, 0xf0, 0x61, 0x00


	//----- nvinfo : EIATTR_KPARAM_INFO
	.align		4
.L_272:
        /*0038*/ 	.byte	0x04, 0x17
        /*003a*/ 	.short	(.L_274 - .L_273)
.L_273:
        /*003c*/ 	.word	0x00000000
        /*0040*/ 	.short	0x0000
        /*0042*/ 	.short	0x0000
        /*0044*/ 	.byte	0x00, 0xf0, 0x21, 0x00


	//----- nvinfo : EIATTR_SPARSE_MMA_MASK
	.align		4
.L_274:
        /*0048*/ 	.byte	0x03, 0x50
        /*004a*/ 	.short	0x0000


	//----- nvinfo : EIATTR_MAXREG_COUNT
	.align		4
        /*004c*/ 	.byte	0x03, 0x1b
        /*004e*/ 	.short	0x0040


	//----- nvinfo : EIATTR_NUM_BARRIERS
	.align		4
        /*0050*/ 	.byte	0x02, 0x4c
        /*0052*/ 	.byte	0x01
	.zero		1


	//----- nvinfo : EIATTR_MERCURY_ISA_VERSION
	.align		4
        /*0054*/ 	.byte	0x03, 0x5f
        /*0056*/ 	.short	0x0101


	//----- nvinfo : EIATTR_EXIT_INSTR_OFFSETS
	.align		4
        /*0058*/ 	.byte	0x04, 0x1c
        /*005a*/ 	.short	(.L_276 - .L_275)


	//   ....[0]....
.L_275:
        /*005c*/ 	.word	0x00000790


	//   ....[1]....
        /*0060*/ 	.word	0x00001380


	//----- nvinfo : EIATTR_MAX_THREADS
	.align		4
.L_276:
        /*0064*/ 	.byte	0x04, 0x05
        /*0066*/ 	.short	(.L_278 - .L_277)
.L_277:
        /*0068*/ 	.word	0x00000100
        /*006c*/ 	.word	0x00000001
        /*0070*/ 	.word	0x00000001


	//----- nvinfo : EIATTR_CRS_STACK_SIZE
	.align		4
.L_278:
        /*0074*/ 	.byte	0x04, 0x1e
        /*0076*/ 	.short	(.L_280 - .L_279)
.L_279:
        /*0078*/ 	.word	0x00000000


	//----- nvinfo : EIATTR_CBANK_PARAM_SIZE
	.align		4
.L_280:
        /*007c*/ 	.byte	0x03, 0x19
        /*007e*/ 	.short	0x0040


	//----- nvinfo : EIATTR_PARAM_CBANK
	.align		4
        /*0080*/ 	.byte	0x04, 0x0a
        /*0082*/ 	.short	(.L_282 - .L_281)
	.align		4
.L_281:
        /*0084*/ 	.word	index@(.nv.constant0._ZN2at6native55_GLOBAL__N__1da31dc6_22_DistributionUniform_cu_67fa25cf43distribution_elementwise_grid_stride_kernelIfLi4EZNS0_9templates4cuda21uniform_and_transformIN3c104HalfEfPNS_17CUDAGeneratorImplEZZZNS4_14uniform_kernelIS9_EEvRNS_18TensorIteratorBaseEddT_ENKUlvE_clEvENKUlvE1_clEvEUlfE_EEvSC_T1_T2_EUlP24curandStatePhilox4_32_10E0_ZNS1_27distribution_nullary_kernelIS7_f6float4S9_SL_SG_EEvSC_SI_RKT3_T4_EUlifE_EEvlNS_15PhiloxCudaStateESH_SI_)
        /*0088*/ 	.short	0x0210
        /*008a*/ 	.short	0x0040


	//----- nvinfo : EIATTR_SW_WAR
	.align		4
.L_282:
        /*008c*/ 	.byte	0x04, 0x36
        /*008e*/ 	.short	(.L_284 - .L_283)
.L_283:
        /*0090*/ 	.word	0x00000008
.L_284:


//--------------------- .nv.info._ZN2at6native55_GLOBAL__N__1da31dc6_22_DistributionUniform_cu_67fa25cf43distribution_elementwise_grid_stride_kernelIfLi4EZNS0_9templates4cuda21uniform_and_transformIN3c104HalfEfPNS_17CUDAGeneratorImplEZZZNS4_14uniform_kernelIS9_EEvRNS_18TensorIteratorBaseEddT_ENKUlvE_clEvENKUlvE1_clEvEUlfE_EEvSC_T1_T2_EUlP24curandStatePhilox4_32_10E_ZNS1_27distribution_nullary_kernelIS7_f7double2S9_SL_SG_EEvSC_SI_RKT3_T4_EUlifE0_EEvlNS_15PhiloxCudaStateESH_SI_ --------------------------
	.section	.nv.info._ZN2at6native55_GLOBAL__N__1da31dc6_22_DistributionUniform_cu_67fa25cf43distribution_elementwise_grid_stride_kernelIfLi4EZNS0_9templates4cuda21uniform_and_transformIN3c104HalfEfPNS_17CUDAGeneratorImplEZZZNS4_14uniform_kernelIS9_EEvRNS_18TensorIteratorBaseEddT_ENKUlvE_clEvENKUlvE1_clEvEUlfE_EEvSC_T1_T2_EUlP24curandStatePhilox4_32_10E_ZNS1_27distribution_nullary_kernelIS7_f7double2S9_SL_SG_EEvSC_SI_RKT3_T4_EUlifE0_EEvlNS_15PhiloxCudaStateESH_SI_,"",@"SHT_CUDA_INFO"
	.sectionflags	@""
	.align	4


	//----- nvinfo : EIATTR_CUDA_API_VERSION
	.align		4
        /*0000*/ 	.byte	0x04, 0x37
        /*0002*/ 	.short	(.L_286 - .L_285)
.L_285:
        /*0004*/ 	.word	0x00000082


	//----- nvinfo : EIATTR_KPARAM_INFO
	.align		4
.L_286:
        /*0008*/ 	.byte	0x04, 0x17
        /*000a*/ 	.short	(.L_288 - .L_287)
.L_287:
        /*000c*/ 	.word	0x00000000
        /*0010*/ 	.short	0x0003
        /*0012*/ 	.short	0x0028
        /*0014*/ 	.byte	0x00, 0xf0, 0xa1, 0x06


	//----- nvinfo : EIATTR_KPARAM_INFO
	.align		4
.L_288:
        /*0018*/ 	.byte	0x04, 0x17
        /*001a*/ 	.short	(.L_290 - .L_289)
.L_289:
        /*001c*/ 	.word	0x00000000
        /*0020*/ 	.short	0x0002
        /*0022*/ 	.short	0x0020
        /*0024*/ 	.byte	0x00, 0xf0, 0x05, 0x00


	//----- nvinfo : EIATTR_KPARAM_INFO
	.align		4
.L_290:
        /*0028*/ 	.byte	0x04, 0x17
        /*002a*/ 	.short	(.L_292 - .L_291)
.L_291:
        /*002c*/ 	.word	0x00000000
        /*0030*/ 	.short	0x0001
        /*0032*/ 	.short	0x0008
        /*0034*/ 	.byte	0x00, 0xf0, 0x61, 0x00


	//----- nvinfo : EIATTR_KPARAM_INFO
	.align		4
.L_292:
        /*0038*/ 	.byte	0x04, 0x17
        /*003a*/ 	.short	(.L_294 - .L_293)
.L_293:
        /*003c*/ 	.word	0x00000000
        /*0040*/ 	.short	0x0000
        /*0042*/ 	.short	0x0000
        /*0044*/ 	.byte	0x00, 0xf0, 0x21, 0x00


	//----- nvinfo : EIATTR_SPARSE_MMA_MASK
	.align		4
.L_294:
        /*0048*/ 	.byte	0x03, 0x50
        /*004a*/ 	.short	0x0000


	//----- nvinfo : EIATTR_MAXREG_COUNT
	.align		4
        /*004c*/ 	.byte	0x03, 0x1b
        /*004e*/ 	.short	0x0040


	//----- nvinfo : EIATTR_NUM_BARRIERS
	.align		4
        /*0050*/ 	.byte	0x02, 0x4c
        /*0052*/ 	.byte	0x01
	.zero		1


	//----- nvinfo : EIATTR_MERCURY_ISA_VERSION
	.align		4
        /*0054*/ 	.byte	0x03, 0x5f
        /*0056*/ 	.short	0x0101


	//----- nvinfo : EIATTR_EXIT_INSTR_OFFSETS
	.align		4
        /*0058*/ 	.byte	0x04, 0x1c
        /*005a*/ 	.short	(.L_296 - .L_295)


	//   ....[0]....
.L_295:
        /*005c*/ 	.word	0x00000800


	//   ....[1]....
        /*0060*/ 	.word	0x00005440


	//----- nvinfo : EIATTR_MAX_THREADS
	.align		4
.L_296:
        /*0064*/ 	.byte	0x04, 0x05
        /*0066*/ 	.short	(.L_298 - .L_297)
.L_297:
        /*0068*/ 	.word	0x00000100
        /*006c*/ 	.word	0x00000001
        /*0070*/ 	.word	0x00000001


	//----- nvinfo : EIATTR_CRS_STACK_SIZE
	.align		4
.L_298:
        /*0074*/ 	.byte	0x04, 0x1e
        /*0076*/ 	.short	(.L_300 - .L_299)
.L_299:
        /*0078*/ 	.word	0x00000000


	//----- nvinfo : EIATTR_CBANK_PARAM_SIZE
	.align		4
.L_300:
        /*007c*/ 	.byte	0x03, 0x19
        /*007e*/ 	.short	0x01d0


	//----- nvinfo : EIATTR_PARAM_CBANK
	.align		4
        /*0080*/ 	.byte	0x04, 0x0a
        /*0082*/ 	.short	(.L_302 - .L_301)
	.align		4
.L_301:
        /*0084*/ 	.word	index@(.nv.constant0._ZN2at6native55_GLOBAL__N__1da31dc6_22_DistributionUniform_cu_67fa25cf43distribution_elementwise_grid_stride_kernelIfLi4EZNS0_9templates4cuda21uniform_and_transformIN3c104HalfEfPNS_17CUDAGeneratorImplEZZZNS4_14uniform_kernelIS9_EEvRNS_18TensorIteratorBaseEddT_ENKUlvE_clEvENKUlvE1_clEvEUlfE_EEvSC_T1_T2_EUlP24curandStatePhilox4_32_10E_ZNS1_27distribution_nullary_kernelIS7_f7double2S9_SL_SG_EEvSC_SI_RKT3_T4_EUlifE0_EEvlNS_15PhiloxCudaStateESH_SI_)
        /*0088*/ 	.short	0x0210
        /*008a*/ 	.short	0x01d0


	//----- nvinfo : EIATTR_SW_WAR
	.align		4
.L_302:
        /*008c*/ 	.byte	0x04, 0x36
        /*008e*/ 	.short	(.L_304 - .L_303)
.L_303:
        /*0090*/ 	.word	0x00000008
.L_304:


//--------------------- .nv.info._ZN2at6native55_GLOBAL__N__1da31dc6_22_DistributionUniform_cu_67fa25cf43distribution_elementwise_grid_stride_kernelIfLi4EZNS0_9templates4cuda21uniform_and_transformIN3c104HalfEfPNS_17CUDAGeneratorImplEZZZNS4_14uniform_kernelIS9_EEvRNS_18TensorIteratorBaseEddT_ENKUlvE_clEvENKUlvE1_clEvEUlfE_EEvSC_T1_T2_EUlP24curandStatePhilox4_32_10E_ZNS1_27distribution_nullary_kernelIS7_f7double2S9_SL_SG_EEvSC_SI_RKT3_T4_EUlifE_EEvlNS_15PhiloxCudaStateESH_SI_ --------------------------
	.section	.nv.info._ZN2at6native55_GLOBAL__N__1da31dc6_22_DistributionUniform_cu_67fa25cf43distribution_elementwise_grid_stride_kernelIfLi4EZNS0_9templates4cuda21uniform_and_transformIN3c104HalfEfPNS_17CUDAGeneratorImplEZZZNS4_14uniform_kernelIS9_EEvRNS_18TensorIteratorBaseEddT_ENKUlvE_clEvENKUlvE1_clEvEUlfE_EEvSC_T1_T2_EUlP24curandStatePhilox4_32_10E_ZNS1_27distribution_nullary_kernelIS7_f7double2S9_SL_SG_EEvSC_SI_RKT3_T4_EUlifE_EEvlNS_15PhiloxCudaStateESH_SI_,"",@"SHT_CUDA_INFO"
	.sectionflags	@""
	.align	4


	//----- nvinfo : EIATTR_CUDA_API_VERSION
	.align		4
        /*0000*/ 	.byte	0x04, 0x37
        /*0002*/ 	.short	(.L_306 - .L_305)
.L_305:
        /*0004*/ 	.word	0x00000082


	//----- nvinfo : EIATTR_KPARAM_INFO
	.align		4
.L_306:
        /*0008*/ 	.byte	0x04, 0x17
        /*000a*/ 	.short	(.L_308 - .L_307)
.L_307:
        /*000c*/ 	.word	0x00000000
        /*0010*/ 	.short	0x0003
        /*0012*/ 	.short	0x0028
        /*0014*/ 	.byte	0x00, 0xf0, 0x61, 0x00


	//----- nvinfo : EIATTR_KPARAM_INFO
	.align		4
.L_308:
        /*0018*/ 	.byte	0x04, 0x17
        /*001a*/ 	.short	(.L_310 - .L_309)
.L_309:
        /*001c*/ 	.word	0x00000000
        /*0020*/ 	.short	0x0002
        /*0022*/ 	.short	0x0020
        /*0024*/ 	.byte	0x00, 0xf0, 0x05, 0x00


	//----- nvinfo : EIATTR_KPARAM_INFO
	.align		4
.L_310:
        /*0028*/ 	.byte	0x04, 0x17
        /*002a*/ 	.short	(.L_312 - .L_311)
.L_311:
        /*002c*/ 	.word	0x00000000
        /*0030*/ 	.short	0x0001
        /*0032*/ 	.short	0x0008
        /*0034*/ 	.byte	0x00, 0xf0, 0x61, 0x00


	//----- nvinfo : EIATTR_KPARAM_INFO
	.align		4
.L_312:
        /*0038*/ 	.byte	0x04, 0x17
        /*003a*/ 	.short	(.L_314 - .L_313)
.L_313:
        /*003c*/ 	.word	0x00000000
        /*0040*/ 	.short	0x0000
        /*0042*/ 	.short	0x0000
        /*0044*/ 	.byte	0x00, 0xf0, 0x21, 0x00


	//----- nvinfo : EIATTR_SPARSE_MMA_MASK
	.align		4
.L_314:
        /*0048*/ 	.byte	0x03, 0x50
        /*004a*/ 	.short	0x0000


	//----- nvinfo : EIATTR_MAXREG_COUNT
	.align		4
        /*004c*/ 	.byte	0x03, 0x1b
        /*004e*/ 	.short	0x0040


	//----- nvinfo : EIATTR_NUM_BARRIERS
	.align		4
        /*0050*/ 	.byte	0x02, 0x4c
        /*0052*/ 	.byte	0x01
	.zero		1


	//----- nvinfo : EIATTR_MERCURY_ISA_VERSION
	.align		4
        /*0054*/ 	.byte	0x03, 0x5f
        /*0056*/ 	.short	0x0101


	//----- nvinfo : EIATTR_EXIT_INSTR_OFFSETS
	.align		4
        /*0058*/ 	.byte	0x04, 0x1c
        /*005a*/ 	.short	(.L_316 - .L_315)


	//   ....[0]....
.L_315:
        /*005c*/ 	.word	0x00000780


	//   ....[1]....
        /*0060*/ 	.word	0x000013f0


	//----- nvinfo : EIATTR_MAX_THREADS
	.align		4
.L_316:
        /*0064*/ 	.byte	0x04, 0x05
        /*0066*/ 	.short	(.L_318 - .L_317)
.L_317:
        /*0068*/ 	.word	0x00000100
        /*006c*/ 	.word	0x00000001
        /*0070*/ 	.word	0x00000001


	//----- nvinfo : EIATTR_CRS_STACK_SIZE
	.align		4
.L_318:
        /*0074*/ 	.byte	0x04, 0x1e
        /*0076*/ 	.short	(.L_320 - .L_319)
.L_319:
        /*0078*/ 	.word	0x00000000


	//----- nvinfo : EIATTR_CBANK_PARAM_SIZE
	.align		4
.L_320:
        /*007c*/ 	.byte	0x03, 0x19
        /*007e*/ 	.short	0x0040


	//----- nvinfo : EIATTR_PARAM_CBANK
	.align		4
        /*0080*/ 	.byte	0x04, 0x0a
        /*0082*/ 	.short	(.L_322 - .L_321)
	.align		4
.L_321:
        /*0084*/ 	.word	index@(.nv.constant0._ZN2at6native55_GLOBAL__N__1da31dc6_22_DistributionUniform_cu_67fa25cf43distribution_elementwise_grid_stride_kernelIfLi4EZNS0_9templates4cuda21uniform_and_transformIN3c104HalfEfPNS_17CUDAGeneratorImplEZZZNS4_14uniform_kernelIS9_EEvRNS_18TensorIteratorBaseEddT_ENKUlvE_clEvENKUlvE1_clEvEUlfE_EEvSC_T1_T2_EUlP24curandStatePhilox4_32_10E_ZNS1_27distribution_nullary_kernelIS7_f7double2S9_SL_SG_EEvSC_SI_RKT3_T4_EUlifE_EEvlNS_15PhiloxCudaStateESH_SI_)
        /*0088*/ 	.short	0x0210
        /*008a*/ 	.short	0x0040


	//----- nvinfo : EIATTR_SW_WAR
	.align		4
.L_322:
        /*008c*/ 	.byte	0x04, 0x36
        /*008e*/ 	.short	(.L_324 - .L_323)
.L_323:
        /*0090*/ 	.word	0x00000008
.L_324:


//--------------------- .nv.info._ZN2at6native55_GLOBAL__N__1da31dc6_22_DistributionUniform_cu_67fa25cf43distribution_elementwise_grid_stride_kernelIfLi4EZNS0_9templates4cuda21uniform_and_transformIffPNS_17CUDAGeneratorImplEZZZNS4_14uniform_kernelIS7_EEvRNS_18TensorIteratorBaseEddT_ENKUlvE_clEvENKUlvE0_clEvEUlfE_EEvSA_T1_T2_EUlP24curandStatePhilox4_32_10E0_ZNS1_27distribution_nullary_kernelIff6float4S7_SJ_SE_EEvSA_SG_RKT3_T4_EUlifE0_EEvlNS_15PhiloxCudaStateESF_SG_ --------------------------
	.section	.nv.info._ZN2at6native55_GLOBAL__N__1da31dc6_22_DistributionUniform_cu_67fa25cf43distribution_elementwise_grid_stride_kernelIfLi4EZNS0_9templates4cuda21uniform_and_transformIffPNS_17CUDAGeneratorImplEZZZNS4_14uniform_kernelIS7_EEvRNS_18TensorIteratorBaseEddT_ENKUlvE_clEvENKUlvE0_clEvEUlfE_EEvSA_T1_T2_EUlP24curandStatePhilox4_32_10E0_ZNS1_27distribution_nullary_kernelIff6float4S7_SJ_SE_EEvSA_SG_RKT3_T4_EUlifE0_EEvlNS_15PhiloxCudaStateESF_SG_,"",@"SHT_CUDA_INFO"
	.sectionflags	@""
	.align	4


	//----- nvinfo : EIATTR_CUDA_API_VERSION
	.align		4
        /*0000*/ 	.byte	0x04, 0x37
        /*0002*/ 	.short	(.L_326 - .L_325)
.L_325:
        /*0004*/ 	.word	0x00000082


	//----- nvinfo : EIATTR_KPARAM_INFO
	.align		4
.L_326:
        /*0008*/ 	.byte	0x04, 0x17
        /*000a*/ 	.short	(.L_328 - .L_327)
.L_327:
        /*000c*/ 	.word	0x00000000
        /*0010*/ 	.short	0x0003
        /*0012*/ 	.short	0x0028
        /*0014*/ 	.byte	0x00, 0xf0, 0xc1, 0x06


	//----- nvinfo : EIATTR_KPARAM_INFO
	.align		4
.L_328:
        /*0018*/ 	.byte	0x04, 0x17
        /*001a*/ 	.short	(.L_330 - .L_329)
.L_329:
        /*001c*/ 	.word	0x00000000
        /*0020*/ 	.short	0x0002
        /*0022*/ 	.short	0x0020
        /*0024*/ 	.byte	0x00, 0xf0, 0x05, 0x00


	//----- nvinfo : EIATTR_KPARAM_INFO
	.align		4
.L_330:
        /*0028*/ 	.byte	0x04, 0x17
        /*002a*/ 	.short	(.L_332 - .L_331)
.L_331:
        /*002c*/ 	.word	0x00000000
        /*0030*/ 	.short	0x0001
        /*0032*/ 	.short	0x0008
        /*0034*/ 	.byte	0x00, 0xf0, 0x61, 0x00


	//----- nvinfo : EIATTR_KPARAM_INFO
	.align		4
.L_332:
        /*0038*/ 	.byte	0x04, 0x17
        /*003a*/ 	.short	(.L_334 - .L_333)
.L_333:
        /*003c*/ 	.word	0x00000000
        /*0040*/ 	.short	0x0000
        /*0042*/ 	.short	0x0000
        /*0044*/ 	.byte	0x00, 0xf0, 0x21, 0x00


	//----- nvinfo : EIATTR_SPARSE_MMA_MASK
	.align		4
.L_334:
        /*0048*/ 	.byte	0x03, 0x50
        /*004a*/ 	.short	0x0000


	//----- nvinfo : EIATTR_MAXREG_COUNT
	.align		4
        /*004c*/ 	.byte	0x03, 0x1b
        /*004e*/ 	.short	0x0040


	//----- nvinfo : EIATTR_NUM_BARRIERS
	.align		4
        /*0050*/ 	.byte	0x02, 0x4c
        /*0052*/ 	.byte	0x01
	.zero		1


	//----- nvinfo : EIATTR_MERCURY_ISA_VERSION
	.align		4
        /*0054*/ 	.byte	0x03, 0x5f
        /*0056*/ 	.short	0x0101


	//----- nvinfo : EIATTR_EXIT_INSTR_OFFSETS
	.align		4
        /*0058*/ 	.byte	0x04, 0x1c
        /*005a*/ 	.short	(.L_336 - .L_335)


	//   ....[0]....
.L_335:
        /*005c*/ 	.word	0x00000800


	//   ....[1]....
        /*0060*/ 	.word	0x000052a0


	//----- nvinfo : EIATTR_MAX_THREADS
	.align		4
.L_336:
        /*0064*/ 	.byte	0x04, 0x05
        /*0066*/ 	.short	(.L_338 - .L_337)
.L_337:
        /*0068*/ 	.word	0x00000100
        /*006c*/ 	.word	0x00000001
        /*0070*/ 	.word	0x00000001


	//----- nvinfo : EIATTR_CRS_STACK_SIZE
	.align		4
.L_338:
        /*0074*/ 	.byte	0x04, 0x1e
        /*0076*/ 	.short	(.L_340 - .L_339)
.L_339:
        /*0078*/ 	.word	0x00000000


	//----- nvinfo : EIATTR_CBANK_PARAM_SIZE
	.align		4
.L_340:
        /*007c*/ 	.byte	0x03, 0x19
        /*007e*/ 	.short	0x01d8


	//----- nvinfo : EIATTR_PARAM_CBANK
	.align		4
        /*0080*/ 	.byte	0x04, 0x0a
        /*0082*/ 	.short	(.L_342 - .L_341)
	.align		4
.L_341:
        /*0084*/ 	.word	index@(.nv.constant0._ZN2at6native55_GLOBAL__N__1da31dc6_22_DistributionUniform_cu_67fa25cf43distribution_elementwise_grid_stride_kernelIfLi4EZNS0_9templates4cuda21uniform_and_transformIffPNS_17CUDAGeneratorImplEZZZNS4_14uniform_kernelIS7_EEvRNS_18TensorIteratorBaseEddT_ENKUlvE_clEvENKUlvE0_clEvEUlfE_EEvSA_T1_T2_EUlP24curandStatePhilox4_32_10E0_ZNS1_27distribution_nullary_kernelIff6float4S7_SJ_SE_EEvSA_SG_RKT3_T4_EUlifE0_EEvlNS_15PhiloxCudaStateESF_SG_)
        /*0088*/ 	.short	0x0210
        /*008a*/ 	.short	0x01d8


	//----- nvinfo : EIATTR_SW_WAR
	.align		4
.L_342:
        /*008c*/ 	.byte	0x04, 0x36
        /*008e*/ 	.short	(.L_344 - .L_343)
.L_343:
        /*0090*/ 	.word	0x00000008
.L_344:


//--------------------- .nv.info._ZN2at6native55_GLOBAL__N__1da31dc6_22_DistributionUniform_cu_67fa25cf43distribution_elementwise_grid_stride_kernelIfLi4EZNS0_9templates4cuda21uniform_and_transformIffPNS_17CUDAGeneratorImplEZZZNS4_14uniform_kernelIS7_EEvRNS_18TensorIteratorBaseEddT_ENKUlvE_clEvENKUlvE0_clEvEUlfE_EEvSA_T1_T2_EUlP24curandStatePhilox4_32_10E0_ZNS1_27distribution_nullary_kernelIff6float4S7_SJ_SE_EEvSA_SG_RKT3_T4_EUlifE_EEvlNS_15PhiloxCudaStateESF_SG_ --------------------------
	.section	.nv.info._ZN2at6native55_GLOBAL__N__1da31dc6_22_DistributionUniform_cu_67fa25cf43distribution_elementwise_grid_stride_kernelIfLi4EZNS0_9templates4cuda21uniform_and_transformIffPNS_17CUDAGeneratorImplEZZZNS4_14uniform_kernelIS7_EEvRNS_18TensorIteratorBaseEddT_ENKUlvE_clEvENKUlvE0_clEvEUlfE_EEvSA_T1_T2_EUlP24curandStatePhilox4_32_10E0_ZNS1_27distribution_nullary_kernelIff6float4S7_SJ_SE_EEvSA_SG_RKT3_T4_EUlifE_EEvlNS_15PhiloxCudaStateESF_SG_,"",@"SHT_CUDA_INFO"
	.sectionflags	@""
	.align	4


	//----- nvinfo : EIATTR_CUDA_API_VERSION
	.align		4
        /*0000*/ 	.byte	0x04, 0x37
        /*0002*/ 	.short	(.L_346 - .L_345)
.L_345:
        /*0004*/ 	.word	0x00000082


	//----- nvinfo : EIATTR_KPARAM_INFO
	.align		4
.L_346:
        /*0008*/ 	.byte	0x04, 0x17
        /*000a*/ 	.short	(.L_348 - .L_347)
.L_347:
        /*000c*/ 	.word	0x00000000
        /*0010*/ 	.short	0x0003
        /*0012*/ 	.short	0x0028
        /*0014*/ 	.byte	0x00, 0xf0, 0x61, 0x00


	//----- nvinfo : EIATTR_KPARAM_INFO
	.align		4
.L_348:
        /*0018*/ 	.byte	0x04, 0x17
        /*001a*/ 	.short	(.L_350 - .L_349)
.L_349:
        /*001c*/ 	.word	0x00000000
        /*0020*/ 	.short	0x0002
        /*0022*/ 	.short	0x0020
        /*0024*/ 	.byte	0x00, 0xf0, 0x05, 0x00


	//----- nvinfo : EIATTR_KPARAM_INFO
	.align		4
.L_350:
        /*0028*/ 	.byte	0x04, 0x17
        /*002a*/ 	.short	(.L_352 - .L_351)
.L_351:
        /*002c*/ 	.word	0x00000000
        /*0030*/ 	.short	0x0001
        /*0032*/ 	.short	0x0008
        /*0034*/ 	.byte	0x00, 0xf0, 0x61, 0x00


	//----- nvinfo : EIATTR_KPARAM_INFO
	.align		4
.L_352:
        /*0038*/ 	.byte	0x04, 0x17
        /*003a*/ 	.short	(.L_354 - .L_353)
.L_353:
        /*003c*/ 	.word	0x00000000
        /*0040*/ 	.short	0x0000
        /*0042*/ 	.short	0x0000
        /*0044*/ 	.byte	0x00, 0xf0, 0x21, 0x00


	//----- nvinfo : EIATTR_SPARSE_MMA_MASK
	.align		4
.L_354:
        /*0048*/ 	.byte	0x03, 0x50
        /*004a*/ 	.short	0x0000


	//----- nvinfo : EIATTR_MAXREG_COUNT
	.align		4
        /*004c*/ 	.byte	0x03, 0x1b
        /*004e*/ 	.short	0x0040


	//----- nvinfo : EIATTR_NUM_BARRIERS
	.align		4
        /*0050*/ 	.byte	0x02, 0x4c
        /*0052*/ 	.byte	0x01
	.zero		1


	//----- nvinfo : EIATTR_MERCURY_ISA_VERSION
	.align		4
        /*0054*/ 	.byte	0x03, 0x5f
        /*0056*/ 	.short	0x0101


	//----- nvinfo : EIATTR_EXIT_INSTR_OFFSETS
	.align		4
        /*0058*/ 	.byte	0x04, 0x1c
        /*005a*/ 	.short	(.L_356 - .L_355)


	//   ....[0]....
.L_355:
        /*005c*/ 	.word	0x000007d0


	//   ....[1]....
        /*0060*/ 	.word	0x00001290


	//----- nvinfo : EIATTR_MAX_THREADS
	.align		4
.L_356:
        /*0064*/ 	.byte	0x04, 0x05
        /*0066*/ 	.short	(.L_358 - .L_357)
.L_357:
        /*0068*/ 	.word	0x00000100
        /*006c*/ 	.word	0x00000001
        /*0070*/ 	.word	0x00000001


	//----- nvinfo : EIATTR_CRS_STACK_SIZE
	.align		4
.L_358:
        /*0074*/ 	.byte	0x04, 0x1e
        /*0076*/ 	.short	(.L_360 - .L_359)
.L_359:
        /*0078*/ 	.word	0x00000000


	//----- nvinfo : EIATTR_CBANK_PARAM_SIZE
	.align		4
.L_360:
        /*007c*/ 	.byte	0x03, 0x19
        /*007e*/ 	.short	0x0040


	//----- nvinfo : EIATTR_PARAM_CBANK
	.align		4
        /*0080*/ 	.byte	0x04, 0x0a
        /*0082*/ 	.short	(.L_362 - .L_361)
	.align		4
.L_361:
        /*0084*/ 	.word	index@(.nv.constant0._ZN2at6native55_GLOBAL__N__1da31dc6_22_DistributionUniform_cu_67fa25cf43distribution_elementwise_grid_stride_kernelIfLi4EZNS0_9templates4cuda21uniform_and_transformIffPNS_17CUDAGeneratorImplEZZZNS4_14uniform_kernelIS7_EEvRNS_18TensorIteratorBaseEddT_ENKUlvE_clEvENKUlvE0_clEvEUlfE_EEvSA_T1_T2_EUlP24curandStatePhilox4_32_10E0_ZNS1_27distribution_nullary_kernelIff6float4S7_SJ_SE_EEvSA_SG_RKT3_T4_EUlifE_EEvlNS_15PhiloxCudaStateESF_SG_)
        /*0088*/ 	.short	0x0210
        /*008a*/ 	.short	0x0040


	//----- nvinfo : EIATTR_SW_WAR
	.align		4
.L_362:
        /*008c*/ 	.byte	0x04, 0x36
        /*008e*/ 	.short	(.L_364 - .L_363)
.L_363:
        /*0090*/ 	.word	0x00000008
.L_364:


//--------------------- .nv.info._ZN2at6native55_GLOBAL__N__1da31dc6_22_DistributionUniform_cu_67fa25cf43distribution_elementwise_grid_stride_kernelIfLi4EZNS0_9templates4cuda21uniform_and_transformIffPNS_17CUDAGeneratorImplEZZZNS4_14uniform_kernelIS7_EEvRNS_18TensorIteratorBaseEddT_ENKUlvE_clEvENKUlvE0_clEvEUlfE_EEvSA_T1_T2_EUlP24curandStatePhilox4_32_10E_ZNS1_27distribution_nullary_kernelIff7double2S7_SJ_SE_EEvSA_SG_RKT3_T4_EUlifE0_EEvlNS_15PhiloxCudaStateESF_SG_ --------------------------
	.section	.nv.info._ZN2at6native55_GLOBAL__N__1da31dc6_22_DistributionUniform_cu_67fa25cf43distribution_elementwise_grid_stride_kernelIfLi4EZNS0_9templates4cuda21uniform_and_transformIffPNS_17CUDAGeneratorImplEZZZNS4_14uniform_kernelIS7_EEvRNS_18TensorIteratorBaseEddT_ENKUlvE_clEvENKUlvE0_clEvEUlfE_EEvSA_T1_T2_EUlP24curandStatePhilox4_32_10E_ZNS1_27distribution_nullary_kernelIff7double2S7_SJ_SE_EEvSA_SG_RKT3_T4_EUlifE0_EEvlNS_15PhiloxCudaStateESF_SG_,"",@"SHT_CUDA_INFO"
	.sectionflags	@""
	.align	4


	//----- nvinfo : EIATTR_CUDA_API_VERSION
	.align		4
        /*0000*/ 	.byte	0x04, 0x37
        /*0002*/ 	.short	(.L_366 - .L_365)
.L_365:
        /*0004*/ 	.word	0x00000082


	//----- nvinfo : EIATTR_KPARAM_INFO
	.align		4
.L_366:
        /*0008*/ 	.byte	0x04, 0x17
        /*000a*/ 	.short	(.L_368 - .L_367)
.L_367:
        /*000c*/ 	.word	0x00000000
        /*0010*/ 	.short	0x0003
        /*0012*/ 	.short	0x0028
        /*0014*/ 	.byte	0x00, 0xf0, 0xc1, 0x06


	//----- nvinfo : EIATTR_KPARAM_INFO
	.align		4
.L_368:
        /*0018*/ 	.byte	0x04, 0x17
        /*001a*/ 	.short	(.L_370 - .L_369)
.L_369:
        /*001c*/ 	.word	0x00000000
        /*0020*/ 	.short	0x0002
        /*0022*/ 	.short	0x0020
        /*0024*/ 	.byte	0x00, 0xf0, 0x05, 0x00


	//----- nvinfo : EIATTR_KPARAM_INFO
	.align		4
.L_370:
        /*0028*/ 	.byte	0x04, 0x17
        /*002a*/ 	.short	(.L_372 - .L_371)
.L_371:
        /*002c*/ 	.word	0x00000000
        /*0030*/ 	.short	0x0001
        /*0032*/ 	.short	0x0008
        /*0034*/ 	.byte	0x00, 0xf0, 0x61, 0x00


	//----- nvinfo : EIATTR_KPARAM_INFO
	.align		4
.L_372:
        /*0038*/ 	.byte	0x04, 0x17
        /*003a*/ 	.short	(.L_374 - .L_373)
.L_373:
        /*003c*/ 	.word	0x00000000
        /*0040*/ 	.short	0x0000
        /*0042*/ 	.short	0x0000
        /*0044*/ 	.byte	0x00, 0xf0, 0x21, 0x00


	//----- nvinfo : EIATTR_SPARSE_MMA_MASK
	.align		4
.L_374:
        /*0048*/ 	.byte	0x03, 0x50
        /*004a*/ 	.short	0x0000


	//----- nvinfo : EIATTR_MAXREG_COUNT
	.align		4
        /*004c*/ 	.byte	0x03, 0x1b
        /*004e*/ 	.short	0x0040


	//----- nvinfo : EIATTR_NUM_BARRIERS
	.align		4
        /*0050*/ 	.byte	0x02, 0x4c
        /*0052*/ 	.byte	0x01
	.zero		1


	//----- nvinfo : EIATTR_MERCURY_ISA_VERSION
	.align		4
        /*0054*/ 	.byte	0x03, 0x5f
        /*0056*/ 	.short	0x0101


	//----- nvinfo : EIATTR_EXIT_INSTR_OFFSETS
	.align		4
        /*0058*/ 	.byte	0x04, 0x1c
        /*005a*/ 	.short	(.L_376 - .L_375)


	//   ....[0]....
.L_375:
        /*005c*/ 	.word	0x00000800


	//   ....[1]....
        /*0060*/ 	.word	0x00005360


	//----- nvinfo : EIATTR_MAX_THREADS
	.align		4
.L_376:
        /*0064*/ 	.byte	0x04, 0x05
        /*0066*/ 	.short	(.L_378 - .L_377)
.L_377:
        /*0068*/ 	.word	0x00000100
        /*006c*/ 	.word	0x00000001
        /*0070*/ 	.word	0x00000001


	//----- nvinfo : EIATTR_CRS_STACK_SIZE
	.align		4
.L_378:
        /*0074*/ 	.byte	0x04, 0x1e
        /*0076*/ 	.short	(.L_380 - .L_379)
.L_379:
        /*0078*/ 	.word	0x00000000


	//----- nvinfo : EIATTR_CBANK_PARAM_SIZE
	.align		4
.L_380:
        /*007c*/ 	.byte	0x03, 0x19
        /*007e*/ 	.short	0x01d8


	//----- nvinfo : EIATTR_PARAM_CBANK
	.align		4
        /*0080*/ 	.byte	0x04, 0x0a
        /*0082*/ 	.short	(.L_382 - .L_381)
	.align		4
.L_381:
        /*0084*/ 	.word	index@(.nv.constant0._ZN2at6native55_GLOBAL__N__1da31dc6_22_DistributionUniform_cu_67fa25cf43distribution_elementwise_grid_stride_kernelIfLi4EZNS0_9templates4cuda21uniform_and_transformIffPNS_17CUDAGeneratorImplEZZZNS4_14uniform_kernelIS7_EEvRNS_18TensorIteratorBaseEddT_ENKUlvE_clEvENKUlvE0_clEvEUlfE_EEvSA_T1_T2_EUlP24curandStatePhilox4_32_10E_ZNS1_27distribution_nullary_kernelIff7double2S7_SJ_SE_EEvSA_SG_RKT3_T4_EUlifE0_EEvlNS_15PhiloxCudaStateESF_SG_)
        /*0088*/ 	.short	0x0210
        /*008a*/ 	.short	0x01d8


	//----- nvinfo : EIATTR_SW_WAR
	.align		4
.L_382:
        /*008c*/ 	.byte	0x04, 0x36
        /*008e*/ 	.short	(.L_384 - .L_383)
.L_383:
        /*0090*/ 	.word	0x00000008
.L_384:


//--------------------- .nv.info._ZN2at6native55_GLOBAL__N__1da31dc6_22_DistributionUniform_cu_67fa25cf43distribution_elementwise_grid_stride_kernelIfLi4EZNS0_9templates4cuda21uniform_and_transformIffPNS_17CUDAGeneratorImplEZZZNS4_14uniform_kernelIS7_EEvRNS_18TensorIteratorBaseEddT_ENKUlvE_clEvENKUlvE0_clEvEUlfE_EEvSA_T1_T2_EUlP24curandStatePhilox4_32_10E_ZNS1_27distribution_nullary_kernelIff7double2S7_SJ_SE_EEvSA_SG_RKT3_T4_EUlifE_EEvlNS_15PhiloxCudaStateESF_SG_ --------------------------
	.section	.nv.info._ZN2at6native55_GLOBAL__N__1da31dc6_22_DistributionUniform_cu_67fa25cf43distribution_elementwise_grid_stride_kernelIfLi4EZNS0_9templates4cuda21uniform_and_transformIffPNS_17CUDAGeneratorImplEZZZNS4_14uniform_kernelIS7_EEvRNS_18TensorIteratorBaseEddT_ENKUlvE_clEvENKUlvE0_clEvEUlfE_EEvSA_T1_T2_EUlP24curandStatePhilox4_32_10E_ZNS1_27distribution_nullary_kernelIff7double2S7_SJ_SE_EEvSA_SG_RKT3_T4_EUlifE_EEvlNS_15PhiloxCudaStateESF_SG_,"",@"SHT_CUDA_INFO"
	.sectionflags	@""
	.align	4


	//----- nvinfo : EIATTR_CUDA_API_VERSION
	.align		4
        /*0000*/ 	.byte	0x04, 0x37
        /*0002*/ 	.short	(.L_386 - .L_385)
.L_385:
        /*0004*/ 	.word	0x00000082


	//----- nvinfo : EIATTR_KPARAM_INFO
	.align		4
.L_386:
        /*0008*/ 	.byte	0x04, 0x17
        /*000a*/ 	.short	(.L_388 - .L_387)
.L_387:
        /*000c*/ 	.word	0x00000000
        /*0010*/ 	.short	0x0003
        /*0012*/ 	.short	0x0028
        /*0014*/ 	.byte	0x00, 0xf0, 0x61, 0x00


	//----- nvinfo : EIATTR_KPARAM_INFO
	.align		4
.L_388:
        /*0018*/ 	.byte	0x04, 0x17
        /*001a*/ 	.short	(.L_390 - .L_389)
.L_389:
        /*001c*/ 	.word	0x00000000
        /*0020*/ 	.short	0x0002
        /*0022*/ 	.short	0x0020
        /*0024*/ 	.byte	0x00, 0xf0, 0x05, 0x00


	//----- nvinfo : EIATTR_KPARAM_INFO
	.align		4
.L_390:
        /*0028*/ 	.byte	0x04, 0x17
        /*002a*/ 	.short	(.L_392 - .L_391)
.L_391:
        /*002c*/ 	.word	0x00000000
        /*0030*/ 	.short	0x0001
        /*0032*/ 	.short	0x0008
        /*0034*/ 	.byte	0x00, 0xf0, 0x61, 0x00


	//----- nvinfo : EIATTR_KPARAM_INFO
	.align		4
.L_392:
        /*0038*/ 	.byte	0x04, 0x17
        /*003a*/ 	.short	(.L_394 - .L_393)
.L_393:
        /*003c*/ 	.word	0x00000000
        /*0040*/ 	.short	0x0000
        /*0042*/ 	.short	0x0000
        /*0044*/ 	.byte	0x00, 0xf0, 0x21, 0x00


	//----- nvinfo : EIATTR_SPARSE_MMA_MASK
	.align		4
.L_394:
        /*0048*/ 	.byte	0x03, 0x50
        /*004a*/ 	.short	0x0000


	//----- nvinfo : EIATTR_MAXREG_COUNT
	.align		4
        /*004c*/ 	.byte	0x03, 0x1b
        /*004e*/ 	.short	0x0040


	//----- nvinfo : EIATTR_NUM_BARRIERS
	.align		4
        /*0050*/ 	.byte	0x02, 0x4c
        /*0052*/ 	.byte	0x01
	.zero		1


	//----- nvinfo : EIATTR_MERCURY_ISA_VERSION
	.align		4
        /*0054*/ 	.byte	0x03, 0x5f
        /*0056*/ 	.short	0x0101


	//----- nvinfo : EIATTR_EXIT_INSTR_OFFSETS
	.align		4
        /*0058*/ 	.byte	0x04, 0x1c
        /*005a*/ 	.short	(.L_396 - .L_395)


	//   ....[0]....
.L_395:
        /*005c*/ 	.word	0x000007c0


	//   ....[1]....
        /*0060*/ 	.word	0x00001360


	//----- nvinfo : EIATTR_MAX_THREADS
	.align		4
.L_396:
        /*0064*/ 	.byte	0x04, 0x05
        /*0066*/ 	.short	(.L_398 - .L_397)
.L_397:
        /*0068*/ 	.word	0x00000100
        /*006c*/ 	.word	0x00000001
        /*0070*/ 	.word	0x00000001


	//----- nvinfo : EIATTR_CRS_STACK_SIZE
	.align		4
.L_398:
        /*0074*/ 	.byte	0x04, 0x1e
        /*0076*/ 	.short	(.L_400 - .L_399)
.L_399:
        /*0078*/ 	.word	0x00000000


	//----- nvinfo : EIATTR_CBANK_PARAM_SIZE
	.align		4
.L_400:
        /*007c*/ 	.byte	0x03, 0x19
        /*007e*/ 	.short	0x0040


	//----- nvinfo : EIATTR_PARAM_CBANK
	.align		4
        /*0080*/ 	.byte	0x04, 0x0a
        /*0082*/ 	.short	(.L_402 - .L_401)
	.align		4
.L_401:
        /*0084*/ 	.word	index@(.nv.constant0._ZN2at6native55_GLOBAL__N__1da31dc6_22_DistributionUniform_cu_67fa25cf43distribution_elementwise_grid_stride_kernelIfLi4EZNS0_9templates4cuda21uniform_and_transformIffPNS_17CUDAGeneratorImplEZZZNS4_14uniform_kernelIS7_EEvRNS_18TensorIteratorBaseEddT_ENKUlvE_clEvENKUlvE0_clEvEUlfE_EEvSA_T1_T2_EUlP24curandStatePhilox4_32_10E_ZNS1_27distribution_nullary_kernelIff7double2S7_SJ_SE_EEvSA_SG_RKT3_T4_EUlifE_EEvlNS_15PhiloxCudaStateESF_SG_)
        /*0088*/ 	.short	0x0210
        /*008a*/ 	.short	0x0040


	//----- nvinfo : EIATTR_SW_WAR
	.align		4
.L_402:
        /*008c*/ 	.byte	0x04, 0x36
        /*008e*/ 	.short	(.L_404 - .L_403)
.L_403:
        /*0090*/ 	.word	0x00000008
.L_404:


//--------------------- .nv.info._ZN2at6native55_GLOBAL__N__1da31dc6_22_DistributionUniform_cu_67fa25cf43distribution_elementwise_grid_stride_kernelIdLi2EZNS0_9templates4cuda21uniform_and_transformIddPNS_17CUDAGeneratorImplEZZZNS4_14uniform_kernelIS7_EEvRNS_18TensorIteratorBaseEddT_ENKUlvE_clEvENKUlvE_clEvEUldE_EEvSA_T1_T2_EUlP24curandStatePhilox4_32_10E0_ZNS1_27distribution_nullary_kernelIdd6float4S7_SJ_SE_EEvSA_SG_RKT3_T4_EUlidE0_EEvlNS_15PhiloxCudaStateESF_SG_ --------------------------
	.section	.nv.info._ZN2at6native55_GLOBAL__N__1da31dc6_22_DistributionUniform_cu_67fa25cf43distribution_elementwise_grid_stride_kernelIdLi2EZNS0_9templates4cuda21uniform_and_transformIddPNS_17CUDAGeneratorImplEZZZNS4_14uniform_kernelIS7_EEvRNS_18TensorIteratorBaseEddT_ENKUlvE_clEvENKUlvE_clEvEUldE_EEvSA_T1_T2_EUlP24curandStatePhilox4_32_10E0_ZNS1_27distribution_nullary_kernelIdd6float4S7_SJ_SE_EEvSA_SG_RKT3_T4_EUlidE0_EEvlNS_15PhiloxCudaStateESF_SG_,"",@"SHT_CUDA_INFO"
	.sectionflags	@""
	.align	4


	//----- nvinfo : EIATTR_CUDA_API_VERSION
	.align		4
        /*0000*/ 	.byte	0x04, 0x37
        /*0002*/ 	.short	(.L_406 - .L_405)
.L_405:
        /*0004*/ 	.word	0x00000082


	//----- nvinfo : EIATTR_KPARAM_INFO
	.align		4
.L_406:
        /*0008*/ 	.byte	0x04, 0x17
        /*000a*/ 	.short	(.L_408 - .L_407)
.L_407:
        /*000c*/ 	.word	0x00000000
        /*0010*/ 	.short	0x0003
        /*0012*/ 	.short	0x0028
        /*0014*/ 	.byte	0x00, 0xf0, 0xe1, 0x06


	//----- nvinfo : EIATTR_KPARAM_INFO
	.align		4
.L_408:
        /*0018*/ 	.byte	0x04, 0x17
        /*001a*/ 	.short	(.L_410 - .L_409)
.L_409:
        /*001c*/ 	.word	0x00000000
        /*0020*/ 	.short	0x0002
        /*0022*/ 	.short	0x0020
        /*0024*/ 	.byte	0x00, 0xf0, 0x05, 0x00


	//----- nvinfo : EIATTR_KPARAM_INFO
	.align		4
.L_410:
        /*0028*/ 	.byte	0x04, 0x17
        /*002a*/ 	.short	(.L_412 - .L_411)
.L_411:
        /*002c*/ 	.word	0x00000000
        /*0030*/ 	.short	0x0001
        /*0032*/ 	.short	0x0008
        /*0034*/ 	.byte	0x00, 0xf0, 0x61, 0x00


	//----- nvinfo : EIATTR_KPARAM_INFO
	.align		4
.L_412:
        /*0038*/ 	.byte	0x04, 0x17
        /*003a*/ 	.short	(.L_414 - .L_413)
.L_413:
        /*003c*/ 	.word	0x00000000
        /*0040*/ 	.short	0x0000
        /*0042*/ 	.short	0x0000
        /*0044*/ 	.byte	0x00, 0xf0, 0x21, 0x00


	//----- nvinfo : EIATTR_SPARSE_MMA_MASK
	.align		4
.L_414:
        /*0048*/ 	.byte	0x03, 0x50
        /*004a*/ 	.short	0x0000


	//----- nvinfo : EIATTR_MAXREG_COUNT
	.align		4
        /*004c*/ 	.byte	0x03, 0x1b
        /*004e*/ 	.short	0x0040


	//----- nvinfo : EIATTR_NUM_BARRIERS
	.align		4
        /*0050*/ 	.byte	0x02, 0x4c
        /*0052*/ 	.byte	0x01
	.zero		1


	//----- nvinfo : EIATTR_MERCURY_ISA_VERSION
	.align		4
        /*0054*/ 	.byte	0x03, 0x5f
        /*0056*/ 	.short	0x0101


	//----- nvinfo : EIATTR_EXIT_INSTR_OFFSETS
	.align		4
        /*0058*/ 	.byte	0x04, 0x1c
        /*005a*/ 	.short	(.L_416 - .L_415)


	//   ....[0]....
.L_415:
        /*005c*/ 	.word	0x00000800


	//   ....[1]....
        /*0060*/ 	.word	0x00003020


	//----- nvinfo : EIATTR_MAX_THREADS
	.align		4
.L_416:
        /*0064*/ 	.byte	0x04, 0x05
        /*0066*/ 	.short	(.L_418 - .L_417)
.L_417:
        /*0068*/ 	.word	0x00000100
        /*006c*/ 	.word	0x00000001
        /*0070*/ 	.word	0x00000001


	//----- nvinfo : EIATTR_CRS_STACK_SIZE
	.align		4
.L_418:
        /*0074*/ 	.byte	0x04, 0x1e
        /*0076*/ 	.short	(.L_420 - .L_419)
.L_419:
        /*0078*/ 	.word	0x00000000


	//----- nvinfo : EIATTR_CBANK_PARAM_SIZE
	.align		4
.L_420:
        /*007c*/ 	.byte	0x03, 0x19
        /*007e*/ 	.short	0x01e0


	//----- nvinfo : EIATTR_PARAM_CBANK
	.align		4
        /*0080*/ 	.byte	0x04, 0x0a
        /*0082*/ 	.short	(.L_422 - .L_421)
	.align		4
.L_421:
        /*0084*/ 	.word	index@(.nv.constant0._ZN2at6native55_GLOBAL__N__1da31dc6_22_DistributionUniform_cu_67fa25cf43distribution_elementwise_grid_stride_kernelIdLi2EZNS0_9templates4cuda21uniform_and_transformIddPNS_17CUDAGeneratorImplEZZZNS4_14uniform_kernelIS7_EEvRNS_18TensorIteratorBaseEddT_ENKUlvE_clEvENKUlvE_clEvEUldE_EEvSA_T1_T2_EUlP24curandStatePhilox4_32_10E0_ZNS1_27distribution_nullary_kernelIdd6float4S7_SJ_SE_EEvSA_SG_RKT3_T4_EUlidE0_EEvlNS_15PhiloxCudaStateESF_SG_)
        /*0088*/ 	.short	0x0210
        /*008a*/ 	.short	0x01e0


	//----- nvinfo : EIATTR_SW_WAR
	.align		4
.L_422:
        /*008c*/ 	.byte	0x04, 0x36
        /*008e*/ 	.short	(.L_424 - .L_423)
.L_423:
        /*0090*/ 	.word	0x00000008
.L_424:


//--------------------- .nv.info._ZN2at6native55_GLOBAL__N__1da31dc6_22_DistributionUniform_cu_67fa25cf43distribution_elementwise_grid_stride_kernelIdLi2EZNS0_9templates4cuda21uniform_and_transformIddPNS_17CUDAGeneratorImplEZZZNS4_14uniform_kernelIS7_EEvRNS_18TensorIteratorBaseEddT_ENKUlvE_clEvENKUlvE_clEvEUldE_EEvSA_T1_T2_EUlP24curandStatePhilox4_32_10E0_ZNS1_27distribution_nullary_kernelIdd6float4S7_SJ_SE_EEvSA_SG_RKT3_T4_EUlidE_EEvlNS_15PhiloxCudaStateESF_SG_ --------------------------
	.section	.nv.info._ZN2at6native55_GLOBAL__N__1da31dc6_22_DistributionUniform_cu_67fa25cf43distribution_elementwise_grid_stride_kernelIdLi2EZNS0_9templates4cuda21uniform_and_transformIddPNS_17CUDAGeneratorImplEZZZNS4_14uniform_kernelIS7_EEvRNS_18TensorIteratorBaseEddT_ENKUlvE_clEvENKUlvE_clEvEUldE_EEvSA_T1_T2_EUlP24curandStatePhilox4_32_10E0_ZNS1_27distribution_nullary_kernelIdd6float4S7_SJ_SE_EEvSA_SG_RKT3_T4_EUlidE_EEvlNS_15PhiloxCudaStateESF_SG_,"",@"SHT_CUDA_INFO"
	.sectionflags	@""
	.align	4


	//----- nvinfo : EIATTR_CUDA_API_VERSION
	.align		4
        /*0000*/ 	.byte	0x04, 0x37
        /*0002*/ 	.short	(.L_426 - .L_425)
.L_425:
        /*0004*/ 	.word	0x00000082


	//----- nvinfo : EIATTR_KPARAM_INFO
	.align		4
.L_426:
        /*0008*/ 	.byte	0x04, 0x17
        /*000a*/ 	.short	(.L_428 - .L_427)
.L_427:
        /*000c*/ 	.word	0x00000000
        /*0010*/ 	.short	0x0003
        /*0012*/ 	.short	0x0028
        /*0014*/ 	.byte	0x00, 0xf0, 0xa1, 0x00


	//----- nvinfo : EIATTR_KPARAM_INFO
	.align		4
.L_428:
        /*0018*/ 	.byte	0x04, 0x17
        /*001a*/ 	.short	(.L_430 - .L_429)
.L_429:
        /*001c*/ 	.word	0x00000000
        /*0020*/ 	.short	0x0002
        /*0022*/ 	.short	0x0020
        /*0024*/ 	.byte	0x00, 0xf0, 0x05, 0x00


	//----- nvinfo : EIATTR_KPARAM_INFO
	.align		4
.L_430:
        /*0028*/ 	.byte	0x04, 0x17
        /*002a*/ 	.short	(.L_432 - .L_431)
.L_431:
        /*002c*/ 	.word	0x00000000
        /*0030*/ 	.short	0x0001
        /*0032*/ 	.short	0x0008
        /*0034*/ 	.byte	0x00, 0xf0, 0x61, 0x00


	//----- nvinfo : EIATTR_KPARAM_INFO
	.align		4
.L_432:
        /*0038*/ 	.byte	0x04, 0x17
        /*003a*/ 	.short	(.L_434 - .L_433)
.L_433:
        /*003c*/ 	.word	0x00000000
        /*0040*/ 	.short	0x0000
        /*0042*/ 	.short	0x0000
        /*0044*/ 	.byte	0x00, 0xf0, 0x21, 0x00


	//----- nvinfo : EIATTR_SPARSE_MMA_MASK
	.align		4
.L_434:
        /*0048*/ 	.byte	0x03, 0x50
        /*004a*/ 	.short	0x0000


	//----- nvinfo : EIATTR_MAXREG_COUNT
	.align		4
        /*004c*/ 	.byte	0x03, 0x1b
        /*004e*/ 	.short	0x0040


	//----- nvinfo : EIATTR_NUM_BARRIERS
	.align		4
        /*0050*/ 	.byte	0x02, 0x4c
        /*0052*/ 	.byte	0x01
	.zero		1


	//----- nvinfo : EIATTR_MERCURY_ISA_VERSION
	.align		4
        /*0054*/ 	.byte	0x03, 0x5f
        /*0056*/ 	.short	0x0101


	//----- nvinfo : EIATTR_EXIT_INSTR_OFFSETS
	.align		4
        /*0058*/ 	.byte	0x04, 0x1c
        /*005a*/ 	.short	(.L_436 - .L_435)


	//   ....[0]....
.L_435:
        /*005c*/ 	.word	0x000007f0


	//   ....[1]....
        /*0060*/ 	.word	0x00001090


	//----- nvinfo : EIATTR_MAX_THREADS
	.align		4
.L_436:
        /*0064*/ 	.byte	0x04, 0x05
        /*0066*/ 	.short	(.L_438 - .L_437)
.L_437:
        /*0068*/ 	.word	0x00000100
        /*006c*/ 	.word	0x00000001
        /*0070*/ 	.word	0x00000001


	//----- nvinfo : EIATTR_CRS_STACK_SIZE
	.align		4
.L_438:
        /*0074*/ 	.byte	0x04, 0x1e
        /*0076*/ 	.short	(.L_440 - .L_439)
.L_439:
        /*0078*/ 	.word	0x00000000


	//----- nvinfo : EIATTR_CBANK_PARAM_SIZE
	.align		4
.L_440:
        /*007c*/ 	.byte	0x03, 0x19
        /*007e*/ 	.short	0x0050


	//----- nvinfo : EIATTR_PARAM_CBANK
	.align		4
        /*0080*/ 	.byte	0x04, 0x0a
        /*0082*/ 	.short	(.L_442 - .L_441)
	.align		4
.L_441:
        /*0084*/ 	.word	index@(.nv.constant0._ZN2at6native55_GLOBAL__N__1da31dc6_22_DistributionUniform_cu_67fa25cf43distribution_elementwise_grid_stride_kernelIdLi2EZNS0_9templates4cuda21uniform_and_transformIddPNS_17CUDAGeneratorImplEZZZNS4_14uniform_kernelIS7_EEvRNS_18TensorIteratorBaseEddT_ENKUlvE_clEvENKUlvE_clEvEUldE_EEvSA_T1_T2_EUlP24curandStatePhilox4_32_10E0_ZNS1_27distribution_nullary_kernelIdd6float4S7_SJ_SE_EEvSA_SG_RKT3_T4_EUlidE_EEvlNS_15PhiloxCudaStateESF_SG_)
        /*0088*/ 	.short	0x0210
        /*008a*/ 	.short	0x0050


	//----- nvinfo : EIATTR_SW_WAR
	.align		4
.L_442:
        /*008c*/ 	.byte	0x04, 0x36
        /*008e*/ 	.short	(.L_444 - .L_443)
.L_443:
        /*0090*/ 	.word	0x00000008
.L_444:


//--------------------- .nv.info._ZN2at6native55_GLOBAL__N__1da31dc6_22_DistributionUniform_cu_67fa25cf43distribution_elementwise_grid_stride_kernelIdLi2EZNS0_9templates4cuda21uniform_and_transformIddPNS_17CUDAGeneratorImplEZZZNS4_14uniform_kernelIS7_EEvRNS_18TensorIteratorBaseEddT_ENKUlvE_clEvENKUlvE_clEvEUldE_EEvSA_T1_T2_EUlP24curandStatePhilox4_32_10E_ZNS1_27distribution_nullary_kernelIdd7double2S7_SJ_SE_EEvSA_SG_RKT3_T4_EUlidE0_EEvlNS_15PhiloxCudaStateESF_SG_ --------------------------
	.section	.nv.info._ZN2at6native55_GLOBAL__N__1da31dc6_22_DistributionUniform_cu_67fa25cf43distribution_elementwise_grid_stride_kernelIdLi2EZNS0_9templates4cuda21uniform_and_transformIddPNS_17CUDAGeneratorImplEZZZNS4_14uniform_kernelIS7_EEvRNS_18TensorIteratorBaseEddT_ENKUlvE_clEvENKUlvE_clEvEUldE_EEvSA_T1_T2_EUlP24curandStatePhilox4_32_10E_ZNS1_27distribution_nullary_kernelIdd7double2S7_SJ_SE_EEvSA_SG_RKT3_T4_EUlidE0_EEvlNS_15PhiloxCudaStateESF_SG_,"",@"SHT_CUDA_INFO"
	.sectionflags	@""
	.align	4


	//----- nvinfo : EIATTR_CUDA_API_VERSION
	.align		4
        /*0000*/ 	.byte	0x04, 0x37
        /*0002*/ 	.short	(.L_446 - .L_445)
.L_445:
        /*0004*/ 	.word	0x00000082


	//----- nvinfo : EIATTR_KPARAM_INFO
	.align		4
.L_446:
        /*0008*/ 	.byte	0x04, 0x17
        /*000a*/ 	.short	(.L_448 - .L_447)
.L_447:
        /*000c*/ 	.word	0x00000000
        /*0010*/ 	.short	0x0003
        /*0012*/ 	.short	0x0028
        /*0014*/ 	.byte	0x00, 0xf0, 0xe1, 0x06


	//----- nvinfo : EIATTR_KPARAM_INFO
	.align		4
.L_448:
        /*0018*/ 	.byte	0x04, 0x17
        /*001a*/ 	.short	(.L_450 - .L_449)
.L_449:
        /*001c*/ 	.word	0x00000000
        /*0020*/ 	.short	0x0002
        /*0022*/ 	.short	0x0020
        /*0024*/ 	.byte	0x00, 0xf0, 0x05, 0x00


	//----- nvinfo : EIATTR_KPARAM_INFO
	.align		4
.L_450:
        /*0028*/ 	.byte	0x04, 0x17
        /*002a*/ 	.short	(.L_452 - .L_451)
.L_451:
        /*002c*/ 	.word	0x00000000
        /*0030*/ 	.short	0x0001
        /*0032*/ 	.short	0x0008
        /*0034*/ 	.byte	0x00, 0xf0, 0x61, 0x00


	//----- nvinfo : EIATTR_KPARAM_INFO
	.align		4
.L_452:
        /*0038*/ 	.byte	0x04, 0x17
        /*003a*/ 	.short	(.L_454 - .L_453)
.L_453:
        /*003c*/ 	.word	0x00000000
        /*0040*/ 	.short	0x0000
        /*0042*/ 	.short	0x0000
        /*0044*/ 	.byte	0x00, 0xf0, 0x21, 0x00


	//----- nvinfo : EIATTR_SPARSE_MMA_MASK
	.align		4
.L_454:
        /*0048*/ 	.byte	0x03, 0x50
        /*004a*/ 	.short	0x0000


	//----- nvinfo : EIATTR_MAXREG_COUNT
	.align		4
        /*004c*/ 	.byte	0x03, 0x1b
        /*004e*/ 	.short	0x0040


	//----- nvinfo : EIATTR_NUM_BARRIERS
	.align		4
        /*0050*/ 	.byte	0x02, 0x4c
        /*0052*/ 	.byte	0x01
	.zero		1


	//----- nvinfo : EIATTR_MERCURY_ISA_VERSION
	.align		4
        /*0054*/ 	.byte	0x03, 0x5f
        /*0056*/ 	.short	0x0101


	//----- nvinfo : EIATTR_EXIT_INSTR_OFFSETS
	.align		4
        /*0058*/ 	.byte	0x04, 0x1c
        /*005a*/ 	.short	(.L_456 - .L_455)


	//   ....[0]....
.L_455:
        /*005c*/ 	.word	0x00000800


	//   ....[1]....
        /*0060*/ 	.word	0x00003300


	//----- nvinfo : EIATTR_MAX_THREADS
	.align		4
.L_456:
        /*0064*/ 	.byte	0x04, 0x05
        /*0066*/ 	.short	(.L_458 - .L_457)
.L_457:
        /*0068*/ 	.word	0x00000100
        /*006c*/ 	.word	0x00000001
        /*0070*/ 	.word	0x00000001


	//----- nvinfo : EIATTR_CRS_STACK_SIZE
	.align		4
.L_458:
        /*0074*/ 	.byte	0x04, 0x1e
        /*0076*/ 	.short	(.L_460 - .L_459)
.L_459:
        /*0078*/ 	.word	0x00000000


	//----- nvinfo : EIATTR_CBANK_PARAM_SIZE
	.align		4
.L_460:
        /*007c*/ 	.byte	0x03, 0x19
        /*007e*/ 	.short	0x01e0


	//----- nvinfo : EIATTR_PARAM_CBANK
	.align		4
        /*0080*/ 	.byte	0x04, 0x0a
        /*0082*/ 	.short	(.L_462 - .L_461)
	.align		4
.L_461:
        /*0084*/ 	.word	index@(.nv.constant0._ZN2at6native55_GLOBAL__N__1da31dc6_22_DistributionUniform_cu_67fa25cf43distribution_elementwise_grid_stride_kernelIdLi2EZNS0_9templates4cuda21uniform_and_transformIddPNS_17CUDAGeneratorImplEZZZNS4_14uniform_kernelIS7_EEvRNS_18TensorIteratorBaseEddT_ENKUlvE_clEvENKUlvE_clEvEUldE_EEvSA_T1_T2_EUlP24curandStatePhilox4_32_10E_ZNS1_27distribution_nullary_kernelIdd7double2S7_SJ_SE_EEvSA_SG_RKT3_T4_EUlidE0_EEvlNS_15PhiloxCudaStateESF_SG_)
        /*0088*/ 	.short	0x0210
        /*008a*/ 	.short	0x01e0


	//----- nvinfo : EIATTR_SW_WAR
	.align		4
.L_462:
        /*008c*/ 	.byte	0x04, 0x36
        /*008e*/ 	.short	(.L_464 - .L_463)
.L_463:
        /*0090*/ 	.word	0x00000008
.L_464:


//--------------------- .nv.info._ZN2at6native55_GLOBAL__N__1da31dc6_22_DistributionUniform_cu_67fa25cf43distribution_elementwise_grid_stride_kernelIdLi2EZNS0_9templates4cuda21uniform_and_transformIddPNS_17CUDAGeneratorImplEZZZNS4_14uniform_kernelIS7_EEvRNS_18TensorIteratorBaseEddT_ENKUlvE_clEvENKUlvE_clEvEUldE_EEvSA_T1_T2_EUlP24curandStatePhilox4_32_10E_ZNS1_27distribution_nullary_kernelIdd7double2S7_SJ_SE_EEvSA_SG_RKT3_T4_EUlidE_EEvlNS_15PhiloxCudaStateESF_SG_ --------------------------
	.section	.nv.info._ZN2at6native55_GLOBAL__N__1da31dc6_22_DistributionUniform_cu_67fa25cf43distribution_elementwise_grid_stride_kernelIdLi2EZNS0_9templates4cuda21uniform_and_transformIddPNS_17CUDAGeneratorImplEZZZNS4_14uniform_kernelIS7_EEvRNS_18TensorIteratorBaseEddT_ENKUlvE_clEvENKUlvE_clEvEUldE_EEvSA_T1_T2_EUlP24curandStatePhilox4_32_10E_ZNS1_27distribution_nullary_kernelIdd7double2S7_SJ_SE_EEvSA_SG_RKT3_T4_EUlidE_EEvlNS_15PhiloxCudaStateESF_SG_,"",@"SHT_CUDA_INFO"
	.sectionflags	@""
	.align	4


	//----- nvinfo : EIATTR_CUDA_API_VERSION
	.align		4
        /*0000*/ 	.byte	0x04, 0x37
        /*0002*/ 	.short	(.L_466 - .L_465)
.L_465:
        /*0004*/ 	.word	0x00000082


	//----- nvinfo : EIATTR_KPARAM_INFO
	.align		4
.L_466:
        /*0008*/ 	.byte	0x04, 0x17
        /*000a*/ 	.short	(.L_468 - .L_467)
.L_467:
        /*000c*/ 	.word	0x00000000
        /*0010*/ 	.short	0x0003
        /*0012*/ 	.short	0x0028
        /*0014*/ 	.byte	0x00, 0xf0, 0xa1, 0x00


	//----- nvinfo : EIATTR_KPARAM_INFO
	.align		4
.L_468:
        /*0018*/ 	.byte	0x04, 0x17
        /*001a*/ 	.short	(.L_470 - .L_469)
.L_469:
        /*001c*/ 	.word	0x00000000
        /*0020*/ 	.short	0x0002
        /*0022*/ 	.short	0x0020
        /*0024*/ 	.byte	0x00, 0xf0, 0x05, 0x00


	//----- nvinfo : EIATTR_KPARAM_INFO
	.align		4
.L_470:
        /*0028*/ 	.byte	0x04, 0x17
        /*002a*/ 	.short	(.L_472 - .L_471)
.L_471:
        /*002c*/ 	.word	0x00000000
        /*0030*/ 	.short	0x0001
        /*0032*/ 	.short	0x0008
        /*0034*/ 	.byte	0x00, 0xf0, 0x61, 0x00


	//----- nvinfo : EIATTR_KPARAM_INFO
	.align		4
.L_472:
        /*0038*/ 	.byte	0x04, 0x17
        /*003a*/ 	.short	(.L_474 - .L_473)
.L_473:
        /*003c*/ 	.word	0x00000000
        /*0040*/ 	.short	0x0000
        /*0042*/ 	.short	0x0000
        /*0044*/ 	.byte	0x00, 0xf0, 0x21, 0x00


	//----- nvinfo : EIATTR_SPARSE_MMA_MASK
	.align		4
.L_474:
        /*0048*/ 	.byte	0x03, 0x50
        /*004a*/ 	.short	0x0000


	//----- nvinfo : EIATTR_MAXREG_COUNT
	.align		4
        /*004c*/ 	.byte	0x03, 0x1b
        /*004e*/ 	.short	0x0040


	//----- nvinfo : EIATTR_NUM_BARRIERS
	.align		4
        /*0050*/ 	.byte	0x02, 0x4c
        /*0052*/ 	.byte	0x01
	.zero		1


	//----- nvinfo : EIATTR_MERCURY_ISA_VERSION
	.align		4
        /*0054*/ 	.byte	0x03, 0x5f
        /*0056*/ 	.short	0x0101


	//----- nvinfo : EIATTR_EXIT_INSTR_OFFSETS
	.align		4
        /*0058*/ 	.byte	0x04, 0x1c
        /*005a*/ 	.short	(.L_476 - .L_475)


	//   ....[0]....
.L_475:
        /*005c*/ 	.word	0x000007c0


	//   ....[1]....
        /*0060*/ 	.word	0x00001150


	//----- nvinfo : EIATTR_MAX_THREADS
	.align		4
.L_476:
        /*0064*/ 	.byte	0x04, 0x05
        /*0066*/ 	.short	(.L_478 - .L_477)
.L_477:
        /*0068*/ 	.word	0x00000100
        /*006c*/ 	.word	0x00000001
        /*0070*/ 	.word	0x00000001


	//----- nvinfo : EIATTR_CRS_STACK_SIZE
	.align		4
.L_478:
        /*0074*/ 	.byte	0x04, 0x1e
        /*0076*/ 	.short	(.L_480 - .L_479)
.L_479:
        /*0078*/ 	.word	0x00000000


	//----- nvinfo : EIATTR_CBANK_PARAM_SIZE
	.align		4
.L_480:
        /*007c*/ 	.byte	0x03, 0x19
        /*007e*/ 	.short	0x0050


	//----- nvinfo : EIATTR_PARAM_CBANK
	.align		4
        /*0080*/ 	.byte	0x04, 0x0a
        /*0082*/ 	.short	(.L_482 - .L_481)
	.align		4
.L_481:
        /*0084*/ 	.word	index@(.nv.constant0._ZN2at6native55_GLOBAL__N__1da31dc6_22_DistributionUniform_cu_67fa25cf43distribution_elementwise_grid_stride_kernelIdLi2EZNS0_9templates4cuda21uniform_and_transformIddPNS_17CUDAGeneratorImplEZZZNS4_14uniform_kernelIS7_EEvRNS_18TensorIteratorBaseEddT_ENKUlvE_clEvENKUlvE_clEvEUldE_EEvSA_T1_T2_EUlP24curandStatePhilox4_32_10E_ZNS1_27distribution_nullary_kernelIdd7double2S7_SJ_SE_EEvSA_SG_RKT3_T4_EUlidE_EEvlNS_15PhiloxCudaStateESF_SG_)
        /*0088*/ 	.short	0x0210
        /*008a*/ 	.short	0x0050


	//----- nvinfo : EIATTR_SW_WAR
	.align		4
.L_482:
        /*008c*/ 	.byte	0x04, 0x36
        /*008e*/ 	.short	(.L_484 - .L_483)
.L_483:
        /*0090*/ 	.word	0x00000008
.L_484:


//--------------------- .nv.callgraph             --------------------------
	.section	.nv.callgraph,"",@"SHT_CUDA_CALLGRAPH"
	.align	4
	.sectionentsize	8
	.align		4
        /*0000*/ 	.word	0x00000000
	.align		4
        /*0004*/ 	.word	0xffffffff
	.align		4
        /*0008*/ 	.word	0x00000000
	.align		4
        /*000c*/ 	.word	0xfffffffe
	.align		4
        /*0010*/ 	.word	0x00000000
	.align		4
        /*0014*/ 	.word	0xfffffffd
	.align		4
        /*0018*/ 	.word	0x00000000
	.align		4
        /*001c*/ 	.word	0xfffffffc


//--------------------- .nv.constant4             --------------------------
	.section	.nv.constant4,"a",@progbits
	.align	8
	.align		8
.nv.constant4:
        /*0000*/ 	.dword	precalc_xorwow_matrix
	.align		8
        /*0008*/ 	.dword	precalc_xorwow_offset_matrix
	.align		8
        /*0010*/ 	.dword	mrg32k3aM1
	.align		8
        /*0018*/ 	.dword	mrg32k3aM2
	.align		8
        /*0020*/ 	.dword	mrg32k3aM1SubSeq
	.align		8
        /*0028*/ 	.dword	mrg32k3aM2SubSeq
	.align		8
        /*0030*/ 	.dword	mrg32k3aM1Seq
	.align		8
        /*0038*/ 	.dword	mrg32k3aM2Seq
	.align		8
        /*0040*/ 	.dword	_ZN53_INTERNAL_1da31dc6_22_DistributionUniform_cu_67fa25cf4cuda3std3__45__cpo5beginE
	.align		8
        /*0048*/ 	.dword	_ZN53_INTERNAL_1da31dc6_22_DistributionUniform_cu_67fa25cf4cuda3std3__45__cpo3endE
	.align		8
        /*0050*/ 	.dword	_ZN53_INTERNAL_1da31dc6_22_DistributionUniform_cu_67fa25cf4cuda3std3__45__cpo6cbeginE
	.align		8
        /*0058*/ 	.dword	_ZN53_INTERNAL_1da31dc6_22_DistributionUniform_cu_67fa25cf4cuda3std3__45__cpo4cendE
	.align		8
        /*0060*/ 	.dword	_ZN53_INTERNAL_1da31dc6_22_DistributionUniform_cu_67fa25cf4cuda3std3__45__cpo6rbeginE
	.align		8
        /*0068*/ 	.dword	_ZN53_INTERNAL_1da31dc6_22_DistributionUniform_cu_67fa25cf4cuda3std3__45__cpo4rendE
	.align		8
        /*0070*/ 	.dword	_ZN53_INTERNAL_1da31dc6_22_DistributionUniform_cu_67fa25cf4cuda3std3__45__cpo7crbeginE
	.align		8
        /*0078*/ 	.dword	_ZN53_INTERNAL_1da31dc6_22_DistributionUniform_cu_67fa25cf4cuda3std3__45__cpo5crendE
	.align		8
        /*0080*/ 	.dword	_ZN53_INTERNAL_1da31dc6_22_DistributionUniform_cu_67fa25cf4cuda3std3__455_GLOBAL__N__1da31dc6_22_DistributionUniform_cu_67fa25cf6ignoreE
	.align		8
        /*0088*/ 	.dword	_ZN53_INTERNAL_1da31dc6_22_DistributionUniform_cu_67fa25cf4cuda3std3__419piecewise_constructE
	.align		8
        /*0090*/ 	.dword	_ZN53_INTERNAL_1da31dc6_22_DistributionUniform_cu_67fa25cf4cuda3std3__48in_placeE
	.align		8
        /*0098*/ 	.dword	_ZN53_INTERNAL_1da31dc6_22_DistributionUniform_cu_67fa25cf4cuda3std3__420unreachable_sentinelE
	.align		8
        /*00a0*/ 	.dword	_ZN53_INTERNAL_1da31dc6_22_DistributionUniform_cu_67fa25cf4cuda3std6ranges3__45__cpo4swapE
	.align		8
        /*00a8*/ 	.dword	_ZN53_INTERNAL_1da31dc6_22_DistributionUniform_cu_67fa25cf4cuda3std6ranges3__45__cpo9iter_moveE
	.align		8
        /*00b0*/ 	.dword	_ZN53_INTERNAL_1da31dc6_22_DistributionUniform_cu_67fa25cf4cuda3std6ranges3__45__cpo5beginE
	.align		8
        /*00b8*/ 	.dword	_ZN53_INTERNAL_1da31dc6_22_DistributionUniform_cu_67fa25cf4cuda3std6ranges3__45__cpo3endE
	.align		8
        /*00c0*/ 	.dword	_ZN53_INTERNAL_1da31dc6_22_DistributionUniform_cu_67fa25cf4cuda3std6ranges3__45__cpo6cbeginE
	.align		8
        /*00c8*/ 	.dword	_ZN53_INTERNAL_1da31dc6_22_DistributionUniform_cu_67fa25cf4cuda3std6ranges3__45__cpo4cendE
	.align		8
        /*00d0*/ 	.dword	_ZN53_INTERNAL_1da31dc6_22_DistributionUniform_cu_67fa25cf4cuda3std6ranges3__45__cpo7advanceE
	.align		8
        /*00d8*/ 	.dword	_ZN53_INTERNAL_1da31dc6_22_DistributionUniform_cu_67fa25cf4cuda3std6ranges3__45__cpo9iter_swapE
	.align		8
        /*00e0*/ 	.dword	_ZN53_INTERNAL_1da31dc6_22_DistributionUniform_cu_67fa25cf4cuda3std6ranges3__45__cpo4nextE
	.align		8
        /*00e8*/ 	.dword	_ZN53_INTERNAL_1da31dc6_22_DistributionUniform_cu_67fa25cf4cuda3std6ranges3__45__cpo4prevE
	.align		8
        /*00f0*/ 	.dword	_ZN53_INTERNAL_1da31dc6_22_DistributionUniform_cu_67fa25cf4cuda3std6ranges3__45__cpo4dataE
	.align		8
        /*00f8*/ 	.dword	_ZN53_INTERNAL_1da31dc6_22_DistributionUniform_cu_67fa25cf4cuda3std6ranges3__45__cpo5cdataE
	.align		8
        /*0100*/ 	.dword	_ZN53_INTERNAL_1da31dc6_22_DistributionUniform_cu_67fa25cf4cuda3std6ranges3__45__cpo4sizeE
	.align		8
        /*0108*/ 	.dword	_ZN53_INTERNAL_1da31dc6_22_DistributionUniform_cu_67fa25cf4cuda3std6ranges3__45__cpo5ssizeE
	.align		8
        /*0110*/ 	.dword	_ZN53_INTERNAL_1da31dc6_22_DistributionUniform_cu_67fa25cf4cuda3std6ranges3__45__cpo8distanceE
	.align		8
        /*0118*/ 	.dword	_ZN53_INTERNAL_1da31dc6_22_DistributionUniform_cu_67fa25cf6thrust23THRUST_300001_SM_900_NS6system6detail10sequential3seqE


//--------------------- .nv.constant3             --------------------------
	.section	.nv.constant3,"a",@progbits
	.align	8
.nv.constant3:
	.type		__cr_lgamma_table,@object
	.size		__cr_lgamma_table,(.L_8 - __cr_lgamma_table)
__cr_lgamma_table:
        /*0000*/ 	.byte	0x00, 0x00, 0x00, 0x00, 0x00, 0x00, 0x00, 0x00, 0x00, 0x00, 0x00, 0x00, 0x00, 0x00, 0x00, 0x00
        /*0010*/ 	.byte	0xef, 0x39, 0xfa, 0xfe, 0x42, 0x2e, 0xe6, 0x3f, 0x02, 0x20, 0x2a, 0xfa, 0x0b, 0xab, 0xfc, 0x3f
        /*0020*/ 	.byte	0xf9, 0x2c, 0x92, 0x7c, 0xa7, 0x6c, 0x09, 0x40, 0xc9, 0x79, 0x44, 0x3c, 0x64, 0x26, 0x13, 0x40
        /*0030*/ 	.byte	0xca, 0x01, 0xcf, 0x3a, 0x27, 0x51, 0x1a, 0x40, 0x30, 0xcc, 0x2d, 0xf3, 0xe1, 0x0c, 0x21, 0x40
        /*0040*/ 	.byte	0x0d, 0xb7, 0xfc, 0x82, 0x8e, 0x35, 0x25, 0x40
.L_8:


//--------------------- .text._ZN2at6native55_GLOBAL__N__1da31dc6_22_DistributionUniform_cu_67fa25cf43distribution_elementwise_grid_stride_kernelIfLi4EZNS0_9templates4cuda21uniform_and_transformIN3c108BFloat16EfPNS_17CUDAGeneratorImplEZZZNS4_14uniform_kernelIS9_EEvRNS_18TensorIteratorBaseEddT_ENKUlvE_clEvENKUlvE2_clEvEUlfE_EEvSC_T1_T2_EUlP24curandStatePhilox4_32_10E0_ZNS1_27distribution_nullary_kernelIS7_f6float4S9_SL_SG_EEvSC_SI_RKT3_T4_EUlifE0_EEvlNS_15PhiloxCudaStateESH_SI_ --------------------------
	.section	.text._ZN2at6native55_GLOBAL__N__1da31dc6_22_DistributionUniform_cu_67fa25cf43distribution_elementwise_grid_stride_kernelIfLi4EZNS0_9templates4cuda21uniform_and_transformIN3c108BFloat16EfPNS_17CUDAGeneratorImplEZZZNS4_14uniform_kernelIS9_EEvRNS_18TensorIteratorBaseEddT_ENKUlvE_clEvENKUlvE2_clEvEUlfE_EEvSC_T1_T2_EUlP24curandStatePhilox4_32_10E0_ZNS1_27distribution_nullary_kernelIS7_f6float4S9_SL_SG_EEvSC_SI_RKT3_T4_EUlifE0_EEvlNS_15PhiloxCudaStateESH_SI_,"ax",@progbits
	.align	128
.text._ZN2at6native55_GLOBAL__N__1da31dc6_22_DistributionUniform_cu_67fa25cf43distribution_elementwise_grid_stride_kernelIfLi4EZNS0_9templates4cuda21uniform_and_transformIN3c108BFloat16EfPNS_17CUDAGeneratorImplEZZZNS4_14uniform_kernelIS9_EEvRNS_18TensorIteratorBaseEddT_ENKUlvE_clEvENKUlvE2_clEvEUlfE_EEvSC_T1_T2_EUlP24curandStatePhilox4_32_10E0_ZNS1_27distribution_nullary_kernelIS7_f6float4S9_SL_SG_EEvSC_SI_RKT3_T4_EUlifE0_EEvlNS_15PhiloxCudaStateESH_SI_:
        .type           _ZN2at6native55_GLOBAL__N__1da31dc6_22_DistributionUniform_cu_67fa25cf43distribution_elementwise_grid_stride_kernelIfLi4EZNS0_9templates4cuda21uniform_and_transformIN3c108BFloat16EfPNS_17CUDAGeneratorImplEZZZNS4_14uniform_kernelIS9_EEvRNS_18TensorIteratorBaseEddT_ENKUlvE_clEvENKUlvE2_clEvEUlfE_EEvSC_T1_T2_EUlP24curandStatePhilox4_32_10E0_ZNS1_27distribution_nullary_kernelIS7_f6float4S9_SL_SG_EEvSC_SI_RKT3_T4_EUlifE0_EEvlNS_15PhiloxCudaStateESH_SI_,@function
        .size           _ZN2at6native55_GLOBAL__N__1da31dc6_22_DistributionUniform_cu_67fa25cf43distribution_elementwise_grid_stride_kernelIfLi4EZNS0_9templates4cuda21uniform_and_transformIN3c108BFloat16EfPNS_17CUDAGeneratorImplEZZZNS4_14uniform_kernelIS9_EEvRNS_18TensorIteratorBaseEddT_ENKUlvE_clEvENKUlvE2_clEvEUlfE_EEvSC_T1_T2_EUlP24curandStatePhilox4_32_10E0_ZNS1_27distribution_nullary_kernelIS7_f6float4S9_SL_SG_EEvSC_SI_RKT3_T4_EUlifE0_EEvlNS_15PhiloxCudaStateESH_SI_,(.L_x_252 - _ZN2at6native55_GLOBAL__N__1da31dc6_22_DistributionUniform_cu_67fa25cf43distribution_elementwise_grid_stride_kernelIfLi4EZNS0_9templates4cuda21uniform_and_transformIN3c108BFloat16EfPNS_17CUDAGeneratorImplEZZZNS4_14uniform_kernelIS9_EEvRNS_18TensorIteratorBaseEddT_ENKUlvE_clEvENKUlvE2_clEvEUlfE_EEvSC_T1_T2_EUlP24curandStatePhilox4_32_10E0_ZNS1_27distribution_nullary_kernelIS7_f6float4S9_SL_SG_EEvSC_SI_RKT3_T4_EUlifE0_EEvlNS_15PhiloxCudaStateESH_SI_)
        .other          _ZN2at6native55_GLOBAL__N__1da31dc6_22_DistributionUniform_cu_67fa25cf43distribution_elementwise_grid_stride_kernelIfLi4EZNS0_9templates4cuda21uniform_and_transformIN3c108BFloat16EfPNS_17CUDAGeneratorImplEZZZNS4_14uniform_kernelIS9_EEvRNS_18TensorIteratorBaseEddT_ENKUlvE_clEvENKUlvE2_clEvEUlfE_EEvSC_T1_T2_EUlP24curandStatePhilox4_32_10E0_ZNS1_27distribution_nullary_kernelIS7_f6float4S9_SL_SG_EEvSC_SI_RKT3_T4_EUlifE0_EEvlNS_15PhiloxCudaStateESH_SI_,@"STO_CUDA_ENTRY STV_DEFAULT"
_ZN2at6native55_GLOBAL__N__1da31dc6_22_DistributionUniform_cu_67fa25cf43distribution_elementwise_grid_stride_kernelIfLi4EZNS0_9templates4cuda21uniform_and_transformIN3c108BFloat16EfPNS_17CUDAGeneratorImplEZZZNS4_14uniform_kernelIS9_EEvRNS_18TensorIteratorBaseEddT_ENKUlvE_clEvENKUlvE2_clEvEUlfE_EEvSC_T1_T2_EUlP24curandStatePhilox4_32_10E0_ZNS1_27distribution_nullary_kernelIS7_f6float4S9_SL_SG_EEvSC_SI_RKT3_T4_EUlifE0_EEvlNS_15PhiloxCudaStateESH_SI_:
[----:B------:R-:W-:Y:S08]  /*0000*/  LDC R1, c[0x0][0x28] ;  /* 0x00000a00ff017b82 */ /* 0x000ff00000000800 */
[----:B------:R-:W0:Y:S01]  /*0010*/  LDC R30, c[0x0][0x220] ;  /* 0x00008800ff1e7b82 */ /* 0x000e220000000800 */
[----:B------:R-:W-:Y:S01]  /*0020*/  ULDC.U8 UR4, c[0x0][0x22c] ;  /* 0x00008b0000047ab9 */ /* 0x000fe20000000000 */
[----:B------:R-:W-:Y:S01]  /*0030*/  ULDC.64 UR58, c[0x0][0x208] ;  /* 0x00008200003a7ab9 */ /* 0x000fe20000000a00 */
[----:B------:R-:W-:-:S05]  /*0040*/  ISETP.NE.AND P0, PT, RZ, UR4, PT ;  /* 0x00000004ff007c0c */ /* 0x000fca000bf05270 */
[----:B------:R-:W1:Y:S01]  /*0050*/  LDC R31, c[0x0][0x224] ;  /* 0x00008900ff1f7b82 */ /* 0x000e620000000800 */
[----:B------:R-:W-:Y:S01]  /*0060*/  ULDC.64 UR4, c[0x0][0x218] ;  /* 0x0000860000047ab9 */ /* 0x000fe20000000a00 */
[----:B------:R-:W2:Y:S06]  /*0070*/  S2R R16, SR_TID.X ;  /* 0x0000000000107919 */ /* 0x000eac0000002100 */
[----:B------:R-:W3:Y:S01]  /*0080*/  @P0 LDC R5, c[0x0][0x228] ;  /* 0x00008a00ff050b82 */ /* 0x000ee20000000800 */
[----:B0-----:R-:W-:Y:S01]  /*0090*/  @P0 MOV R2, R30 ;  /* 0x0000001e00020202 */ /* 0x001fe20000000f00 */
[----:B-1----:R-:W-:-:S06]  /*00a0*/  @P0 IMAD.MOV.U32 R3, RZ, RZ, R31 ;  /* 0x000000ffff030224 */ /* 0x002fcc00078e001f */
[----:B------:R-:W3:Y:S01]  /*00b0*/  @P0 LDG.E.64 R2, desc[UR58][R2.64] ;  /* 0x0000003a02020981 */ /* 0x000ee2000c1e1b00 */
[----:B------:R-:W-:Y:S01]  /*00c0*/  MOV R20, UR4 ;  /* 0x0000000400147c02 */ /* 0x000fe20008000f00 */
[----:B------:R-:W-:-:S06]  /*00d0*/  IMAD.U32 R21, RZ, RZ, UR5 ;  /* 0x00000005ff157e24 */ /* 0x000fcc000f8e00ff */
[----:B------:R-:W4:Y:S01]  /*00e0*/  @P0 LDG.E.64 R20, desc[UR58][R20.64] ;  /* 0x0000003a14140981 */ /* 0x000f22000c1e1b00 */
[----:B------:R-:W2:Y:S01]  /*00f0*/  S2UR UR4, SR_CTAID.X ;  /* 0x00000000000479c3 */ /* 0x000ea20000002500 */
[----:B------:R-:W-:-:S07]  /*0100*/  HFMA2.MMA R17, -RZ, RZ, 0, 0 ;  /* 0x00000000ff117435 */ /* 0x000fce00000001ff */
[----:B------:R-:W2:Y:S02]  /*0110*/  LDC R0, c[0x0][RZ] ;  /* 0x00000000ff007b82 */ /* 0x000ea40000000800 */
[----:B--2---:R-:W-:Y:S01]  /*0120*/  IMAD.WIDE.U32 R16, R0, UR4, R16 ;  /* 0x0000000400107c25 */ /* 0x004fe2000f8e0010 */
[----:B------:R-:W-:Y:S02]  /*0130*/  ULDC.64 UR4, c[0x0][0x210] ;  /* 0x0000840000047ab9 */ /* 0x000fe40000000a00 */
[----:B------:R-:W-:Y:S01]  /*0140*/  UIADD3 UR4, UP0, UR4, -0x1, URZ ;  /* 0xffffffff04047890 */ /* 0x000fe2000ff1e03f */
[----:B------:R-:W-:-:S03]  /*0150*/  IMAD.WIDE.U32 R8, R16, -0x326172a9, RZ ;  /* 0xcd9e8d5710087825 */ /* 0x000fc600078e00ff */
[----:B------:R-:W-:Y:S01]  /*0160*/  UIADD3.X UR5, UR5, -0x1, URZ, UP0, !UPT ;  /* 0xffffffff05057890 */ /* 0x000fe200087fe43f */
[----:B---3--:R-:W-:-:S05]  /*0170*/  @P0 IADD3 R30, P1, R2, R5, RZ ;  /* 0x00000005021e0210 */ /* 0x008fca0007f3e0ff */
[----:B------:R-:W-:Y:S01]  /*0180*/  @P0 IMAD.X R31, RZ, RZ, R3, P1 ;  /* 0x000000ffff1f0224 */ /* 0x000fe200008e0603 */
[----:B------:R-:W-:Y:S02]  /*0190*/  ISETP.NE.U32.AND P0, PT, RZ, UR5, PT ;  /* 0x00000005ff007c0c */ /* 0x000fe4000bf05070 */
[----:B----4-:R-:W-:Y:S01]  /*01a0*/  IADD3 R4, R21, -0x4498517b, RZ ;  /* 0xbb67ae8515047810 */ /* 0x010fe20007ffe0ff */
[----:B------:R-:W-:Y:S01]  /*01b0*/  VIADD R5, R20, 0x9e3779b9 ;  /* 0x9e3779b914057836 */ /* 0x000fe20000000000 */
[--C-:B------:R-:W-:Y:S02]  /*01c0*/  SHF.R.U64 R2, R30, 0x2, R31.reuse ;  /* 0x000000021e027819 */ /* 0x100fe4000000121f */
[----:B------:R-:W-:-:S03]  /*01d0*/  SHF.R.U32.HI R3, RZ, 0x2, R31 ;  /* 0x00000002ff037819 */ /* 0x000fc6000001161f */
[----:B------:R-:W-:Y:S01]  /*01e0*/  IMAD.WIDE.U32 R6, R2, -0x2daee0ad, RZ ;  /* 0xd2511f5302067825 */ /* 0x000fe200078e00ff */
[----:B------:R-:W-:-:S04]  /*01f0*/  LOP3.LUT R10, R9, R3, R20, 0x96, !PT ;  /* 0x00000003090a7212 */ /* 0x000fc800078e9614 */
[----:B------:R-:W-:Y:S01]  /*0200*/  LOP3.LUT R12, R21, R7, R17, 0x96, !PT ;  /* 0x00000007150c7212 */ /* 0x000fe200078e9611 */
[----:B------:R-:W-:Y:S01]  /*0210*/  IMAD.WIDE.U32 R10, R10, -0x2daee0ad, RZ ;  /* 0xd2511f530a0a7825 */ /* 0x000fe200078e00ff */
[----:B------:R-:W-:-:S03]  /*0220*/  IADD3 R7, R20, 0x3c6ef372, RZ ;  /* 0x3c6ef37214077810 */ /* 0x000fc60007ffe0ff */
[----:B------:R-:W-:Y:S01]  /*0230*/  IMAD.WIDE.U32 R12, R12, -0x326172a9, RZ ;  /* 0xcd9e8d570c0c7825 */ /* 0x000fe200078e00ff */
[----:B------:R-:W-:Y:S02]  /*0240*/  LOP3.LUT R14, R11, R6, R4, 0x96, !PT ;  /* 0x000000060b0e7212 */ /* 0x000fe400078e9604 */
[----:B------:R-:W-:Y:S02]  /*0250*/  IADD3 R6, R21, 0x32370b8f, RZ ;  /* 0x32370b8f15067810 */ /* 0x000fe40007ffe0ff */
[----:B------:R-:W-:Y:S01]  /*0260*/  LOP3.LUT R8, R13, R5, R8, 0x96, !PT ;  /* 0x000000050d087212 */ /* 0x000fe200078e9608 */
[----:B------:R-:W-:-:S04]  /*0270*/  IMAD.WIDE.U32 R14, R14, -0x326172a9, RZ ;  /* 0xcd9e8d570e0e7825 */ /* 0x000fc800078e00ff */
[----:B------:R-:W-:Y:S01]  /*0280*/  IMAD.WIDE.U32 R8, R8, -0x2daee0ad, RZ ;  /* 0xd2511f5308087825 */ /* 0x000fe200078e00ff */
[----:B------:R-:W-:-:S03]  /*0290*/  LOP3.LUT R12, R15, R12, R7, 0x96, !PT ;  /* 0x0000000c0f0c7212 */ /* 0x000fc600078e9607 */
[----:B------:R-:W-:Y:S02]  /*02a0*/  VIADD R5, R21, 0x76cf5d0a ;  /* 0x76cf5d0a15057836 */ /* 0x000fe40000000000 */
[----:B------:R-:W-:-:S03]  /*02b0*/  IMAD.WIDE.U32 R12, R12, -0x2daee0ad, RZ ;  /* 0xd2511f530c0c7825 */ /* 0x000fc600078e00ff */
[----:B------:R-:W-:Y:S01]  /*02c0*/  LOP3.LUT R18, R9, R10, R5, 0x96, !PT ;  /* 0x0000000a09127212 */ /* 0x000fe200078e9605 */
[C---:B------:R-:W-:Y:S01]  /*02d0*/  VIADD R7, R20.reuse, 0xdaa66d2b ;  /* 0xdaa66d2b14077836 */ /* 0x040fe20000000000 */
[----:B------:R-:W-:Y:S02]  /*02e0*/  LOP3.LUT R10, R13, R8, R6, 0x96, !PT ;  /* 0x000000080d0a7212 */ /* 0x000fe400078e9606 */
[----:B------:R-:W-:Y:S01]  /*02f0*/  IADD3 R9, R20, 0x78dde6e4, RZ ;  /* 0x78dde6e414097810 */ /* 0x000fe20007ffe0ff */
[----:B------:R-:W-:Y:S01]  /*0300*/  IMAD.WIDE.U32 R18, R18, -0x326172a9, RZ ;  /* 0xcd9e8d5712127825 */ /* 0x000fe200078e00ff */
[----:B------:R-:W-:-:S03]  /*0310*/  IADD3 R8, R21, -0x56f99767, RZ ;  /* 0xa906689915087810 */ /* 0x000fc60007ffe0ff */
[----:B------:R-:W-:Y:S01]  /*0320*/  IMAD.WIDE.U32 R10, R10, -0x326172a9, RZ ;  /* 0xcd9e8d570a0a7825 */ /* 0x000fe200078e00ff */
[----:B------:R-:W-:-:S03]  /*0330*/  LOP3.LUT R14, R19, R14, R7, 0x96, !PT ;  /* 0x0000000e130e7212 */ /* 0x000fc600078e9607 */
[----:B------:R-:W-:Y:S01]  /*0340*/  VIADD R7, R21, 0xed9eba14 ;  /* 0xed9eba1415077836 */ /* 0x000fe20000000000 */
[----:B------:R-:W-:Y:S01]  /*0350*/  LOP3.LUT R9, R11, R18, R9, 0x96, !PT ;  /* 0x000000120b097212 */ /* 0x000fe200078e9609 */
[----:B------:R-:W-:Y:S01]  /*0360*/  IMAD.WIDE.U32 R14, R14, -0x2daee0ad, RZ ;  /* 0xd2511f530e0e7825 */ /* 0x000fe200078e00ff */
[----:B------:R-:W-:-:S04]  /*0370*/  IADD3 R11, R20, -0x4ab325aa, RZ ;  /* 0xb54cda56140b7810 */ /* 0x000fc80007ffe0ff */
[----:B------:R-:W-:Y:S01]  /*0380*/  LOP3.LUT R22, R15, R12, R7, 0x96, !PT ;  /* 0x0000000c0f167212 */ /* 0x000fe200078e9607 */
[----:B------:R-:W-:-:S04]  /*0390*/  IMAD.WIDE.U32 R12, R9, -0x2daee0ad, RZ ;  /* 0xd2511f53090c7825 */ /* 0x000fc800078e00ff */
[----:B------:R-:W-:Y:S01]  /*03a0*/  IMAD.WIDE.U32 R22, R22, -0x326172a9, RZ ;  /* 0xcd9e8d5716167825 */ /* 0x000fe200078e00ff */
[----:B------:R-:W-:-:S03]  /*03b0*/  LOP3.LUT R14, R13, R14, R8, 0x96, !PT ;  /* 0x0000000e0d0e7212 */ /* 0x000fc600078e9608 */
[----:B------:R-:W-:Y:S02]  /*03c0*/  VIADD R9, R20, 0x1715609d ;  /* 0x1715609d14097836 */ /* 0x000fe40000000000 */
[----:B------:R-:W-:-:S03]  /*03d0*/  IMAD.WIDE.U32 R14, R14, -0x326172a9, RZ ;  /* 0xcd9e8d570e0e7825 */ /* 0x000fc600078e00ff */
[----:B------:R-:W-:Y:S02]  /*03e0*/  LOP3.LUT R9, R23, R10, R9, 0x96, !PT ;  /* 0x0000000a17097212 */ /* 0x000fe400078e9609 */
[----:B------:R-:W-:Y:S02]  /*03f0*/  LOP3.LUT R11, R15, R22, R11, 0x96, !PT ;  /* 0x000000160f0b7212 */ /* 0x000fe400078e960b */
[----:B------:R-:W-:Y:S01]  /*0400*/  IADD3 R10, R21, 0x1fd5c5a3, RZ ;  /* 0x1fd5c5a3150a7810 */ /* 0x000fe20007ffe0ff */
[----:B------:R-:W-:Y:S01]  /*0410*/  IMAD.WIDE.U32 R18, R9, -0x2daee0ad, RZ ;  /* 0xd2511f5309127825 */ /* 0x000fe200078e00ff */
[----:B------:R-:W-:-:S03]  /*0420*/  IADD3 R15, R21, -0x695add53, RZ ;  /* 0x96a522ad150f7810 */ /* 0x000fc60007ffe0ff */
[----:B------:R-:W-:Y:S02]  /*0430*/  VIADD R9, R21, 0x646e171e ;  /* 0x646e171e15097836 */ /* 0x000fe40000000000 */
[----:B------:R-:W-:-:S03]  /*0440*/  IMAD.WIDE.U32 R38, R11, -0x2daee0ad, RZ ;  /* 0xd2511f530b267825 */ /* 0x000fc600078e00ff */
[----:B------:R-:W-:Y:S01]  /*0450*/  LOP3.LUT R12, R19, R12, R9, 0x96, !PT ;  /* 0x0000000c130c7212 */ /* 0x000fe200078e9609 */
[----:B------:R-:W-:Y:S01]  /*0460*/  VIADD R11, R20, 0x5384540f ;  /* 0x5384540f140b7836 */ /* 0x000fe20000000000 */
[----:B------:R-:W-:-:S03]  /*0470*/  LOP3.LUT R18, R39, R18, R10, 0x96, !PT ;  /* 0x0000001227127212 */ /* 0x000fc600078e960a */
[----:B------:R-:W-:-:S04]  /*0480*/  IMAD.WIDE.U32 R12, R12, -0x326172a9, RZ ;  /* 0xcd9e8d570c0c7825 */ /* 0x000fc800078e00ff */
[----:B------:R-:W-:Y:S01]  /*0490*/  IMAD.WIDE.U32 R18, R18, -0x326172a9, RZ ;  /* 0xcd9e8d5712127825 */ /* 0x000fe200078e00ff */
[----:B------:R-:W-:Y:S02]  /*04a0*/  LOP3.LUT R11, R13, R14, R11, 0x96, !PT ;  /* 0x0000000e0d0b7212 */ /* 0x000fe400078e960b */
[----:B------:R-:W-:Y:S01]  /*04b0*/  IADD3 R13, R20, -0xe443238, RZ ;  /* 0xf1bbcdc8140d7810 */ /* 0x000fe20007ffe0ff */
[----:B------:R-:W-:Y:S02]  /*04c0*/  IMAD.MOV.U32 R14, RZ, RZ, R17 ;  /* 0x000000ffff0e7224 */ /* 0x000fe400078e0011 */
[----:B------:R-:W-:Y:S01]  /*04d0*/  IMAD.WIDE.U32 R36, R11, -0x2daee0ad, RZ ;  /* 0xd2511f530b247825 */ /* 0x000fe200078e00ff */
[----:B------:R-:W-:Y:S02]  /*04e0*/  LOP3.LUT R12, R19, R12, R13, 0x96, !PT ;  /* 0x0000000c130c7212 */ /* 0x000fe400078e960d */
[----:B------:R-:W-:Y:S01]  /*04f0*/  MOV R13, R16 ;  /* 0x00000010000d7202 */ /* 0x000fe20000000f00 */
[----:B------:R-:W-:-:S02]  /*0500*/  VIADD R11, R21, 0xdb3d7428 ;  /* 0xdb3d7428150b7836 */ /* 0x000fc40000000000 */
[----:B------:R-:W-:-:S03]  /*0510*/  IMAD.HI.U32 R19, R12, -0x2daee0ad, RZ ;  /* 0xd2511f530c137827 */ /* 0x000fc600078e00ff */
[----:B------:R-:W-:Y:S01]  /*0520*/  LOP3.LUT R38, R37, R38, R11, 0x96, !PT ;  /* 0x0000002625267212 */ /* 0x000fe200078e960b */
[----:B------:R-:W-:Y:S01]  /*0530*/  VIADD R37, R20, 0x8ff34781 ;  /* 0x8ff3478114257836 */ /* 0x000fe20000000000 */
[----:B------:R-:W-:-:S03]  /*0540*/  LOP3.LUT R36, R19, R36, R15, 0x96, !PT ;  /* 0x0000002413247212 */ /* 0x000fc600078e960f */
[----:B------:R-:W-:-:S05]  /*0550*/  IMAD.HI.U32 R22, R38, -0x326172a9, RZ ;  /* 0xcd9e8d5726167827 */ /* 0x000fca00078e00ff */
[----:B------:R-:W-:Y:S01]  /*0560*/  LOP3.LUT R37, R22, R18, R37, 0x96, !PT ;  /* 0x0000001216257212 */ /* 0x000fe200078e9625 */
[----:B------:R-:W-:Y:S06]  /*0570*/  @!P0 BRA `(.L_x_0) ;  /* 0x0000000000188947 */ /* 0x000fec0003800000 */
[----:B------:R-:W-:Y:S01]  /*0580*/  ULDC UR6, c[0x0][0xc] ;  /* 0x0000030000067ab9 */ /* 0x000fe20000000800 */
[----:B------:R-:W-:Y:S01]  /*0590*/  MOV R26, 0x5d0 ;  /* 0x000005d0001a7802 */ /* 0x000fe20000000f00 */
[----:B------:R-:W-:-:S05]  /*05a0*/  IMAD R27, R0, UR6, RZ ;  /* 0x00000006001b7c24 */ /* 0x000fca000f8e02ff */
[----:B------:R-:W-:-:S07]  /*05b0*/  SHF.L.U32 R27, R27, 0x2, RZ ;  /* 0x000000021b1b7819 */ /* 0x000fce00000006ff */
[----:B------:R-:W-:Y:S05]  /*05c0*/  CALL.REL.NOINC `($__internal_0_$__cuda_sm20_div_s64) ;  /* 0x0000004c00747944 */ /* 0x000fea0003c00000 */
[----:B------:R-:W-:Y:S05]  /*05d0*/  BRA `(.L_x_1) ;  /* 0x00000000005c7947 */ /* 0x000fea0003800000 */
.L_x_0:
[----:B------:R-:W0:Y:S02]  /*05e0*/  LDC R19, c[0x0][0xc] ;  /* 0x00000300ff137b82 */ /* 0x000e240000000800 */
[----:B0-----:R-:W-:-:S04]  /*05f0*/  IMAD R18, R0, R19, RZ ;  /* 0x0000001300127224 */ /* 0x001fc800078e02ff */
[----:B------:R-:W-:-:S04]  /*0600*/  IMAD.SHL.U32 R22, R18, 0x4, RZ ;  /* 0x0000000412167824 */ /* 0x000fc800078e00ff */
[----:B------:R-:W0:Y:S01]  /*0610*/  I2F.U32.RP R23, R22 ;  /* 0x0000001600177306 */ /* 0x000e220000209000 */
[----:B------:R-:W-:Y:S01]  /*0620*/  IMAD.MOV R25, RZ, RZ, -R22 ;  /* 0x000000ffff197224 */ /* 0x000fe200078e0a16 */
[----:B------:R-:W-:-:S06]  /*0630*/  ISETP.NE.U32.AND P2, PT, R22, RZ, PT ;  /* 0x000000ff1600720c */ /* 0x000fcc0003f45070 */
[----:B0-----:R-:W0:Y:S02]  /*0640*/  MUFU.RCP R23, R23 ;  /* 0x0000001700177308 */ /* 0x001e240000001000 */
[----:B0-----:R-:W-:Y:S02]  /*0650*/  IADD3 R18, R23, 0xffffffe, RZ ;  /* 0x0ffffffe17127810 */ /* 0x001fe40007ffe0ff */
[----:B------:R-:W-:-:S04]  /*0660*/  MOV R23, RZ ;  /* 0x000000ff00177202 */ /* 0x000fc80000000f00 */
[----:B------:R0:W1:Y:S02]  /*0670*/  F2I.FTZ.U32.TRUNC.NTZ R19, R18 ;  /* 0x0000001200137305 */ /* 0x000064000021f000 */
[----:B0-----:R-:W-:Y:S01]  /*0680*/  MOV R18, RZ ;  /* 0x000000ff00127202 */ /* 0x001fe20000000f00 */
[----:B-1----:R-:W-:-:S04]  /*0690*/  IMAD R25, R25, R19, RZ ;  /* 0x0000001319197224 */ /* 0x002fc800078e02ff */
[----:B------:R-:W-:-:S06]  /*06a0*/  IMAD.HI.U32 R19, R19, R25, R18 ;  /* 0x0000001913137227 */ /* 0x000fcc00078e0012 */
[----:B------:R-:W-:-:S04]  /*06b0*/  IMAD.HI.U32 R19, R19, UR4, RZ ;  /* 0x0000000413137c27 */ /* 0x000fc8000f8e00ff */
[----:B------:R-:W-:-:S04]  /*06c0*/  IMAD.MOV R25, RZ, RZ, -R19 ;  /* 0x000000ffff197224 */ /* 0x000fc800078e0a13 */
[----:B------:R-:W-:-:S05]  /*06d0*/  IMAD R25, R22, R25, UR4 ;  /* 0x0000000416197e24 */ /* 0x000fca000f8e0219 */
[----:B------:R-:W-:-:S13]  /*06e0*/  ISETP.GE.U32.AND P0, PT, R25, R22, PT ;  /* 0x000000161900720c */ /* 0x000fda0003f06070 */
[----:B------:R-:W-:Y:S01]  /*06f0*/  @P0 IADD3 R25, -R22, R25, RZ ;  /* 0x0000001916190210 */ /* 0x000fe20007ffe1ff */
[----:B------:R-:W-:-:S03]  /*0700*/  @P0 VIADD R19, R19, 0x1 ;  /* 0x0000000113130836 */ /* 0x000fc60000000000 */
[----:B------:R-:W-:-:S13]  /*0710*/  ISETP.GE.U32.AND P1, PT, R25, R22, PT ;  /* 0x000000161900720c */ /* 0x000fda0003f26070 */
[----:B------:R-:W-:Y:S02]  /*0720*/  @P1 IADD3 R19, R19, 0x1, RZ ;  /* 0x0000000113131810 */ /* 0x000fe40007ffe0ff */
[----:B------:R-:W-:-:S05]  /*0730*/  @!P2 LOP3.LUT R19, RZ, R22, RZ, 0x33, !PT ;  /* 0x00000016ff13a212 */ /* 0x000fca00078e33ff */
[----:B------:R-:W-:-:S07]  /*0740*/  IMAD.MOV.U32 R22, RZ, RZ, R19 ;  /* 0x000000ffff167224 */ /* 0x000fce00078e0013 */
.L_x_1:
[----:B------:R-:W-:Y:S01]  /*0750*/  ULDC UR4, c[0x0][0xc] ;  /* 0x0000030000047ab9 */ /* 0x000fe20000000800 */
[----:B------:R-:W-:Y:S01]  /*0760*/  IADD3 R25, P0, R22, 0x1, RZ ;  /* 0x0000000116197810 */ /* 0x000fe20007f1e0ff */
[----:B------:R-:W-:-:S04]  /*0770*/  IMAD.WIDE.U32 R18, R0, UR4, RZ ;  /* 0x0000000400127c25 */ /* 0x000fc8000f8e00ff */
[----:B------:R-:W-:Y:S02]  /*0780*/  IMAD.X R27, RZ, RZ, R23, P0 ;  /* 0x000000ffff1b7224 */ /* 0x000fe400000e0617 */
[-C--:B------:R-:W-:Y:S02]  /*0790*/  IMAD R19, R19, R25.reuse, RZ ;  /* 0x0000001913137224 */ /* 0x080fe400078e02ff */
[----:B------:R-:W-:-:S04]  /*07a0*/  IMAD.WIDE.U32 R22, R18, R25, RZ ;  /* 0x0000001912167225 */ /* 0x000fc800078e00ff */
[----:B------:R-:W-:Y:S01]  /*07b0*/  IMAD R19, R18, R27, R19 ;  /* 0x0000001b12137224 */ /* 0x000fe200078e0213 */
[----:B------:R-:W-:-:S03]  /*07c0*/  SHF.L.U32 R18, R22, 0x2, RZ ;  /* 0x0000000216127819 */ /* 0x000fc600000006ff */
[----:B------:R-:W-:Y:S01]  /*07d0*/  IMAD.IADD R19, R23, 0x1, R19 ;  /* 0x0000000117137824 */ /* 0x000fe200078e0213 */
[----:B------:R-:W-:-:S04]  /*07e0*/  ISETP.GE.U32.AND P0, PT, R13, R18, PT ;  /* 0x000000120d00720c */ /* 0x000fc80003f06070 */
[----:B------:R-:W-:-:S04]  /*07f0*/  SHF.L.U64.HI R19, R22, 0x2, R19 ;  /* 0x0000000216137819 */ /* 0x000fc80000010213 */
[----:B------:R-:W-:-:S13]  /*0800*/  ISETP.GE.AND.EX P0, PT, R14, R19, PT, P0 ;  /* 0x000000130e00720c */ /* 0x000fda0003f06300 */
[----:B------:R-:W-:Y:S05]  /*0810*/  @P0 EXIT ;  /* 0x000000000000094d */ /* 0x000fea0003800000 */
[----:B------:R-:W0:Y:S01]  /*0820*/  LDC.U16 R28, c[0x0][0x3dc] ;  /* 0x0000f700ff1c7b82 */ /* 0x000e220000000400 */
[----:B------:R-:W-:Y:S01]  /*0830*/  IMAD R38, R38, -0x326172a9, RZ ;  /* 0xcd9e8d5726267824 */ /* 0x000fe200078e02ff */
[----:B------:R-:W-:Y:S01]  /*0840*/  LOP3.LUT R30, R30, 0x3, RZ, 0xc0, !PT ;  /* 0x000000031e1e7812 */ /* 0x000fe200078ec0ff */
[----:B------:R-:W-:Y:S01]  /*0850*/  ULDC.U16 UR57, c[0x0][0x3de] ;  /* 0x0000f78000397ab9 */ /* 0x000fe20000000400 */
[----:B------:R-:W-:Y:S01]  /*0860*/  ULDC UR56, c[0x0][0x23c] ;  /* 0x00008f0000387ab9 */ /* 0x000fe20000000800 */
[----:B------:R-:W-:Y:S01]  /*0870*/  ULDC UR55, c[0x0][0x368] ;  /* 0x0000da0000377ab9 */ /* 0x000fe20000000800 */
[----:B------:R-:W-:Y:S01]  /*0880*/  ULDC UR54, c[0x0][0x250] ;  /* 0x0000940000367ab9 */ /* 0x000fe20000000800 */
[----:B------:R-:W-:Y:S01]  /*0890*/  ULDC UR53, c[0x0][0x36c] ;  /* 0x0000db0000357ab9 */ /* 0x000fe20000000800 */
[----:B------:R-:W1:Y:S01]  /*08a0*/  LDC R29, c[0x0][0x238] ;  /* 0x00008e00ff1d7b82 */ /* 0x000e620000000800 */
[----:B------:R-:W-:Y:S01]  /*08b0*/  ULDC UR52, c[0x0][0x254] ;  /* 0x0000950000347ab9 */ /* 0x000fe20000000800 */
[----:B------:R-:W-:Y:S01]  /*08c0*/  ULDC UR51, c[0x0][0x370] ;  /* 0x0000dc0000337ab9 */ /* 0x000fe20000000800 */
[----:B------:R-:W-:Y:S01]  /*08d0*/  ULDC UR50, c[0x0][0x268] ;  /* 0x00009a0000327ab9 */ /* 0x000fe20000000800 */
[----:B------:R-:W-:Y:S01]  /*08e0*/  ULDC UR49, c[0x0][0x374] ;  /* 0x0000dd0000317ab9 */ /* 0x000fe20000000800 */
[----:B------:R-:W-:Y:S01]  /*08f0*/  ULDC UR48, c[0x0][0x26c] ;  /* 0x00009b0000307ab9 */ /* 0x000fe20000000800 */
[----:B------:R-:W-:Y:S01]  /*0900*/  ULDC UR47, c[0x0][0x378] ;  /* 0x0000de00002f7ab9 */ /* 0x000fe20000000800 */
[----:B------:R-:W-:Y:S01]  /*0910*/  ULDC UR46, c[0x0][0x280] ;  /* 0x0000a000002e7ab9 */ /* 0x000fe20000000800 */
[----:B------:R-:W2:Y:S01]  /*0920*/  LDC.64 R22, c[0x0][0x210] ;  /* 0x00008400ff167b82 */ /* 0x000ea20000000a00 */
[----:B------:R-:W-:Y:S01]  /*0930*/  ULDC UR45, c[0x0][0x37c] ;  /* 0x0000df00002d7ab9 */ /* 0x000fe20000000800 */
[----:B------:R-:W-:Y:S01]  /*0940*/  ULDC UR44, c[0x0][0x284] ;  /* 0x0000a100002c7ab9 */ /* 0x000fe20000000800 */
[----:B------:R-:W-:Y:S01]  /*0950*/  ULDC UR43, c[0x0][0x380] ;  /* 0x0000e000002b7ab9 */ /* 0x000fe20000000800 */
[----:B------:R-:W-:Y:S01]  /*0960*/  ULDC UR42, c[0x0][0x298] ;  /* 0x0000a600002a7ab9 */ /* 0x000fe20000000800 */
[----:B------:R-:W-:Y:S01]  /*0970*/  ULDC UR41, c[0x0][0x384] ;  /* 0x0000e10000297ab9 */ /* 0x000fe20000000800 */
[----:B------:R-:W-:Y:S01]  /*0980*/  ULDC UR40, c[0x0][0x29c] ;  /* 0x0000a70000287ab9 */ /* 0x000fe20000000800 */
[----:B------:R-:W-:Y:S01]  /*0990*/  ULDC UR39, c[0x0][0x388] ;  /* 0x0000e20000277ab9 */ /* 0x000fe20000000800 */
[----:B0-----:R-:W-:Y:S01]  /*09a0*/  SHF.L.U32 R31, R28, 0x10, RZ ;  /* 0x000000101c1f7819 */ /* 0x001fe200000006ff */
[----:B------:R-:W-:Y:S01]  /*09b0*/  ULDC UR38, c[0x0][0x2b0] ;  /* 0x0000ac0000267ab9 */ /* 0x000fe20000000800 */
        /* <DEDUP_REMOVED lines=26> */
[----:B------:R-:W-:Y:S01]  /*0b60*/  USHF.L.U32 UR57, UR57, 0x10, URZ ;  /* 0x0000001039397899 */ /* 0x000fe2000800063f */
[----:B------:R-:W-:Y:S01]  /*0b70*/  ULDC UR26, c[0x0][0x3c0] ;  /* 0x0000f000001a7ab9 */ /* 0x000fe20000000800 */
[----:B------:R-:W-:Y:S01]  /*0b80*/  ULDC UR27, c[0x0][0x358] ;  /* 0x0000d600001b7ab9 */ /* 0x000fe20000000800 */
[----:B------:R-:W-:Y:S01]  /*0b90*/  ULDC UR28, c[0x0][0x3c4] ;  /* 0x0000f100001c7ab9 */ /* 0x000fe20000000800 */
[----:B------:R-:W-:Y:S01]  /*0ba0*/  ULDC UR29, c[0x0][0x35c] ;  /* 0x0000d700001d7ab9 */ /* 0x000fe20000000800 */
[----:B------:R-:W-:Y:S01]  /*0bb0*/  ULDC UR30, c[0x0][0x3c8] ;  /* 0x0000f200001e7ab9 */ /* 0x000fe20000000800 */
[----:B-12---:R-:W-:-:S06]  /*0bc0*/  ULDC UR31, c[0x0][0x3d8] ;  /* 0x0000f600001f7ab9 */ /* 0x006fcc0000000800 */
.L_x_17:
[----:B------:R-:W-:Y:S01]  /*0bd0*/  VIADD R2, R2, 0x1 ;  /* 0x0000000102027836 */ /* 0x000fe20000000000 */
[----:B------:R-:W-:Y:S03]  /*0be0*/  BSSY B0, `(.L_x_2) ;  /* 0x000000c000007945 */ /* 0x000fe60003800000 */
[C---:B------:R-:W-:Y:S01]  /*0bf0*/  IMAD.HI.U32 R25, R2.reuse, -0x2daee0ad, RZ ;  /* 0xd2511f5302197827 */ /* 0x040fe200078e00ff */
[----:B------:R-:W-:-:S13]  /*0c00*/  ISETP.NE.AND P0, PT, R2, RZ, PT ;  /* 0x000000ff0200720c */ /* 0x000fda0003f05270 */
[----:B0-----:R-:W-:Y:S05]  /*0c10*/  @P0 BRA `(.L_x_3) ;  /* 0x0000000000200947 */ /* 0x001fea0003800000 */
[----:B------:R-:W-:-:S04]  /*0c20*/  IADD3 R3, R3, 0x1, RZ ;  /* 0x0000000103037810 */ /* 0x000fc80007ffe0ff */
[----:B------:R-:W-:-:S13]  /*0c30*/  ISETP.NE.AND P0, PT, R3, RZ, PT ;  /* 0x000000ff0300720c */ /* 0x000fda0003f05270 */
[----:B------:R-:W-:Y:S01]  /*0c40*/  @!P0 VIADD R16, R16, 0x1 ;  /* 0x0000000110108836 */ /* 0x000fe20000000000 */
[----:B------:R-:W-:Y:S02]  /*0c50*/  @!P0 IADD3 R24, R17, 0x1, RZ ;  /* 0x0000000111188810 */ /* 0x000fe40007ffe0ff */
[----:B------:R-:W-:Y:S02]  /*0c60*/  @!P0 MOV R3, RZ ;  /* 0x000000ff00038202 */ /* 0x000fe40000000f00 */
[----:B------:R-:W-:-:S13]  /*0c70*/  ISETP.NE.AND P1, PT, R16, RZ, !P0 ;  /* 0x000000ff1000720c */ /* 0x000fda0004725270 */
[----:B------:R-:W-:-:S04]  /*0c80*/  @P1 IMAD.MOV R24, RZ, RZ, R17 ;  /* 0x000000ffff181224 */ /* 0x000fc800078e0211 */
[----:B------:R-:W-:-:S07]  /*0c90*/  @!P0 IMAD.MOV.U32 R17, RZ, RZ, R24 ;  /* 0x000000ffff118224 */ /* 0x000fce00078e0018 */
.L_x_3:
[----:B------:R-:W-:Y:S05]  /*0ca0*/  BSYNC B0 ;  /* 0x0000000000007941 */ /* 0x000fea0003800000 */
.L_x_2:
[----:B------:R-:W-:Y:S01]  /*0cb0*/  IMAD.HI.U32 R24, R16, -0x326172a9, RZ ;  /* 0xcd9e8d5710187827 */ /* 0x000fe200078e00ff */
[----:B------:R-:W-:Y:S02]  /*0cc0*/  LOP3.LUT R25, R25, R17, R21, 0x96, !PT ;  /* 0x0000001119197212 */ /* 0x000fe400078e9615 */
[----:B------:R-:W-:Y:S01]  /*0cd0*/  IADD3 R26, R20, -0x61c88647, RZ ;  /* 0x9e3779b9141a7810 */ /* 0x000fe20007ffe0ff */
[----:B------:R-:W-:Y:S01]  /*0ce0*/  IMAD R27, R16, -0x326172a9, RZ ;  /* 0xcd9e8d57101b7824 */ /* 0x000fe200078e02ff */
[----:B------:R-:W-:Y:S01]  /*0cf0*/  LOP3.LUT R34, R24, R3, R20, 0x96, !PT ;  /* 0x0000000318227212 */ /* 0x000fe200078e9614 */
[----:B------:R-:W-:Y:S01]  /*0d00*/  IMAD.WIDE.U32 R24, R25, -0x326172a9, RZ ;  /* 0xcd9e8d5719187825 */ /* 0x000fe200078e00ff */
[----:B------:R-:W-:-:S03]  /*0d10*/  ISETP.NE.AND P0, PT, R30, 0x1, PT ;  /* 0x000000011e00780c */ /* 0x000fc60003f05270 */
[----:B------:R-:W-:Y:S01]  /*0d20*/  IMAD R33, R2, -0x2daee0ad, RZ ;  /* 0xd2511f5302217824 */ /* 0x000fe200078e02ff */
[----:B------:R-:W-:Y:S01]  /*0d30*/  LOP3.LUT R27, R25, R27, R26, 0x96, !PT ;  /* 0x0000001b191b7212 */ /* 0x000fe200078e961a */
[----:B------:R-:W-:-:S05]  /*0d40*/  IMAD.WIDE.U32 R34, R34, -0x2daee0ad, RZ ;  /* 0xd2511f5322227825 */ /* 0x000fca00078e00ff */
[----:B------:R-:W-:Y:S01]  /*0d50*/  LOP3.LUT R26, R35, R33, R4, 0x96, !PT ;  /* 0x00000021231a7212 */ /* 0x000fe200078e9604 */
[----:B------:R-:W-:-:S04]  /*0d60*/  IMAD.WIDE.U32 R32, R27, -0x2daee0ad, RZ ;  /* 0xd2511f531b207825 */ /* 0x000fc800078e00ff */
[----:B------:R-:W-:Y:S01]  /*0d70*/  IMAD.WIDE.U32 R26, R26, -0x326172a9, RZ ;  /* 0xcd9e8d571a1a7825 */ /* 0x000fe200078e00ff */
[----:B------:R-:W-:Y:S02]  /*0d80*/  LOP3.LUT R25, R33, R34, R5, 0x96, !PT ;  /* 0x0000002221197212 */ /* 0x000fe400078e9605 */
[C---:B------:R-:W-:Y:S01]  /*0d90*/  IADD3 R33, R20.reuse, -0x255992d5, RZ ;  /* 0xdaa66d2b14217810 */ /* 0x040fe20007ffe0ff */
[----:B------:R-:W-:-:S05]  /*0da0*/  VIADD R35, R20, 0x3c6ef372 ;  /* 0x3c6ef37214237836 */ /* 0x000fca0000000000 */
[----:B------:R-:W-:Y:S01]  /*0db0*/  LOP3.LUT R34, R27, R24, R35, 0x96, !PT ;  /* 0x000000181b227212 */ /* 0x000fe200078e9623 */
[----:B------:R-:W-:-:S04]  /*0dc0*/  IMAD.WIDE.U32 R24, R25, -0x326172a9, RZ ;  /* 0xcd9e8d5719187825 */ /* 0x000fc800078e00ff */
[----:B------:R-:W-:Y:S01]  /*0dd0*/  IMAD.WIDE.U32 R34, R34, -0x2daee0ad, RZ ;  /* 0xd2511f5322227825 */ /* 0x000fe200078e00ff */
[----:B------:R-:W-:-:S04]  /*0de0*/  LOP3.LUT R33, R25, R26, R33, 0x96, !PT ;  /* 0x0000001a19217212 */ /* 0x000fc800078e9621 */
[----:B------:R-:W-:Y:S01]  /*0df0*/  LOP3.LUT R26, R35, R32, R6, 0x96, !PT ;  /* 0x00000020231a7212 */ /* 0x000fe200078e9606 */
[----:B------:R-:W-:-:S04]  /*0e00*/  IMAD.WIDE.U32 R32, R33, -0x2daee0ad, RZ ;  /* 0xd2511f5321207825 */ /* 0x000fc800078e00ff */
[----:B------:R-:W-:Y:S01]  /*0e10*/  IMAD.WIDE.U32 R26, R26, -0x326172a9, RZ ;  /* 0xcd9e8d571a1a7825 */ /* 0x000fe200078e00ff */
[----:B------:R-:W-:Y:S02]  /*0e20*/  LOP3.LUT R25, R33, R34, R7, 0x96, !PT ;  /* 0x0000002221197212 */ /* 0x000fe400078e9607 */
[C---:B------:R-:W-:Y:S01]  /*0e30*/  IADD3 R33, R20.reuse, 0x1715609d, RZ ;  /* 0x1715609d14217810 */ /* 0x040fe20007ffe0ff */
        /* <DEDUP_REMOVED lines=8> */
[----:B------:R-:W-:-:S03]  /*0ec0*/  LOP3.LUT R25, R33, R34, R9, 0x96, !PT ;  /* 0x0000002221197212 */ /* 0x000fc600078e9609 */
[----:B------:R-:W-:-:S05]  /*0ed0*/  VIADD R35, R20, 0xb54cda56 ;  /* 0xb54cda5614237836 */ /* 0x000fca0000000000 */
[----:B------:R-:W-:Y:S01]  /*0ee0*/  LOP3.LUT R34, R27, R24, R35, 0x96, !PT ;  /* 0x000000181b227212 */ /* 0x000fe200078e9623 */
[----:B------:R-:W-:Y:S01]  /*0ef0*/  IMAD.WIDE.U32 R24, R25, -0x326172a9, RZ ;  /* 0xcd9e8d5719187825 */ /* 0x000fe200078e00ff */
[----:B------:R-:W-:-:S03]  /*0f00*/  IADD3 R27, R20, 0x5384540f, RZ ;  /* 0x5384540f141b7810 */ /* 0x000fc60007ffe0ff */
[----:B------:R-:W-:Y:S01]  /*0f10*/  IMAD.WIDE.U32 R34, R34, -0x2daee0ad, RZ ;  /* 0xd2511f5322227825 */ /* 0x000fe200078e00ff */
[----:B------:R-:W-:-:S04]  /*0f20*/  LOP3.LUT R26, R25, R26, R27, 0x96, !PT ;  /* 0x0000001a191a7212 */ /* 0x000fc800078e961b */
[----:B------:R-:W-:Y:S01]  /*0f30*/  LOP3.LUT R32, R35, R32, R10, 0x96, !PT ;  /* 0x0000002023207212 */ /* 0x000fe200078e960a */
[----:B------:R-:W-:-:S04]  /*0f40*/  IMAD.WIDE.U32 R26, R26, -0x2daee0ad, RZ ;  /* 0xd2511f531a1a7825 */ /* 0x000fc800078e00ff */
[----:B------:R-:W-:Y:S01]  /*0f50*/  IMAD.WIDE.U32 R32, R32, -0x326172a9, RZ ;  /* 0xcd9e8d5720207825 */ /* 0x000fe200078e00ff */
[----:B------:R-:W-:Y:S02]  /*0f60*/  LOP3.LUT R25, R27, R34, R11, 0x96, !PT ;  /* 0x000000221b197212 */ /* 0x000fe400078e960b */
[----:B------:R-:W-:Y:S01]  /*0f70*/  MOV R34, R36 ;  /* 0x0000002400227202 */ /* 0x000fe20000000f00 */
[----:B------:R-:W-:Y:S02]  /*0f80*/  VIADD R35, R20, 0xf1bbcdc8 ;  /* 0xf1bbcdc814237836 */ /* 0x000fe40000000000 */
[----:B------:R-:W-:-:S03]  /*0f90*/  IMAD R27, R12, -0x2daee0ad, RZ ;  /* 0xd2511f530c1b7824 */ /* 0x000fc600078e02ff */
[----:B------:R-:W-:Y:S01]  /*0fa0*/  LOP3.LUT R12, R33, R24, R35, 0x96, !PT ;  /* 0x00000018210c7212 */ /* 0x000fe200078e9623 */
[----:B------:R-:W-:Y:S01]  /*0fb0*/  IMAD.WIDE.U32 R24, R25, -0x326172a9, RZ ;  /* 0xcd9e8d5719187825 */ /* 0x000fe200078e00ff */
[----:B------:R-:W-:-:S03]  /*0fc0*/  IADD3 R35, R20, -0x700cb87f, RZ ;  /* 0x8ff3478114237810 */ /* 0x000fc60007ffe0ff */
[----:B------:R-:W-:Y:S01]  /*0fd0*/  IMAD.HI.U32 R33, R12, -0x2daee0ad, RZ ;  /* 0xd2511f530c217827 */ /* 0x000fe200078e00ff */
[----:B------:R-:W-:-:S03]  /*0fe0*/  LOP3.LUT R32, R25, R32, R35, 0x96, !PT ;  /* 0x0000002019207212 */ /* 0x000fc600078e9623 */
[----:B------:R-:W-:Y:S01]  /*0ff0*/  IMAD.MOV.U32 R35, RZ, RZ, R27 ;  /* 0x000000ffff237224 */ /* 0x000fe200078e001b */
[----:B------:R-:W-:Y:S01]  /*1000*/  LOP3.LUT R33, R33, R26, R15, 0x96, !PT ;  /* 0x0000001a21217212 */ /* 0x000fe200078e960f */
[----:B------:R-:W-:Y:S01]  /*1010*/  IMAD.MOV.U32 R26, RZ, RZ, R38 ;  /* 0x000000ffff1a7224 */ /* 0x000fe200078e0026 */
[----:B------:R-:W-:Y:S01]  /*1020*/  MOV R39, R32 ;  /* 0x0000002000277202 */ /* 0x000fe20000000f00 */
[----:B------:R-:W-:Y:S06]  /*1030*/  @!P0 BRA `(.L_x_4) ;  /* 0x0000000000408947 */ /* 0x000fec0003800000 */
[----:B------:R-:W-:-:S13]  /*1040*/  ISETP.NE.AND P0, PT, R30, 0x2, PT ;  /* 0x000000021e00780c */ /* 0x000fda0003f05270 */
[----:B------:R-:W-:Y:S05]  /*1050*/  @!P0 BRA `(.L_x_5) ;  /* 0x0000000000288947 */ /* 0x000fea0003800000 */
[----:B------:R-:W-:Y:S01]  /*1060*/  ISETP.NE.AND P0, PT, R30, 0x3, PT ;  /* 0x000000031e00780c */ /* 0x000fe20003f05270 */
[----:B------:R-:W-:Y:S01]  /*1070*/  IMAD.MOV.U32 R26, RZ, RZ, R27 ;  /* 0x000000ffff1a7224 */ /* 0x000fe200078e001b */
[----:B------:R-:W-:Y:S01]  /*1080*/  MOV R34, R32 ;  /* 0x0000002000227202 */ /* 0x000fe20000000f00 */
[----:B------:R-:W-:Y:S01]  /*1090*/  IMAD.MOV.U32 R35, RZ, RZ, R24 ;  /* 0x000000ffff237224 */ /* 0x000fe200078e0018 */
[----:B------:R-:W-:-:S09]  /*10a0*/  MOV R39, R33 ;  /* 0x0000002100277202 */ /* 0x000fd20000000f00 */
[----:B------:R-:W-:Y:S01]  /*10b0*/  @P0 IMAD.MOV.U32 R26, RZ, RZ, R37 ;  /* 0x000000ffff1a0224 */ /* 0x000fe200078e0025 */
[----:B------:R-:W-:Y:S01]  /*10c0*/  @P0 MOV R34, R38 ;  /* 0x0000002600220202 */ /* 0x000fe20000000f00 */
[----:B------:R-:W-:Y:S01]  /*10d0*/  @P0 IMAD.MOV.U32 R35, RZ, RZ, R36 ;  /* 0x000000ffff230224 */ /* 0x000fe200078e0024 */
[----:B------:R-:W-:Y:S01]  /*10e0*/  @P0 MOV R39, R27 ;  /* 0x0000001b00270202 */ /* 0x000fe20000000f00 */
[----:B------:R-:W-:Y:S06]  /*10f0*/  BRA `(.L_x_4) ;  /* 0x0000000000107947 */ /* 0x000fec0003800000 */
.L_x_5:
[----:B------:R-:W-:Y:S01]  /*1100*/  IMAD.MOV.U32 R26, RZ, RZ, R36 ;  /* 0x000000ffff1a7224 */ /* 0x000fe200078e0024 */
[----:B------:R-:W-:Y:S01]  /*1110*/  MOV R34, R27 ;  /* 0x0000001b00227202 */ /* 0x000fe20000000f00 */
[----:B------:R-:W-:Y:S01]  /*1120*/  IMAD.MOV.U32 R35, RZ, RZ, R32 ;  /* 0x000000ffff237224 */ /* 0x000fe200078e0020 */
[----:B------:R-:W-:-:S07]  /*1130*/  MOV R39, R24 ;  /* 0x0000001800277202 */ /* 0x000fce0000000f00 */
.L_x_4:
[----:B------:R-:W-:Y:S01]  /*1140*/  ISETP.GE.U32.AND P0, PT, R13, R22, PT ;  /* 0x000000160d00720c */ /* 0x000fe20003f06070 */
[----:B------:R-:W-:Y:S01]  /*1150*/  IMAD.MOV.U32 R27, RZ, RZ, 0x2f800000 ;  /* 0x2f800000ff1b7424 */ /* 0x000fe200078e00ff */
[----:B------:R-:W-:Y:S01]  /*1160*/  I2FP.F32.U32 R26, R26 ;  /* 0x0000001a001a7245 */ /* 0x000fe20000201000 */
[----:B------:R-:W-:Y:S01]  /*1170*/  BSSY B0, `(.L_x_6) ;  /* 0x0000102000007945 */ /* 0x000fe20003800000 */
[----:B------:R-:W-:Y:S02]  /*1180*/  ISETP.GE.AND.EX P0, PT, R14, R23, PT, P0 ;  /* 0x000000170e00720c */ /* 0x000fe40003f06300 */
[----:B------:R-:W-:Y:S01]  /*1190*/  I2FP.F32.U32 R34, R34 ;  /* 0x0000002200227245 */ /* 0x000fe20000201000 */
[----:B------:R-:W-:Y:S01]  /*11a0*/  FFMA.FTZ R40, R26, R27, 1.1641532182693481445e-10 ;  /* 0x2f0000001a287423 */ /* 0x000fe2000001001b */
[----:B------:R-:W-:Y:S02]  /*11b0*/  I2FP.F32.U32 R36, R35 ;  /* 0x0000002300247245 */ /* 0x000fe40000201000 */
[----:B------:R-:W-:Y:S01]  /*11c0*/  I2FP.F32.U32 R38, R39 ;  /* 0x0000002700267245 */ /* 0x000fe20000201000 */
[----:B------:R-:W-:-:S02]  /*11d0*/  FFMA.FTZ R34, R34, R27, 1.1641532182693481445e-10 ;  /* 0x2f00000022227423 */ /* 0x000fc4000001001b */
[-C--:B------:R-:W-:Y:S02]  /*11e0*/  FFMA.FTZ R36, R36, R27.reuse, 1.1641532182693481445e-10 ;  /* 0x2f00000024247423 */ /* 0x080fe4000001001b */
[----:B------:R-:W-:Y:S02]  /*11f0*/  FFMA.FTZ R38, R38, R27, 1.1641532182693481445e-10 ;  /* 0x2f00000026267423 */ /* 0x000fe4000001001b */
[----:B------:R-:W-:Y:S05]  /*1200*/  @P0 BRA `(.L_x_7) ;  /* 0x0000000c00e00947 */ /* 0x000fea0003800000 */
[----:B------:R-:W-:Y:S01]  /*1210*/  ISETP.NE.AND P0, PT, R29, RZ, PT ;  /* 0x000000ff1d00720c */ /* 0x000fe20003f05270 */
[----:B------:R-:W-:-:S12]  /*1220*/  HFMA2.MMA R35, -RZ, RZ, 0, 0 ;  /* 0x00000000ff237435 */ /* 0x000fd800000001ff */
[----:B------:R-:W-:Y:S05]  /*1230*/  @!P0 BRA `(.L_x_8) ;  /* 0x0000000c00b08947 */ /* 0x000fea0003800000 */
[----:B------:R-:W-:Y:S01]  /*1240*/  MOV R27, R13 ;  /* 0x0000000d001b7202 */ /* 0x000fe20000000f00 */
[----:B------:R-:W-:Y:S01]  /*1250*/  IMAD.MOV.U32 R26, RZ, RZ, RZ ;  /* 0x000000ffff1a7224 */ /* 0x000fe200078e00ff */
[----:B------:R-:W-:Y:S01]  /*1260*/  ULDC.64 UR32, c[0x0][0x240] ;  /* 0x0000900000207ab9 */ /* 0x000fe20000000a00 */
[----:B------:R-:W-:Y:S02]  /*1270*/  ISETP.NE.AND P0, PT, R29, 0x1, PT ;  /* 0x000000011d00780c */ /* 0x000fe40003f05270 */
[----:B------:R-:W-:-:S05]  /*1280*/  IMAD.HI.U32 R26, R13, UR32, R26 ;  /* 0x000000200d1a7c27 */ /* 0x000fca000f8e001a */
[----:B------:R-:W-:-:S05]  /*1290*/  SHF.R.U32.HI R27, RZ, UR33, R26 ;  /* 0x00000021ff1b7c19 */ /* 0x000fca000801161a */
[----:B------:R-:W-:-:S04]  /*12a0*/  IMAD.MOV R26, RZ, RZ, -R27 ;  /* 0x000000ffff1a7224 */ /* 0x000fc800078e0a1b */
[----:B------:R-:W-:-:S04]  /*12b0*/  IMAD R35, R26, UR56, R13 ;  /* 0x000000381a237c24 */ /* 0x000fc8000f8e020d */
[----:B------:R-:W-:Y:S01]  /*12c0*/  IMAD R35, R35, UR55, RZ ;  /* 0x0000003723237c24 */ /* 0x000fe2000f8e02ff */
[----:B------:R-:W-:Y:S06]  /*12d0*/  @!P0 BRA `(.L_x_8) ;  /* 0x0000000c00888947 */ /* 0x000fec0003800000 */
[----:B------:R-:W-:Y:S01]  /*12e0*/  MOV R26, RZ ;  /* 0x000000ff001a7202 */ /* 0x000fe20000000f00 */
[----:B------:R-:W-:Y:S01]  /*12f0*/  ULDC.64 UR32, c[0x0][0x248] ;  /* 0x0000920000207ab9 */ /* 0x000fe20000000a00 */
[----:B------:R-:W-:-:S03]  /*1300*/  ISETP.NE.AND P0, PT, R29, 0x2, PT ;  /* 0x000000021d00780c */ /* 0x000fc60003f05270 */
[----:B------:R-:W-:-:S05]  /*1310*/  IMAD.HI.U32 R26, R27, UR33, R26 ;  /* 0x000000211b1a7c27 */ /* 0x000fca000f8e001a */
[----:B------:R-:W-:-:S05]  /*1320*/  SHF.R.U32.HI R37, RZ, UR54, R26 ;  /* 0x00000036ff257c19 */ /* 0x000fca000801161a */
[----:B------:R-:W-:-:S04]  /*1330*/  IMAD.MOV R26, RZ, RZ, -R37 ;  /* 0x000000ffff1a7224 */ /* 0x000fc800078e0a25 */
[----:B------:R-:W-:-:S04]  /*1340*/  IMAD R26, R26, UR32, R27 ;  /* 0x000000201a1a7c24 */ /* 0x000fc8000f8e021b */
[----:B------:R-:W-:Y:S01]  /*1350*/  IMAD R35, R26, UR53, R35 ;  /* 0x000000351a237c24 */ /* 0x000fe2000f8e0223 */
[----:B------:R-:W-:Y:S06]  /*1360*/  @!P0 BRA `(.L_x_8) ;  /* 0x0000000c00648947 */ /* 0x000fec0003800000 */
[----:B------:R-:W-:Y:S01]  /*1370*/  HFMA2.MMA R26, -RZ, RZ, 0, 0 ;  /* 0x00000000ff1a7435 */ /* 0x000fe200000001ff */
[----:B------:R-:W-:Y:S01]  /*1380*/  IMAD.MOV.U32 R27, RZ, RZ, R37 ;  /* 0x000000ffff1b7224 */ /* 0x000fe200078e0025 */
[----:B------:R-:W-:Y:S01]  /*1390*/  ULDC.64 UR32, c[0x0][0x258] ;  /* 0x0000960000207ab9 */ /* 0x000fe20000000a00 */
[----:B------:R-:W-:-:S07]  /*13a0*/  ISETP.NE.AND P0, PT, R29, 0x3, PT ;  /* 0x000000031d00780c */ /* 0x000fce0003f05270 */
[----:B------:R-:W-:-:S05]  /*13b0*/  IMAD.HI.U32 R26, R37, UR32, R26 ;  /* 0x00000020251a7c27 */ /* 0x000fca000f8e001a */
[----:B------:R-:W-:-:S04]  /*13c0*/  SHF.R.U32.HI R27, RZ, UR33, R26 ;  /* 0x00000021ff1b7c19 */ /* 0x000fc8000801161a */
[----:B------:R-:W-:-:S05]  /*13d0*/  IADD3 R26, -R27, RZ, RZ ;  /* 0x000000ff1b1a7210 */ /* 0x000fca0007ffe1ff */
[----:B------:R-:W-:-:S04]  /*13e0*/  IMAD R26, R26, UR52, R37 ;  /* 0x000000341a1a7c24 */ /* 0x000fc8000f8e0225 */
[----:B------:R-:W-:Y:S01]  /*13f0*/  IMAD R35, R26, UR51, R35 ;  /* 0x000000331a237c24 */ /* 0x000fe2000f8e0223 */
[----:B------:R-:W-:Y:S06]  /*1400*/  @!P0 BRA `(.L_x_8) ;  /* 0x0000000c003c8947 */ /* 0x000fec0003800000 */
[----:B------:R-:W-:Y:S01]  /*1410*/  IMAD.MOV.U32 R26, RZ, RZ, RZ ;  /* 0x000000ffff1a7224 */ /* 0x000fe200078e00ff */
[----:B------:R-:W-:Y:S01]  /*1420*/  ULDC.64 UR32, c[0x0][0x260] ;  /* 0x0000980000207ab9 */ /* 0x000fe20000000a00 */
[----:B------:R-:W-:Y:S02]  /*1430*/  ISETP.NE.AND P0, PT, R29, 0x4, PT ;  /* 0x000000041d00780c */ /* 0x000fe40003f05270 */
[----:B------:R-:W-:-:S05]  /*1440*/  IMAD.HI.U32 R26, R27, UR33, R26 ;  /* 0x000000211b1a7c27 */ /* 0x000fca000f8e001a */
[----:B------:R-:W-:-:S04]  /*1450*/  SHF.R.U32.HI R37, RZ, UR50, R26 ;  /* 0x00000032ff257c19 */ /* 0x000fc8000801161a */
[----:B------:R-:W-:-:S05]  /*1460*/  IADD3 R26, -R37, RZ, RZ ;  /* 0x000000ff251a7210 */ /* 0x000fca0007ffe1ff */
[----:B------:R-:W-:-:S04]  /*1470*/  IMAD R26, R26, UR32, R27 ;  /* 0x000000201a1a7c24 */ /* 0x000fc8000f8e021b */
[----:B------:R-:W-:Y:S01]  /*1480*/  IMAD R35, R26, UR49, R35 ;  /* 0x000000311a237c24 */ /* 0x000fe2000f8e0223 */
[----:B------:R-:W-:Y:S06]  /*1490*/  @!P0 BRA `(.L_x_8) ;  /* 0x0000000c00188947 */ /* 0x000fec0003800000 */
        /* <DEDUP_REMOVED lines=8> */
[----:B------:R-:W-:Y:S01]  /*1520*/  IMAD R35, R26, UR47, R35 ;  /* 0x0000002f1a237c24 */ /* 0x000fe2000f8e0223 */
[----:B------:R-:W-:Y:S06]  /*1530*/  @!P0 BRA `(.L_x_8) ;  /* 0x0000000800f08947 */ /* 0x000fec0003800000 */
[----:B------:R-:W-:Y:S01]  /*1540*/  HFMA2.MMA R26, -RZ, RZ, 0, 0 ;  /* 0x00000000ff1a7435 */ /* 0x000fe200000001ff */
[----:B------:R-:W-:Y:S01]  /*1550*/  ULDC.64 UR32, c[0x0][0x278] ;  /* 0x00009e0000207ab9 */ /* 0x000fe20000000a00 */
[----:B------:R-:W-:-:S08]  /*1560*/  ISETP.NE.AND P0, PT, R29, 0x6, PT ;  /* 0x000000061d00780c */ /* 0x000fd00003f05270 */
[----:B------:R-:W-:-:S05]  /*1570*/  IMAD.HI.U32 R26, R27, UR33, R26 ;  /* 0x000000211b1a7c27 */ /* 0x000fca000f8e001a */
[----:B------:R-:W-:-:S05]  /*1580*/  SHF.R.U32.HI R37, RZ, UR46, R26 ;  /* 0x0000002eff257c19 */ /* 0x000fca000801161a */
[----:B------:R-:W-:-:S04]  /*1590*/  IMAD.MOV R26, RZ, RZ, -R37 ;  /* 0x000000ffff1a7224 */ /* 0x000fc800078e0a25 */
[----:B------:R-:W-:-:S04]  /*15a0*/  IMAD R26, R26, UR32, R27 ;  /* 0x000000201a1a7c24 */ /* 0x000fc8000f8e021b */
[----:B------:R-:W-:Y:S01]  /*15b0*/  IMAD R35, R26, UR45, R35 ;  /* 0x0000002d1a237c24 */ /* 0x000fe2000f8e0223 */
[----:B------:R-:W-:Y:S06]  /*15c0*/  @!P0 BRA `(.L_x_8) ;  /* 0x0000000800cc8947 */ /* 0x000fec0003800000 */
[----:B------:R-:W-:Y:S01]  /*15d0*/  MOV R26, RZ ;  /* 0x000000ff001a7202 */ /* 0x000fe20000000f00 */
[----:B------:R-:W-:Y:S01]  /*15e0*/  IMAD.MOV.U32 R27, RZ, RZ, R37 ;  /* 0x000000ffff1b7224 */ /* 0x000fe200078e0025 */
        /* <DEDUP_REMOVED lines=171> */
[----:B------:R-:W-:-:S03]  /*20a0*/  ULDC.64 UR32, c[0x0][0x360] ;  /* 0x0000d80000207ab9 */ /* 0x000fc60000000a00 */
[----:B------:R-:W-:-:S05]  /*20b0*/  IMAD.HI.U32 R26, R37, UR32, R26 ;  /* 0x00000020251a7c27 */ /* 0x000fca000f8e001a */
[----:B------:R-:W-:-:S05]  /*20c0*/  SHF.R.U32.HI R26, RZ, UR33, R26 ;  /* 0x00000021ff1a7c19 */ /* 0x000fca000801161a */
[----:B------:R-:W-:-:S04]  /*20d0*/  IMAD.MOV R26, RZ, RZ, -R26 ;  /* 0x000000ffff1a7224 */ /* 0x000fc800078e0a1a */
[----:B------:R-:W-:-:S04]  /*20e0*/  IMAD R26, R26, UR29, R37 ;  /* 0x0000001d1a1a7c24 */ /* 0x000fc8000f8e0225 */
[----:B------:R-:W-:-:S07]  /*20f0*/  IMAD R35, R26, UR30, R35 ;  /* 0x0000001e1a237c24 */ /* 0x000fce000f8e0223 */
.L_x_8:
[----:B------:R-:W-:Y:S01]  /*2100*/  FFMA.FTZ R40, R40, UR31, R31 ;  /* 0x0000001f28287c23 */ /* 0x000fe2000801001f */
[----:B------:R-:W-:Y:S02]  /*2110*/  ULDC.64 UR32, c[0x0][0x3d0] ;  /* 0x0000f40000207ab9 */ /* 0x000fe40000000a00 */
[----:B------:R-:W-:Y:S01]  /*2120*/  IADD3 R26, P1, R35, UR32, RZ ;  /* 0x00000020231a7c10 */ /* 0x000fe2000ff3e0ff */
[----:B------:R-:W0:Y:S02]  /*2130*/  F2F.BF16.F32 R37, R40 ;  /* 0x0000002800257304 */ /* 0x000e240000202000 */
[----:B0-----:R-:W-:-:S04]  /*2140*/  SHF.L.U32 R27, R37, 0x10, RZ ;  /* 0x00000010251b7819 */ /* 0x001fc800000006ff */
[----:B------:R-:W-:Y:S01]  /*2150*/  FSETP.NEU.FTZ.AND P0, PT, R27, UR57, PT ;  /* 0x000000391b007c0b */ /* 0x000fe2000bf1d000 */
[----:B------:R-:W-:-:S03]  /*2160*/  IMAD.X R27, RZ, RZ, UR33, P1 ;  /* 0x00000021ff1b7e24 */ /* 0x000fc600088e06ff */
[----:B------:R-:W-:-:S05]  /*2170*/  SEL R37, R28, R37, !P0 ;  /* 0x000000251c257207 */ /* 0x000fca0004000000 */
[----:B------:R0:W-:Y:S04]  /*2180*/  STG.E.U16 desc[UR58][R26.64], R37 ;  /* 0x000000251a007986 */ /* 0x0001e8000c10153a */
.L_x_7:
[----:B------:R-:W-:Y:S05]  /*2190*/  BSYNC B0 ;  /* 0x0000000000007941 */ /* 0x000fea0003800000 */
.L_x_6:
[----:B------:R-:W-:Y:S01]  /*21a0*/  ULDC UR32, c[0x0][0xc] ;  /* 0x0000030000207ab9 */ /* 0x000fe20000000800 */
[----:B------:R-:W-:Y:S01]  /*21b0*/  BSSY B0, `(.L_x_9) ;  /* 0x0000100000007945 */ /* 0x000fe20003800000 */
[----:B------:R-:W-:-:S05]  /*21c0*/  IMAD R40, R0, UR32, RZ ;  /* 0x0000002000287c24 */ /* 0x000fca000f8e02ff */
[----:B0-----:R-:W-:-:S04]  /*21d0*/  IADD3 R27, P1, R40, R13, RZ ;  /* 0x0000000d281b7210 */ /* 0x001fc80007f3e0ff */
[----:B------:R-:W-:Y:S02]  /*21e0*/  ISETP.GE.U32.AND P0, PT, R27, R22, PT ;  /* 0x000000161b00720c */ /* 0x000fe40003f06070 */
[----:B------:R-:W-:-:S04]  /*21f0*/  IADD3.X R26, RZ, R14, RZ, P1, !PT ;  /* 0x0000000eff1a7210 */ /* 0x000fc80000ffe4ff */
[----:B------:R-:W-:-:S13]  /*2200*/  ISETP.GE.AND.EX P0, PT, R26, R23, PT, P0 ;  /* 0x000000171a00720c */ /* 0x000fda0003f06300 */
[----:B------:R-:W-:Y:S05]  /*2210*/  @P0 BRA `(.L_x_10) ;  /* 0x0000000c00e40947 */ /* 0x000fea0003800000 */
[----:B------:R-:W-:Y:S01]  /*2220*/  ISETP.NE.AND P0, PT, R29, RZ, PT ;  /* 0x000000ff1d00720c */ /* 0x000fe20003f05270 */
[----:B------:R-:W-:-:S12]  /*2230*/  IMAD.MOV.U32 R35, RZ, RZ, RZ ;  /* 0x000000ffff237224 */ /* 0x000fd800078e00ff */
[----:B------:R-:W-:Y:S05]  /*2240*/  @!P0 BRA `(.L_x_11) ;  /* 0x0000000c00b48947 */ /* 0x000fea0003800000 */
[----:B------:R-:W-:Y:S01]  /*2250*/  HFMA2.MMA R26, -RZ, RZ, 0, 0 ;  /* 0x00000000ff1a7435 */ /* 0x000fe200000001ff */
[----:B------:R-:W-:Y:S01]  /*2260*/  ULDC UR32, c[0x0][0xc] ;  /* 0x0000030000207ab9 */ /* 0x000fe20000000800 */
[----:B------:R-:W-:Y:S01]  /*2270*/  ISETP.NE.AND P0, PT, R29, 0x1, PT ;  /* 0x000000011d00780c */ /* 0x000fe20003f05270 */
[----:B------:R-:W-:Y:S01]  /*2280*/  IMAD R27, R0, UR32, R13 ;  /* 0x00000020001b7c24 */ /* 0x000fe2000f8e020d */
[----:B------:R-:W-:-:S06]  /*2290*/  ULDC.64 UR32, c[0x0][0x240] ;  /* 0x0000900000207ab9 */ /* 0x000fcc0000000a00 */
[----:B------:R-:W-:-:S05]  /*22a0*/  IMAD.HI.U32 R37, R27, UR32, R26 ;  /* 0x000000201b257c27 */ /* 0x000fca000f8e001a */
[----:B------:R-:W-:-:S05]  /*22b0*/  SHF.R.U32.HI R37, RZ, UR33, R37 ;  /* 0x00000021ff257c19 */ /* 0x000fca0008011625 */
[----:B------:R-:W-:-:S04]  /*22c0*/  IMAD.MOV R26, RZ, RZ, -R37 ;  /* 0x000000ffff1a7224 */ /* 0x000fc800078e0a25 */
[----:B------:R-:W-:-:S04]  /*22d0*/  IMAD R26, R26, UR56, R27 ;  /* 0x000000381a1a7c24 */ /* 0x000fc8000f8e021b */
[----:B------:R-:W-:Y:S01]  /*22e0*/  IMAD R35, R26, UR55, RZ ;  /* 0x000000371a237c24 */ /* 0x000fe2000f8e02ff */
        /* <DEDUP_REMOVED lines=220> */
[----:B------:R-:W-:Y:S01]  /*30b0*/  HFMA2.MMA R26, -RZ, RZ, 0, 0 ;  /* 0x00000000ff1a7435 */ /* 0x000fe200000001ff */
[----:B------:R-:W-:-:S09]  /*30c0*/  ULDC.64 UR32, c[0x0][0x360] ;  /* 0x0000d80000207ab9 */ /* 0x000fd20000000a00 */
[----:B------:R-:W-:-:S05]  /*30d0*/  IMAD.HI.U32 R26, R27, UR32, R26 ;  /* 0x000000201b1a7c27 */ /* 0x000fca000f8e001a */
[----:B------:R-:W-:-:S05]  /*30e0*/  SHF.R.U32.HI R26, RZ, UR33, R26 ;  /* 0x00000021ff1a7c19 */ /* 0x000fca000801161a */
[----:B------:R-:W-:-:S04]  /*30f0*/  IMAD.MOV R26, RZ, RZ, -R26 ;  /* 0x000000ffff1a7224 */ /* 0x000fc800078e0a1a */
[----:B------:R-:W-:-:S04]  /*3100*/  IMAD R26, R26, UR29, R27 ;  /* 0x0000001d1a1a7c24 */ /* 0x000fc8000f8e021b */
[----:B------:R-:W-:-:S07]  /*3110*/  IMAD R35, R26, UR30, R35 ;  /* 0x0000001e1a237c24 */ /* 0x000fce000f8e0223 */
.L_x_11:
[----:B------:R-:W-:Y:S01]  /*3120*/  FFMA.FTZ R34, R34, UR31, R31 ;  /* 0x0000001f22227c23 */ /* 0x000fe2000801001f */
[----:B------:R-:W-:Y:S02]  /*3130*/  ULDC.64 UR32, c[0x0][0x3d0] ;  /* 0x0000f40000207ab9 */ /* 0x000fe40000000a00 */
[----:B------:R-:W-:Y:S01]  /*3140*/  IADD3 R26, P1, R35, UR32, RZ ;  /* 0x00000020231a7c10 */ /* 0x000fe2000ff3e0ff */
[----:B------:R-:W0:Y:S02]  /*3150*/  F2F.BF16.F32 R37, R34 ;  /* 0x0000002200257304 */ /* 0x000e240000202000 */
[----:B0-----:R-:W-:-:S04]  /*3160*/  SHF.L.U32 R27, R37, 0x10, RZ ;  /* 0x00000010251b7819 */ /* 0x001fc800000006ff */
[----:B------:R-:W-:Y:S02]  /*3170*/  FSETP.NEU.FTZ.AND P0, PT, R27, UR57, PT ;  /* 0x000000391b007c0b */ /* 0x000fe4000bf1d000 */
[----:B------:R-:W-:Y:S02]  /*3180*/  IADD3.X R27, RZ, UR33, RZ, P1, !PT ;  /* 0x00000021ff1b7c10 */ /* 0x000fe40008ffe4ff */
[----:B------:R-:W-:-:S05]  /*3190*/  SEL R37, R28, R37, !P0 ;  /* 0x000000251c257207 */ /* 0x000fca0004000000 */
[----:B------:R0:W-:Y:S04]  /*31a0*/  STG.E.U16 desc[UR58][R26.64], R37 ;  /* 0x000000251a007986 */ /* 0x0001e8000c10153a */
.L_x_10:
[----:B------:R-:W-:Y:S05]  /*31b0*/  BSYNC B0 ;  /* 0x0000000000007941 */ /* 0x000fea0003800000 */
.L_x_9:
[----:B0-----:R-:W-:Y:S01]  /*31c0*/  LEA R27, P1, R40, R13, 0x1 ;  /* 0x0000000d281b7211 */ /* 0x001fe200078208ff */
[----:B------:R-:W-:Y:S03]  /*31d0*/  BSSY B0, `(.L_x_12) ;  /* 0x0000108000007945 */ /* 0x000fe60003800000 */
[----:B------:R-:W-:Y:S01]  /*31e0*/  ISETP.GE.U32.AND P0, PT, R27, R22, PT ;  /* 0x000000161b00720c */ /* 0x000fe20003f06070 */
[----:B------:R-:W-:-:S05]  /*31f0*/  IMAD.X R26, RZ, RZ, R14, P1 ;  /* 0x000000ffff1a7224 */ /* 0x000fca00008e060e */
[----:B------:R-:W-:-:S13]  /*3200*/  ISETP.GE.AND.EX P0, PT, R26, R23, PT, P0 ;  /* 0x000000171a00720c */ /* 0x000fda0003f06300 */
[----:B------:R-:W-:Y:S05]  /*3210*/  @P0 BRA `(.L_x_13) ;  /* 0x00000010000c0947 */ /* 0x000fea0003800000 */
[----:B------:R-:W-:Y:S02]  /*3220*/  ISETP.NE.AND P0, PT, R29, RZ, PT ;  /* 0x000000ff1d00720c */ /* 0x000fe40003f05270 */
[----:B------:R-:W-:-:S11]  /*3230*/  MOV R34, RZ ;  /* 0x000000ff00227202 */ /* 0x000fd60000000f00 */
[----:B------:R-:W-:Y:S05]  /*3240*/  @!P0 BRA `(.L_x_14) ;  /* 0x0000000c00dc8947 */ /* 0x000fea0003800000 */
[----:B------:R-:W-:Y:S01]  /*3250*/  HFMA2.MMA R26, -RZ, RZ, 0, 0 ;  /* 0x00000000ff1a7435 */ /* 0x000fe200000001ff */
[----:B------:R-:W-:Y:S01]  /*3260*/  ULDC.64 UR32, c[0x0][0x240] ;  /* 0x0000900000207ab9 */ /* 0x000fe20000000a00 */
[----:B------:R-:W-:-:S08]  /*3270*/  ISETP.NE.AND P0, PT, R29, 0x1, PT ;  /* 0x000000011d00780c */ /* 0x000fd00003f05270 */
        /* <DEDUP_REMOVED lines=8> */
[----:B------:R-:W-:Y:S02]  /*3300*/  MOV R27, R35 ;  /* 0x00000023001b7202 */ /* 0x000fe40000000f00 */
[----:B------:R-:W-:Y:S01]  /*3310*/  ISETP.NE.AND P0, PT, R29, 0x2, PT ;  /* 0x000000021d00780c */ /* 0x000fe20003f05270 */
[----:B------:R-:W-:-:S05]  /*3320*/  IMAD.HI.U32 R26, R35, UR33, R26 ;  /* 0x00000021231a7c27 */ /* 0x000fca000f8e001a */
[----:B------:R-:W-:-:S05]  /*3330*/  SHF.R.U32.HI R37, RZ, UR54, R26 ;  /* 0x00000036ff257c19 */ /* 0x000fca000801161a */
[----:B------:R-:W-:-:S04]  /*3340*/  IMAD.MOV R27, RZ, RZ, -R37 ;  /* 0x000000ffff1b7224 */ /* 0x000fc800078e0a25 */
[----:B------:R-:W-:-:S04]  /*3350*/  IMAD R27, R27, UR32, R35 ;  /* 0x000000201b1b7c24 */ /* 0x000fc8000f8e0223 */
[----:B------:R-:W-:Y:S01]  /*3360*/  IMAD R34, R27, UR53, R34 ;  /* 0x000000351b227c24 */ /* 0x000fe2000f8e0222 */
        /* <DEDUP_REMOVED lines=11> */
[----:B------:R-:W-:Y:S01]  /*3420*/  HFMA2.MMA R26, -RZ, RZ, 0, 0 ;  /* 0x00000000ff1a7435 */ /* 0x000fe200000001ff */
[----:B------:R-:W-:Y:S01]  /*3430*/  MOV R27, R35 ;  /* 0x00000023001b7202 */ /* 0x000fe20000000f00 */
[----:B------:R-:W-:Y:S01]  /*3440*/  ULDC.64 UR32, c[0x0][0x260] ;  /* 0x0000980000207ab9 */ /* 0x000fe20000000a00 */
[----:B------:R-:W-:-:S07]  /*3450*/  ISETP.NE.AND P0, PT, R29, 0x4, PT ;  /* 0x000000041d00780c */ /* 0x000fce0003f05270 */
        /* <DEDUP_REMOVED lines=208> */
[----:B------:R-:W-:-:S03]  /*4160*/  MOV R27, R37 ;  /* 0x00000025001b7202 */ /* 0x000fc60000000f00 */
[----:B------:R-:W-:-:S05]  /*4170*/  IMAD.HI.U32 R26, R37, UR32, R26 ;  /* 0x00000020251a7c27 */ /* 0x000fca000f8e001a */
[----:B------:R-:W-:-:S05]  /*4180*/  SHF.R.U32.HI R26, RZ, UR33, R26 ;  /* 0x00000021ff1a7c19 */ /* 0x000fca000801161a */
[----:B------:R-:W-:-:S04]  /*4190*/  IMAD.MOV R26, RZ, RZ, -R26 ;  /* 0x000000ffff1a7224 */ /* 0x000fc800078e0a1a */
[----:B------:R-:W-:-:S04]  /*41a0*/  IMAD R27, R26, UR29, R37 ;  /* 0x0000001d1a1b7c24 */ /* 0x000fc8000f8e0225 */
[----:B------:R-:W-:-:S07]  /*41b0*/  IMAD R34, R27, UR30, R34 ;  /* 0x0000001e1b227c24 */ /* 0x000fce000f8e0222 */
.L_x_14:
[----:B------:R-:W-:Y:S01]  /*41c0*/  FFMA.FTZ R36, R36, UR31, R31 ;  /* 0x0000001f24247c23 */ /* 0x000fe2000801001f */
[----:B------:R-:W-:Y:S02]  /*41d0*/  ULDC.64 UR32, c[0x0][0x3d0] ;  /* 0x0000f40000207ab9 */ /* 0x000fe40000000a00 */
[----:B------:R-:W-:Y:S01]  /*41e0*/  IADD3 R34, P1, R34, UR32, RZ ;  /* 0x0000002022227c10 */ /* 0x000fe2000ff3e0ff */
[----:B------:R-:W0:Y:S03]  /*41f0*/  F2F.BF16.F32 R27, R36 ;  /* 0x00000024001b7304 */ /* 0x000e260000202000 */
[----:B------:R-:W-:Y:S02]  /*4200*/  IADD3.X R35, RZ, UR33, RZ, P1, !PT ;  /* 0x00000021ff237c10 */ /* 0x000fe40008ffe4ff */
[----:B0-----:R-:W-:-:S04]  /*4210*/  SHF.L.U32 R26, R27, 0x10, RZ ;  /* 0x000000101b1a7819 */ /* 0x001fc800000006ff */
[----:B------:R-:W-:-:S04]  /*4220*/  FSETP.NEU.FTZ.AND P0, PT, R26, UR57, PT ;  /* 0x000000391a007c0b */ /* 0x000fc8000bf1d000 */
[----:B------:R-:W-:-:S05]  /*4230*/  SEL R27, R28, R27, !P0 ;  /* 0x0000001b1c1b7207 */ /* 0x000fca0004000000 */
[----:B------:R0:W-:Y:S04]  /*4240*/  STG.E.U16 desc[UR58][R34.64], R27 ;  /* 0x0000001b22007986 */ /* 0x0001e8000c10153a */
.L_x_13:
[----:B------:R-:W-:Y:S05]  /*4250*/  BSYNC B0 ;  /* 0x0000000000007941 */ /* 0x000fea0003800000 */
.L_x_12:
[----:B------:R-:W-:-:S05]  /*4260*/  IMAD R26, R40, 0x3, RZ ;  /* 0x00000003281a7824 */ /* 0x000fca00078e02ff */
[----:B0-----:R-:W-:-:S04]  /*4270*/  IADD3 R27, P1, R26, R13, RZ ;  /* 0x0000000d1a1b7210 */ /* 0x001fc80007f3e0ff */
[----:B------:R-:W-:Y:S01]  /*4280*/  ISETP.GE.U32.AND P0, PT, R27, R22, PT ;  /* 0x000000161b00720c */ /* 0x000fe20003f06070 */
[----:B------:R-:W-:-:S05]  /*4290*/  IMAD.X R26, RZ, RZ, R14, P1 ;  /* 0x000000ffff1a7224 */ /* 0x000fca00008e060e */
[----:B------:R-:W-:-:S13]  /*42a0*/  ISETP.GE.AND.EX P0, PT, R26, R23, PT, P0 ;  /* 0x000000171a00720c */ /* 0x000fda0003f06300 */
[----:B------:R-:W-:Y:S05]  /*42b0*/  @P0 BRA `(.L_x_15) ;  /* 0x00000010000c0947 */ /* 0x000fea0003800000 */
[----:B------:R-:W-:Y:S01]  /*42c0*/  ISETP.NE.AND P0, PT, R29, RZ, PT ;  /* 0x000000ff1d00720c */ /* 0x000fe20003f05270 */
[----:B------:R-:W-:-:S12]  /*42d0*/  HFMA2.MMA R34, -RZ, RZ, 0, 0 ;  /* 0x00000000ff227435 */ /* 0x000fd800000001ff */
[----:B------:R-:W-:Y:S05]  /*42e0*/  @!P0 BRA `(.L_x_16) ;  /* 0x0000000c00dc8947 */ /* 0x000fea0003800000 */
[----:B------:R-:W-:Y:S01]  /*42f0*/  MOV R26, RZ ;  /* 0x000000ff001a7202 */ /* 0x000fe20000000f00 */
[----:B------:R-:W-:Y:S01]  /*4300*/  ULDC.64 UR32, c[0x0][0x240] ;  /* 0x0000900000207ab9 */ /* 0x000fe20000000a00 */
[----:B------:R-:W-:-:S03]  /*4310*/  ISETP.NE.AND P0, PT, R29, 0x1, PT ;  /* 0x000000011d00780c */ /* 0x000fc60003f05270 */
        /* <DEDUP_REMOVED lines=238> */
[----:B------:R-:W-:-:S08]  /*5200*/  ULDC.64 UR32, c[0x0][0x360] ;  /* 0x0000d80000207ab9 */ /* 0x000fd00000000a00 */
[----:B------:R-:W-:-:S05]  /*5210*/  IMAD.HI.U32 R26, R37, UR32, R26 ;  /* 0x00000020251a7c27 */ /* 0x000fca000f8e001a */
[----:B------:R-:W-:-:S05]  /*5220*/  SHF.R.U32.HI R26, RZ, UR33, R26 ;  /* 0x00000021ff1a7c19 */ /* 0x000fca000801161a */
[----:B------:R-:W-:-:S04]  /*5230*/  IMAD.MOV R26, RZ, RZ, -R26 ;  /* 0x000000ffff1a7224 */ /* 0x000fc800078e0a1a */
[----:B------:R-:W-:-:S04]  /*5240*/  IMAD R27, R26, UR29, R37 ;  /* 0x0000001d1a1b7c24 */ /* 0x000fc8000f8e0225 */
[----:B------:R-:W-:-:S07]  /*5250*/  IMAD R34, R27, UR30, R34 ;  /* 0x0000001e1b227c24 */ /* 0x000fce000f8e0222 */
.L_x_16:
        /* <DEDUP_REMOVED lines=9> */
.L_x_15:
[----:B------:R-:W-:Y:S01]  /*52f0*/  LEA R13, P0, R40, R13, 0x2 ;  /* 0x0000000d280d7211 */ /* 0x000fe200078010ff */
[----:B------:R-:W-:Y:S05]  /*5300*/  WARPSYNC.ALL ;  /* 0x0000000000007948 */ /* 0x000fea0003800000 */
[----:B------:R-:W-:Y:S01]  /*5310*/  IMAD.X R14, RZ, RZ, R14, P0 ;  /* 0x000000ffff0e7224 */ /* 0x000fe200000e060e */
[----:B------:R-:W-:Y:S01]  /*5320*/  BAR.SYNC.DEFER_BLOCKING 0x0 ;  /* 0x0000000000007b1d */ /* 0x000fe20000010000 */
[----:B------:R-:W-:Y:S01]  /*5330*/  ISETP.GE.U32.AND P0, PT, R13, R18, PT ;  /* 0x000000120d00720c */ /* 0x000fe20003f06070 */
[----:B------:R-:W-:Y:S01]  /*5340*/  IMAD.MOV.U32 R36, RZ, RZ, R33 ;  /* 0x000000ffff247224 */ /* 0x000fe200078e0021 */
[----:B------:R-:W-:-:S02]  /*5350*/  MOV R38, R24 ;  /* 0x0000001800267202 */ /* 0x000fc40000000f00 */
[----:B------:R-:W-:Y:S02]  /*5360*/  ISETP.GE.AND.EX P0, PT, R14, R19, PT, P0 ;  /* 0x000000130e00720c */ /* 0x000fe40003f06300 */
[----:B------:R-:W-:-:S11]  /*5370*/  MOV R37, R32 ;  /* 0x0000002000257202 */ /* 0x000fd60000000f00 */
[----:B------:R-:W-:Y:S05]  /*5380*/  @!P0 BRA `(.L_x_17) ;  /* 0xffffffb800108947 */ /* 0x000fea000383ffff */
[----:B------:R-:W-:Y:S05]  /*5390*/  EXIT ;  /* 0x000000000000794d */ /* 0x000fea0003800000 */
        .weak           $__internal_0_$__cuda_sm20_div_s64
        .type           $__internal_0_$__cuda_sm20_div_s64,@function
        .size           $__internal_0_$__cuda_sm20_div_s64,(.L_x_252 - $__internal_0_$__cuda_sm20_div_s64)
$__internal_0_$__cuda_sm20_div_s64:
[----:B------:R-:W-:Y:S01]  /*53a0*/  MOV R24, R27 ;  /* 0x0000001b00187202 */ /* 0x000fe20000000f00 */
[----:B------:R-:W-:-:S06]  /*53b0*/  HFMA2.MMA R25, -RZ, RZ, 0, 0 ;  /* 0x00000000ff197435 */ /* 0x000fcc00000001ff */
[----:B------:R-:W0:Y:S08]  /*53c0*/  I2F.U64.RP R24, R24 ;  /* 0x0000001800187312 */ /* 0x000e300000309000 */
[----:B0-----:R-:W0:Y:S02]  /*53d0*/  MUFU.RCP R18, R24 ;  /* 0x0000001800127308 */ /* 0x001e240000001000 */
[----:B0-----:R-:W-:-:S06]  /*53e0*/  VIADD R18, R18, 0x1ffffffe ;  /* 0x1ffffffe12127836 */ /* 0x001fcc0000000000 */
[----:B------:R-:W0:Y:S02]  /*53f0*/  F2I.U64.TRUNC R18, R18 ;  /* 0x0000001200127311 */ /* 0x000e24000020d800 */
[----:B0-----:R-:W-:-:S04]  /*5400*/  IMAD.WIDE.U32 R22, R18, R27, RZ ;  /* 0x0000001b12167225 */ /* 0x001fc800078e00ff */
[----:B------:R-:W-:Y:S01]  /*5410*/  IMAD R23, R27, R19, R23 ;  /* 0x000000131b177224 */ /* 0x000fe200078e0217 */
[----:B------:R-:W-:-:S04]  /*5420*/  IADD3 R29, P0, RZ, -R22, RZ ;  /* 0x80000016ff1d7210 */ /* 0x000fc80007f1e0ff */
[----:B------:R-:W-:Y:S01]  /*5430*/  IADD3.X R31, RZ, ~R23, RZ, P0, !PT ;  /* 0x80000017ff1f7210 */ /* 0x000fe200007fe4ff */
[----:B------:R-:W-:Y:S01]  /*5440*/  IMAD.HI.U32 R22, R18, R29, RZ ;  /* 0x0000001d12167227 */ /* 0x000fe200078e00ff */
[----:B------:R-:W-:-:S03]  /*5450*/  MOV R23, R18 ;  /* 0x0000001200177202 */ /* 0x000fc60000000f00 */
[-C--:B------:R-:W-:Y:S02]  /*5460*/  IMAD R25, R19, R31.reuse, RZ ;  /* 0x0000001f13197224 */ /* 0x080fe400078e02ff */
[----:B------:R-:W-:-:S04]  /*5470*/  IMAD.WIDE.U32 R22, P0, R18, R31, R22 ;  /* 0x0000001f12167225 */ /* 0x000fc80007800016 */
[----:B------:R-:W-:-:S04]  /*5480*/  IMAD.HI.U32 R31, R19, R31, RZ ;  /* 0x0000001f131f7227 */ /* 0x000fc800078e00ff */
[----:B------:R-:W-:-:S05]  /*5490*/  IMAD.HI.U32 R22, P1, R19, R29, R22 ;  /* 0x0000001d13167227 */ /* 0x000fca0007820016 */
[----:B------:R-:W-:Y:S01]  /*54a0*/  IADD3 R23, P2, R25, R22, RZ ;  /* 0x0000001619177210 */ /* 0x000fe20007f5e0ff */
[----:B------:R-:W-:-:S04]  /*54b0*/  IMAD.X R22, R31, 0x1, R19, P0 ;  /* 0x000000011f167824 */ /* 0x000fc800000e0613 */
[----:B------:R-:W-:Y:S01]  /*54c0*/  IMAD.WIDE.U32 R18, R23, R27, RZ ;  /* 0x0000001b17127225 */ /* 0x000fe200078e00ff */
[----:B------:R-:W-:Y:S02]  /*54d0*/  IADD3.X R25, RZ, RZ, R22, P2, P1 ;  /* 0x000000ffff197210 */ /* 0x000fe400017e2416 */
[----:B------:R-:W-:Y:S02]  /*54e0*/  ISETP.LE.AND P1, PT, RZ, UR5, PT ;  /* 0x00000005ff007c0c */ /* 0x000fe4000bf23270 */
[----:B------:R-:W-:Y:S01]  /*54f0*/  IADD3 R29, P0, RZ, -R18, RZ ;  /* 0x80000012ff1d7210 */ /* 0x000fe20007f1e0ff */
[----:B------:R-:W-:-:S04]  /*5500*/  IMAD R18, R27, R25, R19 ;  /* 0x000000191b127224 */ /* 0x000fc800078e0213 */
[----:B------:R-:W-:Y:S01]  /*5510*/  IMAD.HI.U32 R22, R23, R29, RZ ;  /* 0x0000001d17167227 */ /* 0x000fe200078e00ff */
[----:B------:R-:W-:Y:S02]  /*5520*/  IADD3.X R24, RZ, ~R18, RZ, P0, !PT ;  /* 0x80000012ff187210 */ /* 0x000fe400007fe4ff */
[----:B------:R-:W-:-:S03]  /*5530*/  IADD3 R18, P4, RZ, -UR4, RZ ;  /* 0x80000004ff127c10 */ /* 0x000fc6000ff9e0ff */
[----:B------:R-:W-:Y:S01]  /*5540*/  IMAD.WIDE.U32 R22, P0, R23, R24, R22 ;  /* 0x0000001817167225 */ /* 0x000fe20007800016 */
[----:B------:R-:W-:-:S03]  /*5550*/  IADD3.X R32, RZ, ~UR5, RZ, P4, !PT ;  /* 0x80000005ff207c10 */ /* 0x000fc6000a7fe4ff */
[C---:B------:R-:W-:Y:S01]  /*5560*/  IMAD R19, R25.reuse, R24, RZ ;  /* 0x0000001819137224 */ /* 0x040fe200078e02ff */
[----:B------:R-:W-:Y:S01]  /*5570*/  SEL R32, R32, UR5, !P1 ;  /* 0x0000000520207c07 */ /* 0x000fe2000c800000 */
[----:B------:R-:W-:Y:S01]  /*5580*/  IMAD.HI.U32 R22, P2, R25, R29, R22 ;  /* 0x0000001d19167227 */ /* 0x000fe20007840016 */
[----:B------:R-:W-:-:S03]  /*5590*/  SEL R23, R18, UR4, !P1 ;  /* 0x0000000412177c07 */ /* 0x000fc6000c800000 */
[----:B------:R-:W-:Y:S01]  /*55a0*/  IMAD.HI.U32 R24, R25, R24, RZ ;  /* 0x0000001819187227 */ /* 0x000fe200078e00ff */
[----:B------:R-:W-:Y:S01]  /*55b0*/  IADD3 R22, P3, R19, R22, RZ ;  /* 0x0000001613167210 */ /* 0x000fe20007f7e0ff */
[----:B------:R-:W-:Y:S02]  /*55c0*/  HFMA2.MMA R19, -RZ, RZ, 0, 0 ;  /* 0x00000000ff137435 */ /* 0x000fe400000001ff */
[----:B------:R-:W-:Y:S02]  /*55d0*/  IMAD.X R25, R24, 0x1, R25, P0 ;  /* 0x0000000118197824 */ /* 0x000fe400000e0619 */
[----:B------:R-:W-:-:S03]  /*55e0*/  IMAD.HI.U32 R18, R22, R23, RZ ;  /* 0x0000001716127227 */ /* 0x000fc600078e00ff */
[----:B------:R-:W-:Y:S01]  /*55f0*/  IADD3.X R25, RZ, RZ, R25, P3, P2 ;  /* 0x000000ffff197210 */ /* 0x000fe20001fe4419 */
[----:B------:R-:W-:-:S04]  /*5600*/  IMAD.WIDE.U32 R18, R22, R32, R18 ;  /* 0x0000002016127225 */ /* 0x000fc800078e0012 */
[C---:B------:R-:W-:Y:S02]  /*5610*/  IMAD R29, R25.reuse, R32, RZ ;  /* 0x00000020191d7224 */ /* 0x040fe400078e02ff */
[----:B------:R-:W-:-:S04]  /*5620*/  IMAD.HI.U32 R18, P0, R25, R23, R18 ;  /* 0x0000001719127227 */ /* 0x000fc80007800012 */
[----:B------:R-:W-:Y:S01]  /*5630*/  IMAD.HI.U32 R25, R25, R32, RZ ;  /* 0x0000002019197227 */ /* 0x000fe200078e00ff */
[----:B------:R-:W-:-:S04]  /*5640*/  IADD3 R22, P2, R29, R18, RZ ;  /* 0x000000121d167210 */ /* 0x000fc80007f5e0ff */
[----:B------:R-:W-:-:S05]  /*5650*/  IADD3.X R18, R25, RZ, RZ, P0, !PT ;  /* 0x000000ff19127210 */ /* 0x000fca00007fe4ff */
[----:B------:R-:W-:Y:S02]  /*5660*/  IMAD.X R24, RZ, RZ, R18, P2 ;  /* 0x000000ffff187224 */ /* 0x000fe400010e0612 */
[----:B------:R-:W-:-:S04]  /*5670*/  IMAD.WIDE.U32 R18, R22, R27, RZ ;  /* 0x0000001b16127225 */ /* 0x000fc800078e00ff */
[----:B------:R-:W-:Y:S01]  /*5680*/  IMAD R19, R27, R24, R19 ;  /* 0x000000181b137224 */ /* 0x000fe200078e0213 */
[----:B------:R-:W-:-:S04]  /*5690*/  IADD3 R28, P0, -R18, R23, RZ ;  /* 0x00000017121c7210 */ /* 0x000fc80007f1e1ff */
[----:B------:R-:W-:Y:S02]  /*56a0*/  IADD3.X R32, ~R19, R32, RZ, P0, !PT ;  /* 0x0000002013207210 */ /* 0x000fe400007fe5ff */
[----:B------:R-:W-:Y:S02]  /*56b0*/  ISETP.GE.U32.AND P0, PT, R28, R27, PT ;  /* 0x0000001b1c00720c */ /* 0x000fe40003f06070 */
[----:B------:R-:W-:Y:S02]  /*56c0*/  IADD3 R18, P2, -R27, R28, RZ ;  /* 0x0000001c1b127210 */ /* 0x000fe40007f5e1ff */
[----:B------:R-:W-:Y:S02]  /*56d0*/  ISETP.GE.U32.AND.EX P0, PT, R32, RZ, PT, P0 ;  /* 0x000000ff2000720c */ /* 0x000fe40003f06100 */
[----:B------:R-:W-:Y:S02]  /*56e0*/  IADD3 R19, P3, R22, 0x1, RZ ;  /* 0x0000000116137810 */ /* 0x000fe40007f7e0ff */
[----:B------:R-:W-:-:S02]  /*56f0*/  IADD3.X R25, R32, -0x1, RZ, P2, !PT ;  /* 0xffffffff20197810 */ /* 0x000fc400017fe4ff */
[----:B------:R-:W-:Y:S02]  /*5700*/  SEL R18, R18, R28, P0 ;  /* 0x0000001c12127207 */ /* 0x000fe40000000000 */
[----:B------:R-:W-:Y:S02]  /*5710*/  IADD3.X R23, RZ, R24, RZ, P3, !PT ;  /* 0x00000018ff177210 */ /* 0x000fe40001ffe4ff */
[----:B------:R-:W-:Y:S02]  /*5720*/  SEL R19, R19, R22, P0 ;  /* 0x0000001613137207 */ /* 0x000fe40000000000 */
[----:B------:R-:W-:Y:S02]  /*5730*/  SEL R25, R25, R32, P0 ;  /* 0x0000002019197207 */ /* 0x000fe40000000000 */
[----:B------:R-:W-:Y:S02]  /*5740*/  ISETP.GE.U32.AND P2, PT, R18, R27, PT ;  /* 0x0000001b1200720c */ /* 0x000fe40003f46070 */
[----:B------:R-:W-:-:S02]  /*5750*/  SEL R24, R23, R24, P0 ;  /* 0x0000001817187207 */ /* 0x000fc40000000000 */
[----:B------:R-:W-:Y:S02]  /*5760*/  IADD3 R22, P3, R19, 0x1, RZ ;  /* 0x0000000113167810 */ /* 0x000fe40007f7e0ff */
[----:B------:R-:W-:-:S03]  /*5770*/  ISETP.GE.U32.AND.EX P0, PT, R25, RZ, PT, P2 ;  /* 0x000000ff1900720c */ /* 0x000fc60003f06120 */
[----:B------:R-:W-:Y:S01]  /*5780*/  IMAD.X R23, RZ, RZ, R24, P3 ;  /* 0x000000ffff177224 */ /* 0x000fe200018e0618 */
[----:B------:R-:W-:-:S04]  /*5790*/  SEL R22, R22, R19, P0 ;  /* 0x0000001316167207 */ /* 0x000fc80000000000 */
[----:B------:R-:W-:Y:S02]  /*57a0*/  SEL R23, R23, R24, P0 ;  /* 0x0000001817177207 */ /* 0x000fe40000000000 */
[----:B------:R-:W-:Y:S02]  /*57b0*/  IADD3 R19, P2, RZ, -R22, RZ ;  /* 0x80000016ff137210 */ /* 0x000fe40007f5e0ff */
[----:B------:R-:W-:Y:S02]  /*57c0*/  ISETP.NE.U32.AND P0, PT, R27, RZ, PT ;  /* 0x000000ff1b00720c */ /* 0x000fe40003f05070 */
[----:B------:R-:W-:Y:S02]  /*57d0*/  IADD3.X R18, RZ, ~R23, RZ, P2, !PT ;  /* 0x80000017ff127210 */ /* 0x000fe400017fe4ff */
[----:B------:R-:W-:Y:S02]  /*57e0*/  MOV R27, 0x0 ;  /* 0x00000000001b7802 */ /* 0x000fe40000000f00 */
[----:B------:R-:W-:-:S02]  /*57f0*/  ISETP.NE.AND.EX P0, PT, RZ, RZ, PT, P0 ;  /* 0x000000ffff00720c */ /* 0x000fc40003f05300 */
[----:B------:R-:W-:Y:S02]  /*5800*/  SEL R22, R19, R22, !P1 ;  /* 0x0000001613167207 */ /* 0x000fe40004800000 */
[----:B------:R-:W-:Y:S02]  /*5810*/  SEL R23, R18, R23, !P1 ;  /* 0x0000001712177207 */ /* 0x000fe40004800000 */
[----:B------:R-:W-:Y:S02]  /*5820*/  SEL R22, R22, 0xffffffff, P0 ;  /* 0xffffffff16167807 */ /* 0x000fe40000000000 */
[----:B------:R-:W-:Y:S01]  /*5830*/  SEL R23, R23, 0xffffffff, P0 ;  /* 0xffffffff17177807 */ /* 0x000fe20000000000 */
[----:B------:R-:W-:Y:S06]  /*5840*/  RET.REL.NODEC R26 `(_ZN2at6native55_GLOBAL__N__1da31dc6_22_DistributionUniform_cu_67fa25cf43distribution_elementwise_grid_stride_kernelIfLi4EZNS0_9templates4cuda21uniform_and_transformIN3c108BFloat16EfPNS_17CUDAGeneratorImplEZZZNS4_14uniform_kernelIS9_EEvRNS_18TensorIteratorBaseEddT_ENKUlvE_clEvENKUlvE2_clEvEUlfE_EEvSC_T1_T2_EUlP24curandStatePhilox4_32_10E0_ZNS1_27distribution_nullary_kernelIS7_f6float4S9_SL_SG_EEvSC_SI_RKT3_T4_EUlifE0_EEvlNS_15PhiloxCudaStateESH_SI_) ;  /* 0xffffffa41aec7950 */ /* 0x000fec0003c3ffff */
.L_x_18:
[----:B------:R-:W-:-:S00]  /*5850*/  BRA `(.L_x_18) ;  /* 0xfffffffc00fc7947 */ /* 0x000fc0000383ffff */
[----:B------:R-:W-:-:S00]  /*5860*/  NOP ;  /* 0x0000000000007918 */ /* 0x000fc00000000000 */
        /* <DEDUP_REMOVED lines=9> */
.L_x_252:


//--------------------- .text._ZN2at6native55_GLOBAL__N__1da31dc6_22_DistributionUniform_cu_67fa25cf43distribution_elementwise_grid_stride_kernelIfLi4EZNS0_9templates4cuda21uniform_and_transformIN3c108BFloat16EfPNS_17CUDAGeneratorImplEZZZNS4_14uniform_kernelIS9_EEvRNS_18TensorIteratorBaseEddT_ENKUlvE_clEvENKUlvE2_clEvEUlfE_EEvSC_T1_T2_EUlP24curandStatePhilox4_32_10E0_ZNS1_27distribution_nullary_kernelIS7_f6float4S9_SL_SG_EEvSC_SI_RKT3_T4_EUlifE_EEvlNS_15PhiloxCudaStateESH_SI_ --------------------------
	.section	.text._ZN2at6native55_GLOBAL__N__1da31dc6_22_DistributionUniform_cu_67fa25cf43distribution_elementwise_grid_stride_kernelIfLi4EZNS0_9templates4cuda21uniform_and_transformIN3c108BFloat16EfPNS_17CUDAGeneratorImplEZZZNS4_14uniform_kernelIS9_EEvRNS_18TensorIteratorBaseEddT_ENKUlvE_clEvENKUlvE2_clEvEUlfE_EEvSC_T1_T2_EUlP24curandStatePhilox4_32_10E0_ZNS1_27distribution_nullary_kernelIS7_f6float4S9_SL_SG_EEvSC_SI_RKT3_T4_EUlifE_EEvlNS_15PhiloxCudaStateESH_SI_,"ax",@progbits
	.align	128
.text._ZN2at6native55_GLOBAL__N__1da31dc6_22_DistributionUniform_cu_67fa25cf43distribution_elementwise_grid_stride_kernelIfLi4EZNS0_9templates4cuda21uniform_and_transformIN3c108BFloat16EfPNS_17CUDAGeneratorImplEZZZNS4_14uniform_kernelIS9_EEvRNS_18TensorIteratorBaseEddT_ENKUlvE_clEvENKUlvE2_clEvEUlfE_EEvSC_T1_T2_EUlP24curandStatePhilox4_32_10E0_ZNS1_27distribution_nullary_kernelIS7_f6float4S9_SL_SG_EEvSC_SI_RKT3_T4_EUlifE_EEvlNS_15PhiloxCudaStateESH_SI_:
        .type           _ZN2at6native55_GLOBAL__N__1da31dc6_22_DistributionUniform_cu_67fa25cf43distribution_elementwise_grid_stride_kernelIfLi4EZNS0_9templates4cuda21uniform_and_transformIN3c108BFloat16EfPNS_17CUDAGeneratorImplEZZZNS4_14uniform_kernelIS9_EEvRNS_18TensorIteratorBaseEddT_ENKUlvE_clEvENKUlvE2_clEvEUlfE_EEvSC_T1_T2_EUlP24curandStatePhilox4_32_10E0_ZNS1_27distribution_nullary_kernelIS7_f6float4S9_SL_SG_EEvSC_SI_RKT3_T4_EUlifE_EEvlNS_15PhiloxCudaStateESH_SI_,@function
        .size           _ZN2at6native55_GLOBAL__N__1da31dc6_22_DistributionUniform_cu_67fa25cf43distribution_elementwise_grid_stride_kernelIfLi4EZNS0_9templates4cuda21uniform_and_transformIN3c108BFloat16EfPNS_17CUDAGeneratorImplEZZZNS4_14uniform_kernelIS9_EEvRNS_18TensorIteratorBaseEddT_ENKUlvE_clEvENKUlvE2_clEvEUlfE_EEvSC_T1_T2_EUlP24curandStatePhilox4_32_10E0_ZNS1_27distribution_nullary_kernelIS7_f6float4S9_SL_SG_EEvSC_SI_RKT3_T4_EUlifE_EEvlNS_15PhiloxCudaStateESH_SI_,(.L_x_254 - _ZN2at6native55_GLOBAL__N__1da31dc6_22_DistributionUniform_cu_67fa25cf43distribution_elementwise_grid_stride_kernelIfLi4EZNS0_9templates4cuda21uniform_and_transformIN3c108BFloat16EfPNS_17CUDAGeneratorImplEZZZNS4_14uniform_kernelIS9_EEvRNS_18TensorIteratorBaseEddT_ENKUlvE_clEvENKUlvE2_clEvEUlfE_EEvSC_T1_T2_EUlP24curandStatePhilox4_32_10E0_ZNS1_27distribution_nullary_kernelIS7_f6float4S9_SL_SG_EEvSC_SI_RKT3_T4_EUlifE_EEvlNS_15PhiloxCudaStateESH_SI_)
        .other          _ZN2at6native55_GLOBAL__N__1da31dc6_22_DistributionUniform_cu_67fa25cf43distribution_elementwise_grid_stride_kernelIfLi4EZNS0_9templates4cuda21uniform_and_transformIN3c108BFloat16EfPNS_17CUDAGeneratorImplEZZZNS4_14uniform_kernelIS9_EEvRNS_18TensorIteratorBaseEddT_ENKUlvE_clEvENKUlvE2_clEvEUlfE_EEvSC_T1_T2_EUlP24curandStatePhilox4_32_10E0_ZNS1_27distribution_nullary_kernelIS7_f6float4S9_SL_SG_EEvSC_SI_RKT3_T4_EUlifE_EEvlNS_15PhiloxCudaStateESH_SI_,@"STO_CUDA_ENTRY STV_DEFAULT"
_ZN2at6native55_GLOBAL__N__1da31dc6_22_DistributionUniform_cu_67fa25cf43distribution_elementwise_grid_stride_kernelIfLi4EZNS0_9templates4cuda21uniform_and_transformIN3c108BFloat16EfPNS_17CUDAGeneratorImplEZZZNS4_14uniform_kernelIS9_EEvRNS_18TensorIteratorBaseEddT_ENKUlvE_clEvENKUlvE2_clEvEUlfE_EEvSC_T1_T2_EUlP24curandStatePhilox4_32_10E0_ZNS1_27distribution_nullary_kernelIS7_f6float4S9_SL_SG_EEvSC_SI_RKT3_T4_EUlifE_EEvlNS_15PhiloxCudaStateESH_SI_:
[----:B------:R-:W-:Y:S08]  /*0000*/  LDC R1, c[0x0][0x28] ;  /* 0x00000a00ff017b82 */ /* 0x000ff00000000800 */
[----:B------:R-:W0:Y:S01]  /*0010*/  LDC R40, c[0x0][0x220] ;  /* 0x00008800ff287b82 */ /* 0x000e220000000800 */
[----:B------:R-:W-:Y:S01]  /*0020*/  ULDC.U8 UR4, c[0x0][0x22c] ;  /* 0x00008b0000047ab9 */ /* 0x000fe20000000000 */
[----:B------:R-:W-:Y:S01]  /*0030*/  ULDC.64 UR6, c[0x0][0x208] ;  /* 0x0000820000067ab9 */ /* 0x000fe20000000a00 */
[----:B------:R-:W-:-:S05]  /*0040*/  ISETP.NE.AND P0, PT, RZ, UR4, PT ;  /* 0x00000004ff007c0c */ /* 0x000fca000bf05270 */
[----:B------:R-:W0:Y:S01]  /*0050*/  LDC R41, c[0x0][0x224] ;  /* 0x00008900ff297b82 */ /* 0x000e220000000800 */
[----:B------:R-:W-:Y:S02]  /*0060*/  ULDC.64 UR4, c[0x0][0x218] ;  /* 0x0000860000047ab9 */ /* 0x000fe40000000a00 */
[----:B------:R-:W-:Y:S02]  /*0070*/  IMAD.U32 R22, RZ, RZ, UR4 ;  /* 0x00000004ff167e24 */ /* 0x000fe4000f8e00ff */
[----:B------:R-:W-:Y:S01]  /*0080*/  IMAD.U32 R23, RZ, RZ, UR5 ;  /* 0x00000005ff177e24 */ /* 0x000fe2000f8e00ff */
[----:B------:R-:W1:Y:S02]  /*0090*/  S2R R16, SR_TID.X ;  /* 0x0000000000107919 */ /* 0x000e640000002100 */
[----:B------:R-:W2:Y:S03]  /*00a0*/  @P0 LDC R5, c[0x0][0x228] ;  /* 0x00008a00ff050b82 */ /* 0x000ea60000000800 */
[----:B------:R-:W3:Y:S04]  /*00b0*/  @P0 LDG.E.64 R22, desc[UR6][R22.64] ;  /* 0x0000000616160981 */ /* 0x000ee8000c1e1b00 */
[----:B0-----:R-:W2:Y:S01]  /*00c0*/  @P0 LDG.E.64 R2, desc[UR6][R40.64] ;  /* 0x0000000628020981 */ /* 0x001ea2000c1e1b00 */
[----:B------:R-:W1:Y:S08]  /*00d0*/  S2UR UR4, SR_CTAID.X ;  /* 0x00000000000479c3 */ /* 0x000e700000002500 */
[----:B------:R-:W1:Y:S01]  /*00e0*/  LDC R24, c[0x0][RZ] ;  /* 0x00000000ff187b82 */ /* 0x000e620000000800 */
[----:B------:R-:W-:-:S02]  /*00f0*/  IMAD.MOV.U32 R17, RZ, RZ, RZ ;  /* 0x000000ffff117224 */ /* 0x000fc400078e00ff */
[----:B-1----:R-:W-:Y:S01]  /*0100*/  IMAD.WIDE.U32 R16, R24, UR4, R16 ;  /* 0x0000000418107c25 */ /* 0x002fe2000f8e0010 */
[----:B------:R-:W-:Y:S02]  /*0110*/  ULDC.64 UR4, c[0x0][0x210] ;  /* 0x0000840000047ab9 */ /* 0x000fe40000000a00 */
[----:B------:R-:W-:-:S04]  /*0120*/  UIADD3 UR4, UP0, UR4, -0x1, URZ ;  /* 0xffffffff04047890 */ /* 0x000fc8000ff1e03f */
[----:B------:R-:W-:Y:S01]  /*0130*/  UIADD3.X UR5, UR5, -0x1, URZ, UP0, !UPT ;  /* 0xffffffff05057890 */ /* 0x000fe200087fe43f */
[----:B--2---:R-:W-:-:S04]  /*0140*/  @P0 IADD3 R40, P1, R2, R5, RZ ;  /* 0x0000000502280210 */ /* 0x004fc80007f3e0ff */
[----:B------:R-:W-:-:S04]  /*0150*/  @P0 IADD3.X R41, RZ, R3, RZ, P1, !PT ;  /* 0x00000003ff290210 */ /* 0x000fc80000ffe4ff */
[--C-:B------:R-:W-:Y:S01]  /*0160*/  SHF.R.U64 R2, R40, 0x2, R41.reuse ;  /* 0x0000000228027819 */ /* 0x100fe20000001229 */
[----:B------:R-:W-:Y:S01]  /*0170*/  IMAD.WIDE.U32 R4, R16, -0x326172a9, RZ ;  /* 0xcd9e8d5710047825 */ /* 0x000fe200078e00ff */
[----:B------:R-:W-:-:S03]  /*0180*/  SHF.R.U32.HI R7, RZ, 0x2, R41 ;  /* 0x00000002ff077819 */ /* 0x000fc60000011629 */
[----:B------:R-:W-:Y:S01]  /*0190*/  IMAD.WIDE.U32 R2, R2, -0x2daee0ad, RZ ;  /* 0xd2511f5302027825 */ /* 0x000fe200078e00ff */
[----:B---3--:R-:W-:-:S04]  /*01a0*/  LOP3.LUT R6, R5, R7, R22, 0x96, !PT ;  /* 0x0000000705067212 */ /* 0x008fc800078e9616 */
[----:B------:R-:W-:Y:S01]  /*01b0*/  LOP3.LUT R8, R23, R3, R17, 0x96, !PT ;  /* 0x0000000317087212 */ /* 0x000fe200078e9611 */
[----:B------:R-:W-:-:S04]  /*01c0*/  IMAD.WIDE.U32 R6, R6, -0x2daee0ad, RZ ;  /* 0xd2511f5306067825 */ /* 0x000fc800078e00ff */
[----:B------:R-:W-:Y:S02]  /*01d0*/  VIADD R0, R23, 0xbb67ae85 ;  /* 0xbb67ae8517007836 */ /* 0x000fe40000000000 */
[----:B------:R-:W-:-:S04]  /*01e0*/  IMAD.WIDE.U32 R8, R8, -0x326172a9, RZ ;  /* 0xcd9e8d5708087825 */ /* 0x000fc800078e00ff */
[----:B------:R-:W-:Y:S01]  /*01f0*/  VIADD R3, R22, 0x9e3779b9 ;  /* 0x9e3779b916037836 */ /* 0x000fe20000000000 */
[----:B------:R-:W-:-:S04]  /*0200*/  LOP3.LUT R10, R7, R2, R0, 0x96, !PT ;  /* 0x00000002070a7212 */ /* 0x000fc800078e9600 */
[----:B------:R-:W-:Y:S01]  /*0210*/  LOP3.LUT R4, R9, R3, R4, 0x96, !PT ;  /* 0x0000000309047212 */ /* 0x000fe200078e9604 */
[----:B------:R-:W-:Y:S01]  /*0220*/  IMAD.WIDE.U32 R10, R10, -0x326172a9, RZ ;  /* 0xcd9e8d570a0a7825 */ /* 0x000fe200078e00ff */
[----:B------:R-:W-:-:S03]  /*0230*/  IADD3 R2, R23, 0x76cf5d0a, RZ ;  /* 0x76cf5d0a17027810 */ /* 0x000fc60007ffe0ff */
[----:B------:R-:W-:Y:S02]  /*0240*/  VIADD R3, R22, 0x3c6ef372 ;  /* 0x3c6ef37216037836 */ /* 0x000fe40000000000 */
[----:B------:R-:W-:-:S03]  /*0250*/  IMAD.WIDE.U32 R4, R4, -0x2daee0ad, RZ ;  /* 0xd2511f5304047825 */ /* 0x000fc600078e00ff */
[----:B------:R-:W-:Y:S02]  /*0260*/  LOP3.LUT R3, R11, R8, R3, 0x96, !PT ;  /* 0x000000080b037212 */ /* 0x000fe400078e9603 */
[----:B------:R-:W-:Y:S01]  /*0270*/  LOP3.LUT R8, R5, R6, R2, 0x96, !PT ;  /* 0x0000000605087212 */ /* 0x000fe200078e9602 */
[----:B------:R-:W-:Y:S02]  /*0280*/  VIADD R5, R22, 0xdaa66d2b ;  /* 0xdaa66d2b16057836 */ /* 0x000fe40000000000 */
[----:B------:R-:W-:-:S04]  /*0290*/  IMAD.WIDE.U32 R6, R3, -0x2daee0ad, RZ ;  /* 0xd2511f5303067825 */ /* 0x000fc800078e00ff */
[----:B------:R-:W-:Y:S02]  /*02a0*/  VIADD R3, R23, 0x32370b8f ;  /* 0x32370b8f17037836 */ /* 0x000fe40000000000 */
[----:B------:R-:W-:-:S03]  /*02b0*/  IMAD.WIDE.U32 R8, R8, -0x326172a9, RZ ;  /* 0xcd9e8d5708087825 */ /* 0x000fc600078e00ff */
[----:B------:R-:W-:Y:S02]  /*02c0*/  LOP3.LUT R12, R7, R4, R3, 0x96, !PT ;  /* 0x00000004070c7212 */ /* 0x000fe400078e9603 */
[----:B------:R-:W-:Y:S01]  /*02d0*/  LOP3.LUT R10, R9, R10, R5, 0x96, !PT ;  /* 0x0000000a090a7212 */ /* 0x000fe200078e9605 */
[----:B------:R-:W-:Y:S01]  /*02e0*/  VIADD R4, R22, 0x78dde6e4 ;  /* 0x78dde6e416047836 */ /* 0x000fe20000000000 */
[----:B------:R-:W-:Y:S01]  /*02f0*/  IADD3 R5, R23, -0x126145ec, RZ ;  /* 0xed9eba1417057810 */ /* 0x000fe20007ffe0ff */
[----:B------:R-:W-:-:S04]  /*0300*/  IMAD.WIDE.U32 R12, R12, -0x326172a9, RZ ;  /* 0xcd9e8d570c0c7825 */ /* 0x000fc800078e00ff */
[----:B------:R-:W-:Y:S01]  /*0310*/  IMAD.WIDE.U32 R10, R10, -0x2daee0ad, RZ ;  /* 0xd2511f530a0a7825 */ /* 0x000fe200078e00ff */
[----:B------:R-:W-:-:S04]  /*0320*/  LOP3.LUT R14, R13, R8, R4, 0x96, !PT ;  /* 0x000000080d0e7212 */ /* 0x000fc800078e9604 */
        /* <DEDUP_REMOVED lines=13> */
[----:B------:R-:W-:Y:S01]  /*0400*/  VIADD R10, R23, 0x1fd5c5a3 ;  /* 0x1fd5c5a3170a7836 */ /* 0x000fe20000000000 */
[----:B------:R-:W-:Y:S01]  /*0410*/  ISETP.NE.U32.AND P0, PT, RZ, UR5, PT ;  /* 0x00000005ff007c0c */ /* 0x000fe2000bf05070 */
[----:B------:R-:W-:-:S04]  /*0420*/  IMAD.WIDE.U32 R28, R28, -0x2daee0ad, RZ ;  /* 0xd2511f531c1c7825 */ /* 0x000fc800078e00ff */
[----:B------:R-:W-:-:S04]  /*0430*/  IMAD.WIDE.U32 R42, R42, -0x326172a9, RZ ;  /* 0xcd9e8d572a2a7825 */ /* 0x000fc800078e00ff */
[----:B------:R-:W-:Y:S01]  /*0440*/  VIADD R11, R22, 0x5384540f ;  /* 0x5384540f160b7836 */ /* 0x000fe20000000000 */
[----:B------:R-:W-:-:S04]  /*0450*/  LOP3.LUT R26, R29, R26, R10, 0x96, !PT ;  /* 0x0000001a1d1a7212 */ /* 0x000fc800078e960a */
[----:B------:R-:W-:Y:S01]  /*0460*/  LOP3.LUT R27, R43, R12, R11, 0x96, !PT ;  /* 0x0000000c2b1b7212 */ /* 0x000fe200078e960b */
[----:B------:R-:W-:Y:S02]  /*0470*/  VIADD R14, R22, 0xf1bbcdc8 ;  /* 0xf1bbcdc8160e7836 */ /* 0x000fe40000000000 */
[----:B------:R-:W-:-:S04]  /*0480*/  IMAD.HI.U32 R19, R26, -0x326172a9, RZ ;  /* 0xcd9e8d571a137827 */ /* 0x000fc800078e00ff */
[----:B------:R-:W-:-:S04]  /*0490*/  IMAD.HI.U32 R18, R27, -0x2daee0ad, RZ ;  /* 0xd2511f531b127827 */ /* 0x000fc800078e00ff */
[----:B------:R-:W-:Y:S01]  /*04a0*/  VIADD R15, R23, 0xdb3d7428 ;  /* 0xdb3d7428170f7836 */ /* 0x000fe20000000000 */
[----:B------:R-:W-:Y:S01]  /*04b0*/  MOV R13, R17 ;  /* 0x00000011000d7202 */ /* 0x000fe20000000f00 */
[----:B------:R-:W-:Y:S01]  /*04c0*/  IMAD.MOV.U32 R12, RZ, RZ, R16 ;  /* 0x000000ffff0c7224 */ /* 0x000fe200078e0010 */
[----:B------:R-:W-:Y:S02]  /*04d0*/  LOP3.LUT R42, R19, R42, R14, 0x96, !PT ;  /* 0x0000002a132a7212 */ /* 0x000fe400078e960e */
[----:B------:R-:W-:Y:S01]  /*04e0*/  LOP3.LUT R28, R18, R28, R15, 0x96, !PT ;  /* 0x0000001c121c7212 */ /* 0x000fe200078e960f */
[----:B------:R-:W-:Y:S06]  /*04f0*/  @!P0 BRA `(.L_x_19) ;  /* 0x0000000000188947 */ /* 0x000fec0003800000 */
[----:B------:R-:W-:Y:S01]  /*0500*/  ULDC UR8, c[0x0][0xc] ;  /* 0x0000030000087ab9 */ /* 0x000fe20000000800 */
[----:B------:R-:W-:Y:S01]  /*0510*/  MOV R32, 0x550 ;  /* 0x0000055000207802 */ /* 0x000fe20000000f00 */
[----:B------:R-:W-:-:S04]  /*0520*/  IMAD R25, R24, UR8, RZ ;  /* 0x0000000818197c24 */ /* 0x000fc8000f8e02ff */
[----:B------:R-:W-:-:S07]  /*0530*/  IMAD.SHL.U32 R25, R25, 0x4, RZ ;  /* 0x0000000419197824 */ /* 0x000fce00078e00ff */
[----:B------:R-:W-:Y:S05]  /*0540*/  CALL.REL.NOINC `($__internal_1_$__cuda_sm20_div_s64) ;  /* 0x0000000c007c7944 */ /* 0x000fea0003c00000 */
[----:B------:R-:W-:Y:S05]  /*0550*/  BRA `(.L_x_20) ;  /* 0x00000000005c7947 */ /* 0x000fea0003800000 */
.L_x_19:
[----:B------:R-:W0:Y:S02]  /*0560*/  LDC R19, c[0x0][0xc] ;  /* 0x00000300ff137b82 */ /* 0x000e240000000800 */
[----:B0-----:R-:W-:-:S05]  /*0570*/  IMAD R18, R24, R19, RZ ;  /* 0x0000001318127224 */ /* 0x001fca00078e02ff */
[----:B------:R-:W-:-:S04]  /*0580*/  SHF.L.U32 R20, R18, 0x2, RZ ;  /* 0x0000000212147819 */ /* 0x000fc800000006ff */
[----:B------:R-:W0:Y:S01]  /*0590*/  I2F.U32.RP R21, R20 ;  /* 0x0000001400157306 */ /* 0x000e220000209000 */
[----:B------:R-:W-:Y:S01]  /*05a0*/  IMAD.MOV R25, RZ, RZ, -R20 ;  /* 0x000000ffff197224 */ /* 0x000fe200078e0a14 */
[----:B------:R-:W-:-:S06]  /*05b0*/  ISETP.NE.U32.AND P2, PT, R20, RZ, PT ;  /* 0x000000ff1400720c */ /* 0x000fcc0003f45070 */
[----:B0-----:R-:W0:Y:S02]  /*05c0*/  MUFU.RCP R21, R21 ;  /* 0x0000001500157308 */ /* 0x001e240000001000 */
[----:B0-----:R-:W-:Y:S02]  /*05d0*/  VIADD R18, R21, 0xffffffe ;  /* 0x0ffffffe15127836 */ /* 0x001fe40000000000 */
[----:B------:R-:W-:-:S04]  /*05e0*/  IMAD.MOV.U32 R21, RZ, RZ, RZ ;  /* 0x000000ffff157224 */ /* 0x000fc800078e00ff */
[----:B------:R0:W1:Y:S02]  /*05f0*/  F2I.FTZ.U32.TRUNC.NTZ R19, R18 ;  /* 0x0000001200137305 */ /* 0x000064000021f000 */
[----:B0-----:R-:W-:Y:S02]  /*0600*/  IMAD.MOV.U32 R18, RZ, RZ, RZ ;  /* 0x000000ffff127224 */ /* 0x001fe400078e00ff */
[----:B-1----:R-:W-:-:S04]  /*0610*/  IMAD R25, R25, R19, RZ ;  /* 0x0000001319197224 */ /* 0x002fc800078e02ff */
[----:B------:R-:W-:-:S06]  /*0620*/  IMAD.HI.U32 R19, R19, R25, R18 ;  /* 0x0000001913137227 */ /* 0x000fcc00078e0012 */
[----:B------:R-:W-:-:S05]  /*0630*/  IMAD.HI.U32 R19, R19, UR4, RZ ;  /* 0x0000000413137c27 */ /* 0x000fca000f8e00ff */
[----:B------:R-:W-:-:S05]  /*0640*/  IADD3 R25, -R19, RZ, RZ ;  /* 0x000000ff13197210 */ /* 0x000fca0007ffe1ff */
[----:B------:R-:W-:-:S05]  /*0650*/  IMAD R25, R20, R25, UR4 ;  /* 0x0000000414197e24 */ /* 0x000fca000f8e0219 */
[----:B------:R-:W-:-:S13]  /*0660*/  ISETP.GE.U32.AND P0, PT, R25, R20, PT ;  /* 0x000000141900720c */ /* 0x000fda0003f06070 */
[----:B------:R-:W-:Y:S02]  /*0670*/  @P0 IMAD.IADD R25, R25, 0x1, -R20 ;  /* 0x0000000119190824 */ /* 0x000fe400078e0a14 */
[----:B------:R-:W-:-:S03]  /*0680*/  @P0 VIADD R19, R19, 0x1 ;  /* 0x0000000113130836 */ /* 0x000fc60000000000 */
[----:B------:R-:W-:-:S13]  /*0690*/  ISETP.GE.U32.AND P1, PT, R25, R20, PT ;  /* 0x000000141900720c */ /* 0x000fda0003f26070 */
[----:B------:R-:W-:Y:S01]  /*06a0*/  @P1 VIADD R19, R19, 0x1 ;  /* 0x0000000113131836 */ /* 0x000fe20000000000 */
[----:B------:R-:W-:-:S04]  /*06b0*/  @!P2 LOP3.LUT R19, RZ, R20, RZ, 0x33, !PT ;  /* 0x00000014ff13a212 */ /* 0x000fc800078e33ff */
[----:B------:R-:W-:-:S07]  /*06c0*/  MOV R20, R19 ;  /* 0x0000001300147202 */ /* 0x000fce0000000f00 */
.L_x_20:
[----:B------:R-:W-:Y:S01]  /*06d0*/  ULDC UR4, c[0x0][0xc] ;  /* 0x0000030000047ab9 */ /* 0x000fe20000000800 */
[----:B------:R-:W-:Y:S01]  /*06e0*/  IADD3 R25, P0, R20, 0x1, RZ ;  /* 0x0000000114197810 */ /* 0x000fe20007f1e0ff */
[----:B------:R-:W-:-:S04]  /*06f0*/  IMAD.WIDE.U32 R18, R24, UR4, RZ ;  /* 0x0000000418127c25 */ /* 0x000fc8000f8e00ff */
[----:B------:R-:W-:Y:S02]  /*0700*/  IMAD.X R29, RZ, RZ, R21, P0 ;  /* 0x000000ffff1d7224 */ /* 0x000fe400000e0615 */
[-C--:B------:R-:W-:Y:S02]  /*0710*/  IMAD R19, R19, R25.reuse, RZ ;  /* 0x0000001913137224 */ /* 0x080fe400078e02ff */
[----:B------:R-:W-:-:S04]  /*0720*/  IMAD.WIDE.U32 R20, R18, R25, RZ ;  /* 0x0000001912147225 */ /* 0x000fc800078e00ff */
[----:B------:R-:W-:Y:S02]  /*0730*/  IMAD R29, R18, R29, R19 ;  /* 0x0000001d121d7224 */ /* 0x000fe400078e0213 */
[----:B------:R-:W-:-:S03]  /*0740*/  IMAD.SHL.U32 R19, R20, 0x4, RZ ;  /* 0x0000000414137824 */ /* 0x000fc600078e00ff */
[----:B------:R-:W-:Y:S02]  /*0750*/  IADD3 R21, R21, R29, RZ ;  /* 0x0000001d15157210 */ /* 0x000fe40007ffe0ff */
[----:B------:R-:W-:Y:S02]  /*0760*/  ISETP.GE.U32.AND P0, PT, R12, R19, PT ;  /* 0x000000130c00720c */ /* 0x000fe40003f06070 */
[----:B------:R-:W-:-:S04]  /*0770*/  SHF.L.U64.HI R18, R20, 0x2, R21 ;  /* 0x0000000214127819 */ /* 0x000fc80000010215 */
[----:B------:R-:W-:-:S13]  /*0780*/  ISETP.GE.AND.EX P0, PT, R13, R18, PT, P0 ;  /* 0x000000120d00720c */ /* 0x000fda0003f06300 */
[----:B------:R-:W-:Y:S05]  /*0790*/  @P0 EXIT ;  /* 0x000000000000094d */ /* 0x000fea0003800000 */
[----:B------:R-:W0:Y:S01]  /*07a0*/  LDC.U16 R20, c[0x0][0x248] ;  /* 0x00009200ff147b82 */ /* 0x000e220000000400 */
[----:B------:R-:W-:Y:S01]  /*07b0*/  IMAD R30, R27, -0x2daee0ad, RZ ;  /* 0xd2511f531b1e7824 */ /* 0x000fe200078e02ff */
[--C-:B------:R-:W-:Y:S01]  /*07c0*/  SHF.R.U32.HI R39, RZ, 0x2, R41.reuse ;  /* 0x00000002ff277819 */ /* 0x100fe20000011629 */
[----:B------:R-:W-:Y:S01]  /*07d0*/  IMAD R32, R26, -0x326172a9, RZ ;  /* 0xcd9e8d571a207824 */ /* 0x000fe200078e02ff */
[----:B------:R-:W-:Y:S01]  /*07e0*/  SHF.R.U64 R38, R40, 0x2, R41 ;  /* 0x0000000228267819 */ /* 0x000fe20000001229 */
[----:B------:R-:W-:Y:S01]  /*07f0*/  VIADD R21, R22, 0x8ff34781 ;  /* 0x8ff3478116157836 */ /* 0x000fe20000000000 */
[----:B------:R-:W-:Y:S01]  /*0800*/  LOP3.LUT R40, R40, 0x3, RZ, 0xc0, !PT ;  /* 0x0000000328287812 */ /* 0x000fe200078ec0ff */
[----:B------:R-:W-:Y:S01]  /*0810*/  VIADD R35, R23, 0x96a522ad ;  /* 0x96a522ad17237836 */ /* 0x000fe20000000000 */
[----:B------:R-:W1:Y:S01]  /*0820*/  LDC.64 R24, c[0x0][0x210] ;  /* 0x00008400ff187b82 */ /* 0x000e620000000a00 */
[----:B------:R-:W-:Y:S01]  /*0830*/  IMAD.WIDE.U32 R26, R28, -0x326172a9, RZ ;  /* 0xcd9e8d571c1a7825 */ /* 0x000fe200078e00ff */
[----:B------:R-:W-:Y:S01]  /*0840*/  LOP3.LUT R29, R32, R21, RZ, 0x3c, !PT ;  /* 0x00000015201d7212 */ /* 0x000fe200078e3cff */
[----:B------:R-:W-:Y:S01]  /*0850*/  ULDC.U16 UR4, c[0x0][0x24a] ;  /* 0x0000928000047ab9 */ /* 0x000fe20000000400 */
[----:B------:R-:W-:Y:S01]  /*0860*/  LOP3.LUT R30, R30, R35, RZ, 0x3c, !PT ;  /* 0x000000231e1e7212 */ /* 0x000fe200078e3cff */
[----:B------:R-:W-:Y:S01]  /*0870*/  IMAD.HI.U32 R37, R42, -0x2daee0ad, RZ ;  /* 0xd2511f532a257827 */ /* 0x000fe200078e00ff */
[----:B------:R-:W-:Y:S01]  /*0880*/  LOP3.LUT R36, R29, R27, RZ, 0x3c, !PT ;  /* 0x0000001b1d247212 */ /* 0x000fe200078e3cff */
[----:B------:R-:W-:-:S02]  /*0890*/  USHF.L.U32 UR4, UR4, 0x10, URZ ;  /* 0x0000001004047899 */ /* 0x000fc4000800063f */
[----:B------:R-:W-:Y:S01]  /*08a0*/  IMAD.MOV.U32 R34, RZ, RZ, R26 ;  /* 0x000000ffff227224 */ /* 0x000fe200078e001a */
[----:B------:R-:W-:Y:S01]  /*08b0*/  LOP3.LUT R37, R30, R37, RZ, 0x3c, !PT ;  /* 0x000000251e257212 */ /* 0x000fe200078e3cff */
[----:B------:R-:W-:Y:S01]  /*08c0*/  ULDC.64 UR8, c[0x0][0x240] ;  /* 0x0000900000087ab9 */ /* 0x000fe20000000a00 */
[----:B------:R-:W-:Y:S01]  /*08d0*/  ULDC.64 UR10, c[0x0][0x238] ;  /* 0x00008e00000a7ab9 */ /* 0x000fe20000000a00 */
[----:B0-----:R-:W-:-:S07]  /*08e0*/  SHF.L.U32 R41, R20, 0x10, RZ ;  /* 0x0000001014297819 */ /* 0x001fce00000006ff */
.L_x_32:
[----:B------:R-:W-:Y:S01]  /*08f0*/  VIADD R38, R38, 0x1 ;  /* 0x0000000126267836 */ /* 0x000fe20000000000 */
[----:B------:R-:W-:Y:S03]  /*0900*/  BSSY B0, `(.L_x_21) ;  /* 0x000000c000007945 */ /* 0x000fe60003800000 */
[C---:B012---:R-:W-:Y:S01]  /*0910*/  IMAD.HI.U32 R27, R38.reuse, -0x2daee0ad, RZ ;  /* 0xd2511f53261b7827 */ /* 0x047fe200078e00ff */
[----:B------:R-:W-:-:S13]  /*0920*/  ISETP.NE.AND P0, PT, R38, RZ, PT ;  /* 0x000000ff2600720c */ /* 0x000fda0003f05270 */
[----:B------:R-:W-:Y:S05]  /*0930*/  @P0 BRA `(.L_x_22) ;  /* 0x0000000000200947 */ /* 0x000fea0003800000 */
[----:B------:R-:W-:-:S05]  /*0940*/  VIADD R39, R39, 0x1 ;  /* 0x0000000127277836 */ /* 0x000fca0000000000 */
[----:B------:R-:W-:-:S13]  /*0950*/  ISETP.NE.AND P0, PT, R39, RZ, PT ;  /* 0x000000ff2700720c */ /* 0x000fda0003f05270 */
[----:B------:R-:W-:Y:S01]  /*0960*/  @!P0 IADD3 R16, R16, 0x1, RZ ;  /* 0x0000000110108810 */ /* 0x000fe20007ffe0ff */
[----:B------:R-:W-:Y:S01]  /*0970*/  @!P0 VIADD R26, R17, 0x1 ;  /* 0x00000001111a8836 */ /* 0x000fe20000000000 */
[----:B------:R-:W-:Y:S02]  /*0980*/  @!P0 MOV R39, RZ ;  /* 0x000000ff00278202 */ /* 0x000fe40000000f00 */
[----:B------:R-:W-:-:S13]  /*0990*/  ISETP.NE.AND P1, PT, R16, RZ, !P0 ;  /* 0x000000ff1000720c */ /* 0x000fda0004725270 */
[----:B------:R-:W-:-:S04]  /*09a0*/  @P1 IMAD.MOV R26, RZ, RZ, R17 ;  /* 0x000000ffff1a1224 */ /* 0x000fc800078e0211 */
[----:B------:R-:W-:-:S07]  /*09b0*/  @!P0 IMAD.MOV.U32 R17, RZ, RZ, R26 ;  /* 0x000000ffff118224 */ /* 0x000fce00078e001a */
.L_x_22:
[----:B------:R-:W-:Y:S05]  /*09c0*/  BSYNC B0 ;  /* 0x0000000000007941 */ /* 0x000fea0003800000 */
.L_x_21:
[----:B------:R-:W-:Y:S01]  /*09d0*/  IMAD.HI.U32 R26, R16, -0x326172a9, RZ ;  /* 0xcd9e8d57101a7827 */ /* 0x000fe200078e00ff */
[----:B------:R-:W-:Y:S02]  /*09e0*/  LOP3.LUT R27, R27, R17, R23, 0x96, !PT ;  /* 0x000000111b1b7212 */ /* 0x000fe400078e9617 */
[----:B------:R-:W-:Y:S01]  /*09f0*/  ISETP.NE.AND P0, PT, R40, 0x1, PT ;  /* 0x000000012800780c */ /* 0x000fe20003f05270 */
[----:B------:R-:W-:Y:S01]  /*0a00*/  VIADD R28, R22, 0x9e3779b9 ;  /* 0x9e3779b9161c7836 */ /* 0x000fe20000000000 */
[----:B------:R-:W-:Y:S01]  /*0a10*/  LOP3.LUT R26, R26, R39, R22, 0x96, !PT ;  /* 0x000000271a1a7212 */ /* 0x000fe200078e9616 */
[----:B------:R-:W-:Y:S01]  /*0a20*/  IMAD R29, R16, -0x326172a9, RZ ;  /* 0xcd9e8d57101d7824 */ /* 0x000fe200078e02ff */
[----:B------:R-:W-:Y:S01]  /*0a30*/  MOV R44, R37 ;  /* 0x00000025002c7202 */ /* 0x000fe20000000f00 */
[----:B------:R-:W-:-:S04]  /*0a40*/  IMAD.WIDE.U32 R30, R27, -0x326172a9, RZ ;  /* 0xcd9e8d571b1e7825 */ /* 0x000fc800078e00ff */
[----:B------:R-:W-:Y:S01]  /*0a50*/  IMAD R43, R38, -0x2daee0ad, RZ ;  /* 0xd2511f53262b7824 */ /* 0x000fe200078e02ff */
[----:B------:R-:W-:Y:S01]  /*0a60*/  LOP3.LUT R29, R31, R29, R28, 0x96, !PT ;  /* 0x0000001d1f1d7212 */ /* 0x000fe200078e961c */
[----:B------:R-:W-:-:S04]  /*0a70*/  IMAD.WIDE.U32 R32, R26, -0x2daee0ad, RZ ;  /* 0xd2511f531a207825 */ /* 0x000fc800078e00ff */
[----:B------:R-:W-:Y:S01]  /*0a80*/  IMAD.WIDE.U32 R28, R29, -0x2daee0ad, RZ ;  /* 0xd2511f531d1c7825 */ /* 0x000fe200078e00ff */
[----:B------:R-:W-:Y:S02]  /*0a90*/  LOP3.LUT R26, R33, R43, R0, 0x96, !PT ;  /* 0x0000002b211a7212 */ /* 0x000fe400078e9600 */
[----:B------:R-:W-:Y:S02]  /*0aa0*/  IADD3 R33, R22, 0x3c6ef372, RZ ;  /* 0x3c6ef37216217810 */ /* 0x000fe40007ffe0ff */
[----:B------:R-:W-:Y:S01]  /*0ab0*/  LOP3.LUT R31, R29, R32, R2, 0x96, !PT ;  /* 0x000000201d1f7212 */ /* 0x000fe200078e9602 */
[----:B------:R-:W-:-:S04]  /*0ac0*/  IMAD.WIDE.U32 R26, R26, -0x326172a9, RZ ;  /* 0xcd9e8d571a1a7825 */ /* 0x000fc800078e00ff */
[----:B------:R-:W-:Y:S01]  /*0ad0*/  VIADD R29, R22, 0xdaa66d2b ;  /* 0xdaa66d2b161d7836 */ /* 0x000fe20000000000 */
[----:B------:R-:W-:Y:S01]  /*0ae0*/  LOP3.LUT R32, R27, R30, R33, 0x96, !PT ;  /* 0x0000001e1b207212 */ /* 0x000fe200078e9621 */
[----:B------:R-:W-:-:S04]  /*0af0*/  IMAD.WIDE.U32 R30, R31, -0x326172a9, RZ ;  /* 0xcd9e8d571f1e7825 */ /* 0x000fc800078e00ff */
[----:B------:R-:W-:Y:S01]  /*0b00*/  IMAD.WIDE.U32 R32, R32, -0x2daee0ad, RZ ;  /* 0xd2511f5320207825 */ /* 0x000fe200078e00ff */
[----:B------:R-:W-:-:S04]  /*0b10*/  LOP3.LUT R29, R31, R26, R29, 0x96, !PT ;  /* 0x0000001a1f1d7212 */ /* 0x000fc800078e961d */
        /* <DEDUP_REMOVED lines=20> */
[----:B------:R-:W-:Y:S01]  /*0c60*/  IMAD R33, R42, -0x2daee0ad, RZ ;  /* 0xd2511f532a217824 */ /* 0x000fe200078e02ff */
[----:B------:R-:W-:Y:S01]  /*0c70*/  LOP3.LUT R42, R29, R30, R14, 0x96, !PT ;  /* 0x0000001e1d2a7212 */ /* 0x000fe200078e960e */
[----:B------:R-:W-:-:S04]  /*0c80*/  IMAD.WIDE.U32 R30, R31, -0x326172a9, RZ ;  /* 0xcd9e8d571f1e7825 */ /* 0x000fc800078e00ff */
[----:B------:R-:W-:Y:S01]  /*0c90*/  IMAD.HI.U32 R29, R42, -0x2daee0ad, RZ ;  /* 0xd2511f532a1d7827 */ /* 0x000fe200078e00ff */
[----:B------:R-:W-:-:S03]  /*0ca0*/  LOP3.LUT R28, R31, R28, R21, 0x96, !PT ;  /* 0x0000001c1f1c7212 */ /* 0x000fc600078e9615 */
[----:B------:R-:W-:Y:S01]  /*0cb0*/  IMAD.MOV.U32 R43, RZ, RZ, R33 ;  /* 0x000000ffff2b7224 */ /* 0x000fe200078e0021 */
[----:B------:R-:W-:Y:S01]  /*0cc0*/  LOP3.LUT R29, R29, R26, R35, 0x96, !PT ;  /* 0x0000001a1d1d7212 */ /* 0x000fe200078e9623 */
[----:B------:R-:W-:Y:S02]  /*0cd0*/  IMAD.MOV.U32 R26, RZ, RZ, R34 ;  /* 0x000000ffff1a7224 */ /* 0x000fe400078e0022 */
[----:B------:R-:W-:Y:S01]  /*0ce0*/  IMAD.MOV.U32 R32, RZ, RZ, R28 ;  /* 0x000000ffff207224 */ /* 0x000fe200078e001c */
        /* <DEDUP_REMOVED lines=10> */
[----:B------:R-:W-:Y:S02]  /*0d90*/  @P0 IMAD.MOV.U32 R44, RZ, RZ, R34 ;  /* 0x000000ffff2c0224 */ /* 0x000fe400078e0022 */
[----:B------:R-:W-:Y:S01]  /*0da0*/  @P0 IMAD.MOV.U32 R32, RZ, RZ, R33 ;  /* 0x000000ffff200224 */ /* 0x000fe200078e0021 */
[----:B------:R-:W-:Y:S06]  /*0db0*/  BRA `(.L_x_23) ;  /* 0x0000000000107947 */ /* 0x000fec0003800000 */
.L_x_24:
[----:B------:R-:W-:Y:S01]  /*0dc0*/  IMAD.MOV.U32 R26, RZ, RZ, R37 ;  /* 0x000000ffff1a7224 */ /* 0x000fe200078e0025 */
[----:B------:R-:W-:Y:S01]  /*0dd0*/  MOV R44, R33 ;  /* 0x00000021002c7202 */ /* 0x000fe20000000f00 */
[----:B------:R-:W-:Y:S02]  /*0de0*/  IMAD.MOV.U32 R43, RZ, RZ, R28 ;  /* 0x000000ffff2b7224 */ /* 0x000fe400078e001c */
[----:B------:R-:W-:-:S07]  /*0df0*/  IMAD.MOV.U32 R32, RZ, RZ, R30 ;  /* 0x000000ffff207224 */ /* 0x000fce00078e001e */
.L_x_23:
[----:B-1----:R-:W-:Y:S01]  /*0e00*/  ISETP.GE.U32.AND P0, PT, R12, R24, PT ;  /* 0x000000180c00720c */ /* 0x002fe20003f06070 */
[----:B------:R-:W-:Y:S01]  /*0e10*/  BSSY B0, `(.L_x_25) ;  /* 0x000000f000007945 */ /* 0x000fe20003800000 */
[----:B------:R-:W-:Y:S02]  /*0e20*/  HFMA2.MMA R33, -RZ, RZ, 0.1171875, 0 ;  /* 0x2f800000ff217435 */ /* 0x000fe400000001ff */
[----:B------:R-:W-:-:S13]  /*0e30*/  ISETP.GE.AND.EX P0, PT, R13, R25, PT, P0 ;  /* 0x000000190d00720c */ /* 0x000fda0003f06300 */
[----:B------:R-:W-:Y:S05]  /*0e40*/  @P0 BRA `(.L_x_26) ;  /* 0x00000000002c0947 */ /* 0x000fea0003800000 */
[----:B------:R-:W-:Y:S01]  /*0e50*/  I2FP.F32.U32 R26, R26 ;  /* 0x0000001a001a7245 */ /* 0x000fe20000201000 */
[----:B------:R-:W-:-:S04]  /*0e60*/  IMAD R27, R12, UR8, RZ ;  /* 0x000000080c1b7c24 */ /* 0x000fc8000f8e02ff */
[----:B------:R-:W-:-:S04]  /*0e70*/  FFMA.FTZ R26, R26, R33, 1.1641532182693481445e-10 ;  /* 0x2f0000001a1a7423 */ /* 0x000fc80000010021 */
[----:B------:R-:W-:Y:S01]  /*0e80*/  FFMA.FTZ R34, R26, UR9, R41 ;  /* 0x000000091a227c23 */ /* 0x000fe20008010029 */
[----:B------:R-:W-:-:S03]  /*0e90*/  IADD3 R26, P1, R27, UR10, RZ ;  /* 0x0000000a1b1a7c10 */ /* 0x000fc6000ff3e0ff */
[----:B------:R-:W0:Y:S01]  /*0ea0*/  F2F.BF16.F32 R37, R34 ;  /* 0x0000002200257304 */ /* 0x000e220000202000 */
[----:B------:R-:W-:Y:S01]  /*0eb0*/  LEA.HI.X.SX32 R27, R27, UR11, 0x1, P1 ;  /* 0x0000000b1b1b7c11 */ /* 0x000fe200088f0eff */
[----:B0-----:R-:W-:-:S05]  /*0ec0*/  IMAD.U32 R36, R37, 0x10000, RZ ;  /* 0x0001000025247824 */ /* 0x001fca00078e00ff */
[----:B------:R-:W-:-:S04]  /*0ed0*/  FSETP.NEU.FTZ.AND P0, PT, R36, UR4, PT ;  /* 0x0000000424007c0b */ /* 0x000fc8000bf1d000 */
[----:B------:R-:W-:-:S05]  /*0ee0*/  SEL R37, R20, R37, !P0 ;  /* 0x0000002514257207 */ /* 0x000fca0004000000 */
[----:B------:R0:W-:Y:S04]  /*0ef0*/  STG.E.U16 desc[UR6][R26.64], R37 ;  /* 0x000000251a007986 */ /* 0x0001e8000c101506 */
.L_x_26:
[----:B------:R-:W-:Y:S05]  /*0f00*/  BSYNC B0 ;  /* 0x0000000000007941 */ /* 0x000fea0003800000 */
.L_x_25:
[----:B------:R-:W-:Y:S01]  /*0f10*/  ULDC UR5, c[0x0][0xc] ;  /* 0x0000030000057ab9 */ /* 0x000fe20000000800 */
[----:B0-----:R-:W0:Y:S01]  /*0f20*/  LDC R37, c[0x0][RZ] ;  /* 0x00000000ff257b82 */ /* 0x001e220000000800 */
[----:B------:R-:W-:Y:S01]  /*0f30*/  BSSY B0, `(.L_x_27) ;  /* 0x000001c000007945 */ /* 0x000fe20003800000 */
[----:B0-----:R-:W-:-:S04]  /*0f40*/  IMAD R37, R37, UR5, RZ ;  /* 0x0000000525257c24 */ /* 0x001fc8000f8e02ff */
[C---:B------:R-:W-:Y:S01]  /*0f50*/  IMAD R45, R37.reuse, 0x3, RZ ;  /* 0x00000003252d7824 */ /* 0x040fe200078e02ff */
[CC--:B------:R-:W-:Y:S02]  /*0f60*/  IADD3 R27, P0, R37.reuse, R12.reuse, RZ ;  /* 0x0000000c251b7210 */ /* 0x0c0fe40007f1e0ff */
[----:B------:R-:W-:Y:S02]  /*0f70*/  LEA R47, P4, R37, R12, 0x1 ;  /* 0x0000000c252f7211 */ /* 0x000fe400078808ff */
[----:B------:R-:W-:Y:S01]  /*0f80*/  ISETP.GE.U32.AND P2, PT, R27, R24, PT ;  /* 0x000000181b00720c */ /* 0x000fe20003f46070 */
[--C-:B------:R-:W-:Y:S01]  /*0f90*/  IMAD.X R36, RZ, RZ, R13.reuse, P0 ;  /* 0x000000ffff247224 */ /* 0x100fe200000e060d */
[----:B------:R-:W-:Y:S02]  /*0fa0*/  IADD3 R45, P3, R45, R12, RZ ;  /* 0x0000000c2d2d7210 */ /* 0x000fe40007f7e0ff */
[-C--:B------:R-:W-:Y:S02]  /*0fb0*/  ISETP.GE.U32.AND P1, PT, R47, R24.reuse, PT ;  /* 0x000000182f00720c */ /* 0x080fe40003f26070 */
[----:B------:R-:W-:Y:S01]  /*0fc0*/  ISETP.GE.AND.EX P2, PT, R36, R25, PT, P2 ;  /* 0x000000192400720c */ /* 0x000fe20003f46320 */
[----:B------:R-:W-:Y:S01]  /*0fd0*/  IMAD.X R26, RZ, RZ, R13, P3 ;  /* 0x000000ffff1a7224 */ /* 0x000fe200018e060d */
[----:B------:R-:W-:-:S02]  /*0fe0*/  ISETP.GE.U32.AND P0, PT, R45, R24, PT ;  /* 0x000000182d00720c */ /* 0x000fc40003f06070 */
[----:B------:R-:W-:Y:S02]  /*0ff0*/  IADD3.X R34, RZ, R13, RZ, P4, !PT ;  /* 0x0000000dff227210 */ /* 0x000fe400027fe4ff */
[-C--:B------:R-:W-:Y:S02]  /*1000*/  ISETP.GE.AND.EX P0, PT, R26, R25.reuse, PT, P0 ;  /* 0x000000191a00720c */ /* 0x080fe40003f06300 */
[----:B------:R-:W-:Y:S02]  /*1010*/  I2FP.F32.U32 R26, R44 ;  /* 0x0000002c001a7245 */ /* 0x000fe40000201000 */
[----:B------:R-:W-:Y:S02]  /*1020*/  ISETP.GE.AND.EX P1, PT, R34, R25, PT, P1 ;  /* 0x000000192200720c */ /* 0x000fe40003f26310 */
[----:B------:R-:W-:Y:S01]  /*1030*/  I2FP.F32.U32 R34, R43 ;  /* 0x0000002b00227245 */ /* 0x000fe20000201000 */
[----:B------:R-:W-:Y:S01]  /*1040*/  FFMA.FTZ R26, R26, R33, 1.1641532182693481445e-10 ;  /* 0x2f0000001a1a7423 */ /* 0x000fe20000010021 */
[----:B------:R-:W-:Y:S09]  /*1050*/  @P2 BRA `(.L_x_28) ;  /* 0x0000000000242947 */ /* 0x000ff20003800000 */
[----:B------:R-:W-:Y:S01]  /*1060*/  FFMA.FTZ R36, R26, UR9, R41 ;  /* 0x000000091a247c23 */ /* 0x000fe20008010029 */
[----:B------:R-:W-:-:S03]  /*1070*/  IMAD R27, R27, UR8, RZ ;  /* 0x000000081b1b7c24 */ /* 0x000fc6000f8e02ff */
[----:B------:R-:W0:Y:S02]  /*1080*/  F2F.BF16.F32 R43, R36 ;  /* 0x00000024002b7304 */ /* 0x000e240000202000 */
[----:B------:R-:W-:-:S04]  /*1090*/  IADD3 R26, P3, R27, UR10, RZ ;  /* 0x0000000a1b1a7c10 */ /* 0x000fc8000ff7e0ff */
[----:B------:R-:W-:Y:S01]  /*10a0*/  LEA.HI.X.SX32 R27, R27, UR11, 0x1, P3 ;  /* 0x0000000b1b1b7c11 */ /* 0x000fe200098f0eff */
[----:B0-----:R-:W-:-:S05]  /*10b0*/  IMAD.U32 R44, R43, 0x10000, RZ ;  /* 0x000100002b2c7824 */ /* 0x001fca00078e00ff */
[----:B------:R-:W-:-:S04]  /*10c0*/  FSETP.NEU.FTZ.AND P2, PT, R44, UR4, PT ;  /* 0x000000042c007c0b */ /* 0x000fc8000bf5d000 */
[----:B------:R-:W-:-:S05]  /*10d0*/  SEL R43, R20, R43, !P2 ;  /* 0x0000002b142b7207 */ /* 0x000fca0005000000 */
[----:B------:R0:W-:Y:S04]  /*10e0*/  STG.E.U16 desc[UR6][R26.64], R43 ;  /* 0x0000002b1a007986 */ /* 0x0001e8000c101506 */
.L_x_28:
[----:B------:R-:W-:Y:S05]  /*10f0*/  BSYNC B0 ;  /* 0x0000000000007941 */ /* 0x000fea0003800000 */
.L_x_27:
[----:B------:R-:W-:Y:S01]  /*1100*/  BSSY B0, `(.L_x_29) ;  /* 0x000000d000007945 */ /* 0x000fe20003800000 */
[----:B------:R-:W-:Y:S01]  /*1110*/  I2FP.F32.U32 R32, R32 ;  /* 0x0000002000207245 */ /* 0x000fe20000201000 */
[----:B------:R-:W-:Y:S02]  /*1120*/  FFMA.FTZ R34, R34, R33, 1.1641532182693481445e-10 ;  /* 0x2f00000022227423 */ /* 0x000fe40000010021 */
[----:B------:R-:W-:Y:S05]  /*1130*/  @P1 BRA `(.L_x_30) ;  /* 0x0000000000241947 */ /* 0x000fea0003800000 */
[----:B------:R-:W-:Y:S01]  /*1140*/  FFMA.FTZ R34, R34, UR9, R41 ;  /* 0x0000000922227c23 */ /* 0x000fe20008010029 */
[----:B------:R-:W-:-:S03]  /*1150*/  IMAD R47, R47, UR8, RZ ;  /* 0x000000082f2f7c24 */ /* 0x000fc6000f8e02ff */
[----:B0-----:R-:W0:Y:S02]  /*1160*/  F2F.BF16.F32 R43, R34 ;  /* 0x00000022002b7304 */ /* 0x001e240000202000 */
[----:B------:R-:W-:Y:S02]  /*1170*/  IADD3 R26, P2, R47, UR10, RZ ;  /* 0x0000000a2f1a7c10 */ /* 0x000fe4000ff5e0ff */
[----:B0-----:R-:W-:-:S04]  /*1180*/  SHF.L.U32 R27, R43, 0x10, RZ ;  /* 0x000000102b1b7819 */ /* 0x001fc800000006ff */
[----:B------:R-:W-:Y:S02]  /*1190*/  FSETP.NEU.FTZ.AND P1, PT, R27, UR4, PT ;  /* 0x000000041b007c0b */ /* 0x000fe4000bf3d000 */
[----:B------:R-:W-:Y:S02]  /*11a0*/  LEA.HI.X.SX32 R27, R47, UR11, 0x1, P2 ;  /* 0x0000000b2f1b7c11 */ /* 0x000fe400090f0eff */
[----:B------:R-:W-:-:S05]  /*11b0*/  SEL R43, R20, R43, !P1 ;  /* 0x0000002b142b7207 */ /* 0x000fca0004800000 */
[----:B------:R1:W-:Y:S04]  /*11c0*/  STG.E.U16 desc[UR6][R26.64], R43 ;  /* 0x0000002b1a007986 */ /* 0x0003e8000c101506 */
.L_x_30:
[----:B------:R-:W-:Y:S05]  /*11d0*/  BSYNC B0 ;  /* 0x0000000000007941 */ /* 0x000fea0003800000 */
.L_x_29:
[----:B------:R-:W-:Y:S01]  /*11e0*/  FFMA.FTZ R32, R32, R33, 1.1641532182693481445e-10 ;  /* 0x2f00000020207423 */ /* 0x000fe20000010021 */
[----:B------:R-:W-:Y:S06]  /*11f0*/  @P0 BRA `(.L_x_31) ;  /* 0x0000000000240947 */ /* 0x000fec0003800000 */
[----:B------:R-:W-:Y:S01]  /*1200*/  FFMA.FTZ R32, R32, UR9, R41 ;  /* 0x0000000920207c23 */ /* 0x000fe20008010029 */
[----:B------:R-:W-:-:S03]  /*1210*/  IMAD R45, R45, UR8, RZ ;  /* 0x000000082d2d7c24 */ /* 0x000fc6000f8e02ff */
[----:B------:R-:W2:Y:S02]  /*1220*/  F2F.BF16.F32 R33, R32 ;  /* 0x0000002000217304 */ /* 0x000ea40000202000 */
[----:B01----:R-:W-:Y:S01]  /*1230*/  IADD3 R26, P1, R45, UR10, RZ ;  /* 0x0000000a2d1a7c10 */ /* 0x003fe2000ff3e0ff */
[----:B--2---:R-:W-:-:S05]  /*1240*/  IMAD.U32 R27, R33, 0x10000, RZ ;  /* 0x00010000211b7824 */ /* 0x004fca00078e00ff */
[----:B------:R-:W-:Y:S02]  /*1250*/  FSETP.NEU.FTZ.AND P0, PT, R27, UR4, PT ;  /* 0x000000041b007c0b */ /* 0x000fe4000bf1d000 */
[----:B------:R-:W-:Y:S02]  /*1260*/  LEA.HI.X.SX32 R27, R45, UR11, 0x1, P1 ;  /* 0x0000000b2d1b7c11 */ /* 0x000fe400088f0eff */
[----:B------:R-:W-:-:S05]  /*1270*/  SEL R33, R20, R33, !P0 ;  /* 0x0000002114217207 */ /* 0x000fca0004000000 */
[----:B------:R2:W-:Y:S04]  /*1280*/  STG.E.U16 desc[UR6][R26.64], R33 ;  /* 0x000000211a007986 */ /* 0x0005e8000c101506 */
.L_x_31:
[----:B------:R-:W-:Y:S01]  /*1290*/  LEA R12, P0, R37, R12, 0x2 ;  /* 0x0000000c250c7211 */ /* 0x000fe200078010ff */
[----:B------:R-:W-:Y:S05]  /*12a0*/  WARPSYNC.ALL ;  /* 0x0000000000007948 */ /* 0x000fea0003800000 */
[----:B------:R-:W-:Y:S01]  /*12b0*/  IMAD.X R13, RZ, RZ, R13, P0 ;  /* 0x000000ffff0d7224 */ /* 0x000fe200000e060d */
[----:B------:R-:W-:Y:S01]  /*12c0*/  BAR.SYNC.DEFER_BLOCKING 0x0 ;  /* 0x0000000000007b1d */ /* 0x000fe20000010000 */
[----:B------:R-:W-:Y:S01]  /*12d0*/  ISETP.GE.U32.AND P0, PT, R12, R19, PT ;  /* 0x000000130c00720c */ /* 0x000fe20003f06070 */
[----:B------:R-:W-:Y:S01]  /*12e0*/  IMAD.MOV.U32 R36, RZ, RZ, R28 ;  /* 0x000000ffff247224 */ /* 0x000fe200078e001c */
[----:B------:R-:W-:Y:S01]  /*12f0*/  MOV R34, R30 ;  /* 0x0000001e00227202 */ /* 0x000fe20000000f00 */
[----:B------:R-:W-:Y:S01]  /*1300*/  IMAD.MOV.U32 R37, RZ, RZ, R29 ;  /* 0x000000ffff257224 */ /* 0x000fe200078e001d */
[----:B------:R-:W-:-:S13]  /*1310*/  ISETP.GE.AND.EX P0, PT, R13, R18, PT, P0 ;  /* 0x000000120d00720c */ /* 0x000fda0003f06300 */
[----:B------:R-:W-:Y:S05]  /*1320*/  @!P0 BRA `(.L_x_32) ;  /* 0xfffffff400708947 */ /* 0x000fea000383ffff */
[----:B------:R-:W-:Y:S05]  /*1330*/  EXIT ;  /* 0x000000000000794d */ /* 0x000fea0003800000 */
        .weak           $__internal_1_$__cuda_sm20_div_s64
        .type           $__internal_1_$__cuda_sm20_div_s64,@function
        .size           $__internal_1_$__cuda_sm20_div_s64,(.L_x_254 - $__internal_1_$__cuda_sm20_div_s64)
$__internal_1_$__cuda_sm20_div_s64:
[----:B------:R-:W-:Y:S01]  /*1340*/  MOV R30, R25 ;  /* 0x00000019001e7202 */ /* 0x000fe20000000f00 */
[----:B------:R-:W-:-:S04]  /*1350*/  IMAD.MOV.U32 R31, RZ, RZ, RZ ;  /* 0x000000ffff1f7224 */ /* 0x000fc800078e00ff */
[----:B------:R0:W1:Y:S02]  /*1360*/  I2F.U64.RP R29, R30 ;  /* 0x0000001e001d7312 */ /* 0x0000640000309000 */
[----:B0-----:R-:W-:-:S06]  /*1370*/  IADD3 R30, P4, RZ, -UR4, RZ ;  /* 0x80000004ff1e7c10 */ /* 0x001fcc000ff9e0ff */
[----:B-1----:R-:W0:Y:S01]  /*1380*/  MUFU.RCP R29, R29 ;  /* 0x0000001d001d7308 */ /* 0x002e220000001000 */
[----:B------:R-:W-:Y:S02]  /*1390*/  IMAD.X R34, RZ, RZ, ~UR5, P4 ;  /* 0x80000005ff227e24 */ /* 0x000fe4000a0e06ff */
[----:B0-----:R-:W-:-:S06]  /*13a0*/  VIADD R18, R29, 0x1ffffffe ;  /* 0x1ffffffe1d127836 */ /* 0x001fcc0000000000 */
[----:B------:R-:W0:Y:S02]  /*13b0*/  F2I.U64.TRUNC R18, R18 ;  /* 0x0000001200127311 */ /* 0x000e24000020d800 */
[----:B0-----:R-:W-:-:S04]  /*13c0*/  IMAD.WIDE.U32 R20, R18, R25, RZ ;  /* 0x0000001912147225 */ /* 0x001fc800078e00ff */
[----:B------:R-:W-:Y:S01]  /*13d0*/  IMAD R21, R25, R19, R21 ;  /* 0x0000001319157224 */ /* 0x000fe200078e0215 */
[----:B------:R-:W-:-:S04]  /*13e0*/  IADD3 R33, P0, RZ, -R20, RZ ;  /* 0x80000014ff217210 */ /* 0x000fc80007f1e0ff */
[----:B------:R-:W-:Y:S01]  /*13f0*/  IADD3.X R35, RZ, ~R21, RZ, P0, !PT ;  /* 0x80000015ff237210 */ /* 0x000fe200007fe4ff */
[----:B------:R-:W-:-:S04]  /*1400*/  IMAD.HI.U32 R20, R18, R33, RZ ;  /* 0x0000002112147227 */ /* 0x000fc800078e00ff */
[----:B------:R-:W-:Y:S02]  /*1410*/  IMAD.MOV.U32 R21, RZ, RZ, R18 ;  /* 0x000000ffff157224 */ /* 0x000fe400078e0012 */
[-C--:B------:R-:W-:Y:S02]  /*1420*/  IMAD R31, R19, R35.reuse, RZ ;  /* 0x00000023131f7224 */ /* 0x080fe400078e02ff */
[----:B------:R-:W-:-:S04]  /*1430*/  IMAD.WIDE.U32 R20, P0, R18, R35, R20 ;  /* 0x0000002312147225 */ /* 0x000fc80007800014 */
[----:B------:R-:W-:-:S04]  /*1440*/  IMAD.HI.U32 R35, R19, R35, RZ ;  /* 0x0000002313237227 */ /* 0x000fc800078e00ff */
[----:B------:R-:W-:-:S04]  /*1450*/  IMAD.HI.U32 R20, P1, R19, R33, R20 ;  /* 0x0000002113147227 */ /* 0x000fc80007820014 */
[----:B------:R-:W-:Y:S01]  /*1460*/  IMAD.MOV.U32 R33, RZ, RZ, 0x0 ;  /* 0x00000000ff217424 */ /* 0x000fe200078e00ff */
[----:B------:R-:W-:Y:S01]  /*1470*/  IADD3 R21, P2, R31, R20, RZ ;  /* 0x000000141f157210 */ /* 0x000fe20007f5e0ff */
[----:B------:R-:W-:-:S04]  /*1480*/  IMAD.X R20, R35, 0x1, R19, P0 ;  /* 0x0000000123147824 */ /* 0x000fc800000e0613 */
[----:B------:R-:W-:Y:S01]  /*1490*/  IMAD.WIDE.U32 R18, R21, R25, RZ ;  /* 0x0000001915127225 */ /* 0x000fe200078e00ff */
[----:B------:R-:W-:Y:S02]  /*14a0*/  IADD3.X R29, RZ, RZ, R20, P2, P1 ;  /* 0x000000ffff1d7210 */ /* 0x000fe400017e2414 */
[----:B------:R-:W-:Y:S02]  /*14b0*/  ISETP.LE.AND P1, PT, RZ, UR5, PT ;  /* 0x00000005ff007c0c */ /* 0x000fe4000bf23270 */
[----:B------:R-:W-:Y:S01]  /*14c0*/  IADD3 R31, P0, RZ, -R18, RZ ;  /* 0x80000012ff1f7210 */ /* 0x000fe20007f1e0ff */
[----:B------:R-:W-:Y:S01]  /*14d0*/  IMAD R18, R25, R29, R19 ;  /* 0x0000001d19127224 */ /* 0x000fe200078e0213 */
[----:B------:R-:W-:Y:S01]  /*14e0*/  SEL R30, R30, UR4, !P1 ;  /* 0x000000041e1e7c07 */ /* 0x000fe2000c800000 */
[----:B------:R-:W-:Y:S01]  /*14f0*/  HFMA2.MMA R19, -RZ, RZ, 0, 0 ;  /* 0x00000000ff137435 */ /* 0x000fe200000001ff */
[----:B------:R-:W-:Y:S01]  /*1500*/  SEL R34, R34, UR5, !P1 ;  /* 0x0000000522227c07 */ /* 0x000fe2000c800000 */
[----:B------:R-:W-:Y:S01]  /*1510*/  IMAD.HI.U32 R20, R21, R31, RZ ;  /* 0x0000001f15147227 */ /* 0x000fe200078e00ff */
[----:B------:R-:W-:-:S05]  /*1520*/  IADD3.X R18, RZ, ~R18, RZ, P0, !PT ;  /* 0x80000012ff127210 */ /* 0x000fca00007fe4ff */
[----:B------:R-:W-:-:S04]  /*1530*/  IMAD.WIDE.U32 R20, P0, R21, R18, R20 ;  /* 0x0000001215147225 */ /* 0x000fc80007800014 */
[----:B------:R-:W-:-:S04]  /*1540*/  IMAD.HI.U32 R21, P2, R29, R31, R20 ;  /* 0x0000001f1d157227 */ /* 0x000fc80007840014 */
[CC--:B------:R-:W-:Y:S02]  /*1550*/  IMAD R20, R29.reuse, R18.reuse, RZ ;  /* 0x000000121d147224 */ /* 0x0c0fe400078e02ff */
[----:B------:R-:W-:-:S03]  /*1560*/  IMAD.HI.U32 R18, R29, R18, RZ ;  /* 0x000000121d127227 */ /* 0x000fc600078e00ff */
[----:B------:R-:W-:Y:S01]  /*1570*/  IADD3 R21, P3, R20, R21, RZ ;  /* 0x0000001514157210 */ /* 0x000fe20007f7e0ff */
[----:B------:R-:W-:-:S04]  /*1580*/  IMAD.X R29, R18, 0x1, R29, P0 ;  /* 0x00000001121d7824 */ /* 0x000fc800000e061d */
[----:B------:R-:W-:Y:S01]  /*1590*/  IMAD.HI.U32 R18, R21, R30, RZ ;  /* 0x0000001e15127227 */ /* 0x000fe200078e00ff */
[----:B------:R-:W-:-:S03]  /*15a0*/  IADD3.X R29, RZ, RZ, R29, P3, P2 ;  /* 0x000000ffff1d7210 */ /* 0x000fc60001fe441d */
[----:B------:R-:W-:-:S04]  /*15b0*/  IMAD.WIDE.U32 R18, R21, R34, R18 ;  /* 0x0000002215127225 */ /* 0x000fc800078e0012 */
[C---:B------:R-:W-:Y:S02]  /*15c0*/  IMAD R21, R29.reuse, R34, RZ ;  /* 0x000000221d157224 */ /* 0x040fe400078e02ff */
[----:B------:R-:W-:-:S04]  /*15d0*/  IMAD.HI.U32 R18, P0, R29, R30, R18 ;  /* 0x0000001e1d127227 */ /* 0x000fc80007800012 */
[----:B------:R-:W-:Y:S01]  /*15e0*/  IMAD.HI.U32 R29, R29, R34, RZ ;  /* 0x000000221d1d7227 */ /* 0x000fe200078e00ff */
[----:B------:R-:W-:-:S03]  /*15f0*/  IADD3 R20, P2, R21, R18, RZ ;  /* 0x0000001215147210 */ /* 0x000fc60007f5e0ff */
[----:B------:R-:W-:-:S04]  /*1600*/  IMAD.X R18, RZ, RZ, R29, P0 ;  /* 0x000000ffff127224 */ /* 0x000fc800000e061d */
        /* <DEDUP_REMOVED lines=10> */
[----:B------:R-:W-:Y:S01]  /*16b0*/  SEL R30, R30, R18, P0 ;  /* 0x000000121e1e7207 */ /* 0x000fe20000000000 */
[----:B------:R-:W-:Y:S01]  /*16c0*/  IMAD.X R18, RZ, RZ, R21, P3 ;  /* 0x000000ffff127224 */ /* 0x000fe200018e0615 */
[----:B------:R-:W-:Y:S02]  /*16d0*/  SEL R19, R19, R20, P0 ;  /* 0x0000001413137207 */ /* 0x000fe40000000000 */
[----:B------:R-:W-:Y:S02]  /*16e0*/  SEL R29, R29, R34, P0 ;  /* 0x000000221d1d7207 */ /* 0x000fe40000000000 */
[----:B------:R-:W-:Y:S02]  /*16f0*/  ISETP.GE.U32.AND P2, PT, R30, R25, PT ;  /* 0x000000191e00720c */ /* 0x000fe40003f46070 */
[----:B------:R-:W-:Y:S02]  /*1700*/  SEL R18, R18, R21, P0 ;  /* 0x0000001512127207 */ /* 0x000fe40000000000 */
[----:B------:R-:W-:-:S02]  /*1710*/  IADD3 R20, P3, R19, 0x1, RZ ;  /* 0x0000000113147810 */ /* 0x000fc40007f7e0ff */
[----:B------:R-:W-:-:S03]  /*1720*/  ISETP.GE.U32.AND.EX P0, PT, R29, RZ, PT, P2 ;  /* 0x000000ff1d00720c */ /* 0x000fc60003f06120 */
[----:B------:R-:W-:Y:S01]  /*1730*/  IMAD.X R21, RZ, RZ, R18, P3 ;  /* 0x000000ffff157224 */ /* 0x000fe200018e0612 */
[----:B------:R-:W-:-:S04]  /*1740*/  SEL R20, R20, R19, P0 ;  /* 0x0000001314147207 */ /* 0x000fc80000000000 */
[----:B------:R-:W-:Y:S02]  /*1750*/  SEL R21, R21, R18, P0 ;  /* 0x0000001215157207 */ /* 0x000fe40000000000 */
[-C--:B------:R-:W-:Y:S02]  /*1760*/  IADD3 R19, P2, RZ, -R20.reuse, RZ ;  /* 0x80000014ff137210 */ /* 0x080fe40007f5e0ff */
[----:B------:R-:W-:Y:S02]  /*1770*/  ISETP.NE.U32.AND P0, PT, R25, RZ, PT ;  /* 0x000000ff1900720c */ /* 0x000fe40003f05070 */
[----:B------:R-:W-:Y:S02]  /*1780*/  IADD3.X R18, RZ, ~R21, RZ, P2, !PT ;  /* 0x80000015ff127210 */ /* 0x000fe400017fe4ff */
[----:B------:R-:W-:Y:S02]  /*1790*/  ISETP.NE.AND.EX P0, PT, RZ, RZ, PT, P0 ;  /* 0x000000ffff00720c */ /* 0x000fe40003f05300 */
[----:B------:R-:W-:-:S02]  /*17a0*/  SEL R20, R19, R20, !P1 ;  /* 0x0000001413147207 */ /* 0x000fc40004800000 */
[----:B------:R-:W-:Y:S02]  /*17b0*/  SEL R21, R18, R21, !P1 ;  /* 0x0000001512157207 */ /* 0x000fe40004800000 */
[----:B------:R-:W-:Y:S02]  /*17c0*/  SEL R20, R20, 0xffffffff, P0 ;  /* 0xffffffff14147807 */ /* 0x000fe40000000000 */
[----:B------:R-:W-:Y:S01]  /*17d0*/  SEL R21, R21, 0xffffffff, P0 ;  /* 0xffffffff15157807 */ /* 0x000fe20000000000 */
[----:B------:R-:W-:Y:S06]  /*17e0*/  RET.REL.NODEC R32 `(_ZN2at6native55_GLOBAL__N__1da31dc6_22_DistributionUniform_cu_67fa25cf43distribution_elementwise_grid_stride_kernelIfLi4EZNS0_9templates4cuda21uniform_and_transformIN3c108BFloat16EfPNS_17CUDAGeneratorImplEZZZNS4_14uniform_kernelIS9_EEvRNS_18TensorIteratorBaseEddT_ENKUlvE_clEvENKUlvE2_clEvEUlfE_EEvSC_T1_T2_EUlP24curandStatePhilox4_32_10E0_ZNS1_27distribution_nullary_kernelIS7_f6float4S9_SL_SG_EEvSC_SI_RKT3_T4_EUlifE_EEvlNS_15PhiloxCudaStateESH_SI_) ;  /* 0xffffffe820047950 */ /* 0x000fec0003c3ffff */
.L_x_33:
        /* <DEDUP_REMOVED lines=9> */
.L_x_254:


//--------------------- .text._ZN2at6native55_GLOBAL__N__1da31dc6_22_DistributionUniform_cu_67fa25cf43distribution_elementwise_grid_stride_kernelIfLi4EZNS0_9templates4cuda21uniform_and_transformIN3c108BFloat16EfPNS_17CUDAGeneratorImplEZZZNS4_14uniform_kernelIS9_EEvRNS_18TensorIteratorBaseEddT_ENKUlvE_clEvENKUlvE2_clEvEUlfE_EEvSC_T1_T2_EUlP24curandStatePhilox4_32_10E_ZNS1_27distribution_nullary_kernelIS7_f7double2S9_SL_SG_EEvSC_SI_RKT3_T4_EUlifE0_EEvlNS_15PhiloxCudaStateESH_SI_ --------------------------
	.section	.text._ZN2at6native55_GLOBAL__N__1da31dc6_22_DistributionUniform_cu_67fa25cf43distribution_elementwise_grid_stride_kernelIfLi4EZNS0_9templates4cuda21uniform_and_transformIN3c108BFloat16EfPNS_17CUDAGeneratorImplEZZZNS4_14uniform_kernelIS9_EEvRNS_18TensorIteratorBaseEddT_ENKUlvE_clEvENKUlvE2_clEvEUlfE_EEvSC_T1_T2_EUlP24curandStatePhilox4_32_10E_ZNS1_27distribution_nullary_kernelIS7_f7double2S9_SL_SG_EEvSC_SI_RKT3_T4_EUlifE0_EEvlNS_15PhiloxCudaStateESH_SI_,"ax",@progbits
	.align	128
.text._ZN2at6native55_GLOBAL__N__1da31dc6_22_DistributionUniform_cu_67fa25cf43distribution_elementwise_grid_stride_kernelIfLi4EZNS0_9templates4cuda21uniform_and_transformIN3c108BFloat16EfPNS_17CUDAGeneratorImplEZZZNS4_14uniform_kernelIS9_EEvRNS_18TensorIteratorBaseEddT_ENKUlvE_clEvENKUlvE2_clEvEUlfE_EEvSC_T1_T2_EUlP24curandStatePhilox4_32_10E_ZNS1_27distribution_nullary_kernelIS7_f7double2S9_SL_SG_EEvSC_SI_RKT3_T4_EUlifE0_EEvlNS_15PhiloxCudaStateESH_SI_:
        .type           _ZN2at6native55_GLOBAL__N__1da31dc6_22_DistributionUniform_cu_67fa25cf43distribution_elementwise_grid_stride_kernelIfLi4EZNS0_9templates4cuda21uniform_and_transformIN3c108BFloat16EfPNS_17CUDAGeneratorImplEZZZNS4_14uniform_kernelIS9_EEvRNS_18TensorIteratorBaseEddT_ENKUlvE_clEvENKUlvE2_clEvEUlfE_EEvSC_T1_T2_EUlP24curandStatePhilox4_32_10E_ZNS1_27distribution_nullary_kernelIS7_f7double2S9_SL_SG_EEvSC_SI_RKT3_T4_EUlifE0_EEvlNS_15PhiloxCudaStateESH_SI_,@function
        .size           _ZN2at6native55_GLOBAL__N__1da31dc6_22_DistributionUniform_cu_67fa25cf43distribution_elementwise_grid_stride_kernelIfLi4EZNS0_9templates4cuda21uniform_and_transformIN3c108BFloat16EfPNS_17CUDAGeneratorImplEZZZNS4_14uniform_kernelIS9_EEvRNS_18TensorIteratorBaseEddT_ENKUlvE_clEvENKUlvE2_clEvEUlfE_EEvSC_T1_T2_EUlP24curandStatePhilox4_32_10E_ZNS1_27distribution_nullary_kernelIS7_f7double2S9_SL_SG_EEvSC_SI_RKT3_T4_EUlifE0_EEvlNS_15PhiloxCudaStateESH_SI_,(.L_x_256 - _ZN2at6native55_GLOBAL__N__1da31dc6_22_DistributionUniform_cu_67fa25cf43distribution_elementwise_grid_stride_kernelIfLi4EZNS0_9templates4cuda21uniform_and_transformIN3c108BFloat16EfPNS_17CUDAGeneratorImplEZZZNS4_14uniform_kernelIS9_EEvRNS_18TensorIteratorBaseEddT_ENKUlvE_clEvENKUlvE2_clEvEUlfE_EEvSC_T1_T2_EUlP24curandStatePhilox4_32_10E_ZNS1_27distribution_nullary_kernelIS7_f7double2S9_SL_SG_EEvSC_SI_RKT3_T4_EUlifE0_EEvlNS_15PhiloxCudaStateESH_SI_)
        .other          _ZN2at6native55_GLOBAL__N__1da31dc6_22_DistributionUniform_cu_67fa25cf43distribution_elementwise_grid_stride_kernelIfLi4EZNS0_9templates4cuda21uniform_and_transformIN3c108BFloat16EfPNS_17CUDAGeneratorImplEZZZNS4_14uniform_kernelIS9_EEvRNS_18TensorIteratorBaseEddT_ENKUlvE_clEvENKUlvE2_clEvEUlfE_EEvSC_T1_T2_EUlP24curandStatePhilox4_32_10E_ZNS1_27distribution_nullary_kernelIS7_f7double2S9_SL_SG_EEvSC_SI_RKT3_T4_EUlifE0_EEvlNS_15PhiloxCudaStateESH_SI_,@"STO_CUDA_ENTRY STV_DEFAULT"
_ZN2at6native55_GLOBAL__N__1da31dc6_22_DistributionUniform_cu_67fa25cf43distribution_elementwise_grid_stride_kernelIfLi4EZNS0_9templates4cuda21uniform_and_transformIN3c108BFloat16EfPNS_17CUDAGeneratorImplEZZZNS4_14uniform_kernelIS9_EEvRNS_18TensorIteratorBaseEddT_ENKUlvE_clEvENKUlvE2_clEvEUlfE_EEvSC_T1_T2_EUlP24curandStatePhilox4_32_10E_ZNS1_27distribution_nullary_kernelIS7_f7double2S9_SL_SG_EEvSC_SI_RKT3_T4_EUlifE0_EEvlNS_15PhiloxCudaStateESH_SI_:
        /* <DEDUP_REMOVED lines=92> */
[----:B------:R-:W-:Y:S05]  /*05c0*/  CALL.REL.NOINC `($__internal_2_$__cuda_sm20_div_s64) ;  /* 0x0000004c00987944 */ /* 0x000fea0003c00000 */
[----:B------:R-:W-:Y:S05]  /*05d0*/  BRA `(.L_x_35) ;  /* 0x0000000000587947 */ /* 0x000fea0003800000 */
.L_x_34:
[----:B------:R-:W0:Y:S02]  /*05e0*/  LDC R21, c[0x0][0xc] ;  /* 0x00000300ff157b82 */ /* 0x000e240000000800 */
[----:B0-----:R-:W-:-:S04]  /*05f0*/  IMAD R20, R0, R21, RZ ;  /* 0x0000001500147224 */ /* 0x001fc800078e02ff */
[----:B------:R-:W-:-:S04]  /*0600*/  IMAD.SHL.U32 R22, R20, 0x4, RZ ;  /* 0x0000000414167824 */ /* 0x000fc800078e00ff */
[----:B------:R-:W0:Y:S01]  /*0610*/  I2F.U32.RP R23, R22 ;  /* 0x0000001600177306 */ /* 0x000e220000209000 */
[----:B------:R-:W-:Y:S01]  /*0620*/  IMAD.MOV R25, RZ, RZ, -R22 ;  /* 0x000000ffff197224 */ /* 0x000fe200078e0a16 */
[----:B------:R-:W-:-:S06]  /*0630*/  ISETP.NE.U32.AND P2, PT, R22, RZ, PT ;  /* 0x000000ff1600720c */ /* 0x000fcc0003f45070 */
[----:B0-----:R-:W0:Y:S02]  /*0640*/  MUFU.RCP R23, R23 ;  /* 0x0000001700177308 */ /* 0x001e240000001000 */
[----:B0-----:R-:W-:-:S06]  /*0650*/  IADD3 R20, R23, 0xffffffe, RZ ;  /* 0x0ffffffe17147810 */ /* 0x001fcc0007ffe0ff */
        /* <DEDUP_REMOVED lines=10> */
[----:B------:R-:W-:Y:S01]  /*0700*/  ISETP.GE.U32.AND P1, PT, R21, R22, PT ;  /* 0x000000161500720c */ /* 0x000fe20003f26070 */
[----:B------:R-:W-:-:S12]  /*0710*/  IMAD.MOV.U32 R21, RZ, RZ, RZ ;  /* 0x000000ffff157224 */ /* 0x000fd800078e00ff */
[----:B------:R-:W-:Y:S02]  /*0720*/  @P1 IADD3 R20, R20, 0x1, RZ ;  /* 0x0000000114141810 */ /* 0x000fe40007ffe0ff */
[----:B------:R-:W-:-:S07]  /*0730*/  @!P2 LOP3.LUT R20, RZ, R22, RZ, 0x33, !PT ;  /* 0x00000016ff14a212 */ /* 0x000fce00078e33ff */
.L_x_35:
[----:B------:R-:W-:Y:S01]  /*0740*/  ULDC UR4, c[0x0][0xc] ;  /* 0x0000030000047ab9 */ /* 0x000fe20000000800 */
[----:B------:R-:W-:Y:S01]  /*0750*/  IADD3 R25, P0, R20, 0x1, RZ ;  /* 0x0000000114197810 */ /* 0x000fe20007f1e0ff */
[----:B------:R-:W-:-:S03]  /*0760*/  IMAD.WIDE.U32 R22, R0, UR4, RZ ;  /* 0x0000000400167c25 */ /* 0x000fc6000f8e00ff */
[----:B------:R-:W-:Y:S01]  /*0770*/  IADD3.X R27, RZ, R21, RZ, P0, !PT ;  /* 0x00000015ff1b7210 */ /* 0x000fe200007fe4ff */
        /* <DEDUP_REMOVED lines=10> */
[----:B------:R-:W-:Y:S01]  /*0820*/  ULDC.U16 UR58, c[0x0][0x3de] ;  /* 0x0000f780003a7ab9 */ /* 0x000fe20000000400 */
[----:B------:R-:W-:Y:S01]  /*0830*/  IMAD R40, R40, -0x326172a9, RZ ;  /* 0xcd9e8d5728287824 */ /* 0x000fe200078e02ff */
[----:B------:R-:W-:Y:S01]  /*0840*/  USHF.L.U32 UR58, UR58, 0x10, URZ ;  /* 0x000000103a3a7899 */ /* 0x000fe2000800063f */
[----:B------:R-:W-:Y:S01]  /*0850*/  LOP3.LUT R32, R32, 0x3, RZ, 0xc0, !PT ;  /* 0x0000000320207812 */ /* 0x000fe200078ec0ff */
        /* <DEDUP_REMOVED lines=19> */
[C---:B0-----:R-:W-:Y:S01]  /*0990*/  IMAD.U32 R31, R30.reuse, 0x10000, RZ ;  /* 0x000100001e1f7824 */ /* 0x041fe200078e00ff */
[----:B------:R-:W-:Y:S01]  /*09a0*/  ULDC UR39, c[0x0][0x2b0] ;  /* 0x0000ac0000277ab9 */ /* 0x000fe20000000800 */
[----:B------:R-:W-:Y:S01]  /*09b0*/  ULDC UR38, c[0x0][0x38c] ;  /* 0x0000e30000267ab9 */ /* 0x000fe20000000800 */
[----:B------:R-:W-:Y:S01]  /*09c0*/  ULDC UR37, c[0x0][0x2b4] ;  /* 0x0000ad0000257ab9 */ /* 0x000fe20000000800 */
[----:B------:R-:W-:Y:S01]  /*09d0*/  FADD.FTZ R20, R31, +QNAN ;  /* 0x7fc000001f147421 */ /* 0x000fe20000010000 */
[----:B------:R-:W-:Y:S01]  /*09e0*/  ULDC UR36, c[0x0][0x390] ;  /* 0x0000e40000247ab9 */ /* 0x000fe20000000800 */
[----:B------:R-:W-:Y:S01]  /*09f0*/  ULDC UR31, c[0x0][0x2c8] ;  /* 0x0000b200001f7ab9 */ /* 0x000fe20000000800 */
[----:B------:R-:W-:Y:S01]  /*0a00*/  ULDC UR4, c[0x0][0x394] ;  /* 0x0000e50000047ab9 */ /* 0x000fe20000000800 */
[----:B------:R-:W0:Y:S01]  /*0a10*/  F2F.BF16.F32 R23, R20 ;  /* 0x0000001400177304 */ /* 0x000e220000202000 */
        /* <DEDUP_REMOVED lines=18> */
[----:B------:R-:W-:Y:S01]  /*0b40*/  FSETP.NEU.FTZ.AND P0, PT, R21, UR58, PT ;  /* 0x0000003a15007c0b */ /* 0x000fe2000bf1d000 */
[----:B------:R-:W-:Y:S01]  /*0b50*/  ULDC UR22, c[0x0][0x3b8] ;  /* 0x0000ee0000167ab9 */ /* 0x000fe20000000800 */
[----:B------:R-:W0:Y:S01]  /*0b60*/  LDC.64 R20, c[0x0][0x210] ;  /* 0x00008400ff147b82 */ /* 0x000e220000000a00 */
[----:B------:R-:W-:Y:S01]  /*0b70*/  ULDC UR23, c[0x0][0x340] ;  /* 0x0000d00000177ab9 */ /* 0x000fe20000000800 */
[----:B------:R-:W-:Y:S01]  /*0b80*/  SEL R34, R30, R23, !P0 ;  /* 0x000000171e227207 */ /* 0x000fe20004000000 */
[----:B------:R-:W-:Y:S01]  /*0b90*/  ULDC UR24, c[0x0][0x3bc] ;  /* 0x0000ef0000187ab9 */ /* 0x000fe20000000800 */
[----:B------:R-:W-:Y:S01]  /*0ba0*/  ULDC UR25, c[0x0][0x344] ;  /* 0x0000d10000197ab9 */ /* 0x000fe20000000800 */
[----:B------:R-:W-:Y:S01]  /*0bb0*/  ULDC UR26, c[0x0][0x3c0] ;  /* 0x0000f000001a7ab9 */ /* 0x000fe20000000800 */
[----:B------:R-:W-:Y:S01]  /*0bc0*/  ULDC UR27, c[0x0][0x358] ;  /* 0x0000d600001b7ab9 */ /* 0x000fe20000000800 */
[----:B------:R-:W-:Y:S01]  /*0bd0*/  ULDC UR28, c[0x0][0x3c4] ;  /* 0x0000f100001c7ab9 */ /* 0x000fe20000000800 */
[----:B------:R-:W-:Y:S01]  /*0be0*/  ULDC UR29, c[0x0][0x35c] ;  /* 0x0000d700001d7ab9 */ /* 0x000fe20000000800 */
[----:B------:R-:W-:Y:S01]  /*0bf0*/  ULDC UR30, c[0x0][0x3c8] ;  /* 0x0000f200001e7ab9 */ /* 0x000fe20000000800 */
[----:B-1----:R-:W-:-:S05]  /*0c00*/  ULDC.64 UR32, c[0x0][0x240] ;  /* 0x0000900000207ab9 */ /* 0x002fca0000000a00 */
.L_x_51:
[----:B------:R-:W-:Y:S01]  /*0c10*/  VIADD R2, R2, 0x1 ;  /* 0x0000000102027836 */ /* 0x000fe20000000000 */
[----:B------:R-:W-:Y:S03]  /*0c20*/  BSSY B0, `(.L_x_36) ;  /* 0x000000c000007945 */ /* 0x000fe60003800000 */
[C---:B------:R-:W-:Y:S01]  /*0c30*/  IMAD.HI.U32 R23, R2.reuse, -0x2daee0ad, RZ ;  /* 0xd2511f5302177827 */ /* 0x040fe200078e00ff */
[----:B------:R-:W-:-:S13]  /*0c40*/  ISETP.NE.AND P0, PT, R2, RZ, PT ;  /* 0x000000ff0200720c */ /* 0x000fda0003f05270 */
[----:B01----:R-:W-:Y:S05]  /*0c50*/  @P0 BRA `(.L_x_37) ;  /* 0x0000000000200947 */ /* 0x003fea0003800000 */
        /* <DEDUP_REMOVED lines=8> */
.L_x_37:
[----:B------:R-:W-:Y:S05]  /*0ce0*/  BSYNC B0 ;  /* 0x0000000000007941 */ /* 0x000fea0003800000 */
.L_x_36:
[----:B------:R-:W-:Y:S01]  /*0cf0*/  IMAD.HI.U32 R22, R16, -0x326172a9, RZ ;  /* 0xcd9e8d5710167827 */ /* 0x000fe200078e00ff */
[----:B------:R-:W-:Y:S02]  /*0d00*/  LOP3.LUT R23, R23, R17, R19, 0x96, !PT ;  /* 0x0000001117177212 */ /* 0x000fe400078e9613 */
[----:B------:R-:W-:Y:S01]  /*0d10*/  IADD3 R24, R18, -0x61c88647, RZ ;  /* 0x9e3779b912187810 */ /* 0x000fe20007ffe0ff */
[----:B------:R-:W-:Y:S01]  /*0d20*/  IMAD R25, R16, -0x326172a9, RZ ;  /* 0xcd9e8d5710197824 */ /* 0x000fe200078e02ff */
[----:B------:R-:W-:Y:S01]  /*0d30*/  LOP3.LUT R26, R22, R3, R18, 0x96, !PT ;  /* 0x00000003161a7212 */ /* 0x000fe200078e9612 */
[----:B------:R-:W-:Y:S01]  /*0d40*/  IMAD.WIDE.U32 R22, R23, -0x326172a9, RZ ;  /* 0xcd9e8d5717167825 */ /* 0x000fe200078e00ff */
[----:B------:R-:W-:Y:S02]  /*0d50*/  ISETP.NE.AND P0, PT, R32, 0x1, PT ;  /* 0x000000012000780c */ /* 0x000fe40003f05270 */
[----:B------:R-:W-:Y:S01]  /*0d60*/  MOV R41, R38 ;  /* 0x0000002600297202 */ /* 0x000fe20000000f00 */
[----:B------:R-:W-:Y:S01]  /*0d70*/  IMAD R35, R2, -0x2daee0ad, RZ ;  /* 0xd2511f5302237824 */ /* 0x000fe200078e02ff */
[----:B------:R-:W-:Y:S01]  /*0d80*/  LOP3.LUT R25, R23, R25, R24, 0x96, !PT ;  /* 0x0000001917197212 */ /* 0x000fe200078e9618 */
[----:B------:R-:W-:-:S04]  /*0d90*/  IMAD.WIDE.U32 R26, R26, -0x2daee0ad, RZ ;  /* 0xd2511f531a1a7825 */ /* 0x000fc800078e00ff */
[----:B------:R-:W-:Y:S01]  /*0da0*/  IMAD.WIDE.U32 R36, R25, -0x2daee0ad, RZ ;  /* 0xd2511f5319247825 */ /* 0x000fe200078e00ff */
[----:B------:R-:W-:Y:S02]  /*0db0*/  LOP3.LUT R24, R27, R35, R4, 0x96, !PT ;  /* 0x000000231b187212 */ /* 0x000fe400078e9604 */
[C---:B------:R-:W-:Y:S01]  /*0dc0*/  IADD3 R35, R18.reuse, -0x700cb87f, RZ ;  /* 0x8ff3478112237810 */ /* 0x040fe20007ffe0ff */
[----:B------:R-:W-:Y:S01]  /*0dd0*/  VIADD R27, R18, 0x3c6ef372 ;  /* 0x3c6ef372121b7836 */ /* 0x000fe20000000000 */
[----:B------:R-:W-:Y:S01]  /*0de0*/  LOP3.LUT R23, R37, R26, R5, 0x96, !PT ;  /* 0x0000001a25177212 */ /* 0x000fe200078e9605 */
[----:B------:R-:W-:Y:S01]  /*0df0*/  IMAD.WIDE.U32 R24, R24, -0x326172a9, RZ ;  /* 0xcd9e8d5718187825 */ /* 0x000fe200078e00ff */
[----:B------:R-:W-:-:S04]  /*0e00*/  IADD3 R37, R18, -0x255992d5, RZ ;  /* 0xdaa66d2b12257810 */ /* 0x000fc80007ffe0ff */
        /* <DEDUP_REMOVED lines=28> */
[----:B------:R-:W-:Y:S02]  /*0fd0*/  VIADD R27, R18, 0xf1bbcdc8 ;  /* 0xf1bbcdc8121b7836 */ /* 0x000fe40000000000 */
[----:B------:R-:W-:Y:S02]  /*0fe0*/  IMAD R26, R12, -0x2daee0ad, RZ ;  /* 0xd2511f530c1a7824 */ /* 0x000fe400078e02ff */
[----:B------:R-:W-:Y:S01]  /*0ff0*/  IMAD.MOV.U32 R37, RZ, RZ, R40 ;  /* 0x000000ffff257224 */ /* 0x000fe200078e0028 */
[----:B------:R-:W-:Y:S01]  /*1000*/  LOP3.LUT R12, R25, R22, R27, 0x96, !PT ;  /* 0x00000016190c7212 */ /* 0x000fe200078e961b */
[----:B------:R-:W-:-:S04]  /*1010*/  IMAD.WIDE.U32 R22, R23, -0x326172a9, RZ ;  /* 0xcd9e8d5717167825 */ /* 0x000fc800078e00ff */
[----:B------:R-:W-:Y:S01]  /*1020*/  IMAD.HI.U32 R25, R12, -0x2daee0ad, RZ ;  /* 0xd2511f530c197827 */ /* 0x000fe200078e00ff */
[----:B------:R-:W-:-:S04]  /*1030*/  LOP3.LUT R35, R23, R24, R35, 0x96, !PT ;  /* 0x0000001817237212 */ /* 0x000fc800078e9623 */
        /* <DEDUP_REMOVED lines=11> */
[----:B------:R-:W-:Y:S05]  /*10f0*/  @!P0 BRA `(.L_x_38) ;  /* 0x0000000000248947 */ /* 0x000fea0003800000 */
[----:B------:R-:W-:Y:S01]  /*1100*/  IMAD.MOV.U32 R37, RZ, RZ, R39 ;  /* 0x000000ffff257224 */ /* 0x000fe200078e0027 */
[----:B------:R-:W-:Y:S01]  /*1110*/  MOV R41, R40 ;  /* 0x0000002800297202 */ /* 0x000fe20000000f00 */
[----:B------:R-:W-:Y:S01]  /*1120*/  IMAD.MOV.U32 R25, RZ, RZ, R38 ;  /* 0x000000ffff197224 */ /* 0x000fe200078e0026 */
[----:B------:R-:W-:Y:S01]  /*1130*/  MOV R24, R26 ;  /* 0x0000001a00187202 */ /* 0x000fe20000000f00 */
[----:B------:R-:W-:Y:S06]  /*1140*/  BRA `(.L_x_38) ;  /* 0x0000000000107947 */ /* 0x000fec0003800000 */
.L_x_39:
[----:B------:R-:W-:Y:S01]  /*1150*/  IMAD.MOV.U32 R37, RZ, RZ, R38 ;  /* 0x000000ffff257224 */ /* 0x000fe200078e0026 */
[----:B------:R-:W-:Y:S01]  /*1160*/  MOV R41, R26 ;  /* 0x0000001a00297202 */ /* 0x000fe20000000f00 */
[----:B------:R-:W-:Y:S01]  /*1170*/  IMAD.MOV.U32 R25, RZ, RZ, R35 ;  /* 0x000000ffff197224 */ /* 0x000fe200078e0023 */
[----:B------:R-:W-:-:S07]  /*1180*/  MOV R24, R22 ;  /* 0x0000001600187202 */ /* 0x000fce0000000f00 */
.L_x_38:
[----:B------:R-:W-:Y:S01]  /*1190*/  IMAD.WIDE.U32 R26, R24, 0x200000, RZ ;  /* 0x00200000181a7825 */ /* 0x000fe200078e00ff */
[----:B0-----:R-:W-:Y:S01]  /*11a0*/  ISETP.GE.U32.AND P0, PT, R13, R20, PT ;  /* 0x000000140d00720c */ /* 0x001fe20003f06070 */
[----:B------:R-:W-:Y:S01]  /*11b0*/  HFMA2.MMA R39, -RZ, RZ, 1.15625, 0 ;  /* 0x3ca00000ff277435 */ /* 0x000fe200000001ff */
[----:B------:R-:W-:Y:S01]  /*11c0*/  BSSY B0, `(.L_x_40) ;  /* 0x0000108000007945 */ /* 0x000fe20003800000 */
[----:B------:R-:W-:Y:S01]  /*11d0*/  IMAD.MOV.U32 R38, RZ, RZ, 0x0 ;  /* 0x00000000ff267424 */ /* 0x000fe200078e00ff */
[----:B------:R-:W-:Y:S02]  /*11e0*/  LOP3.LUT R26, R26, R25, RZ, 0x3c, !PT ;  /* 0x000000191a1a7212 */ /* 0x000fe400078e3cff */
[----:B------:R-:W-:Y:S02]  /*11f0*/  ISETP.GE.AND.EX P0, PT, R14, R21, PT, P0 ;  /* 0x000000150e00720c */ /* 0x000fe40003f06300 */
[----:B------:R-:W0:Y:S02]  /*1200*/  I2F.F64.U64 R24, R26 ;  /* 0x0000001a00187312 */ /* 0x000e240000301800 */
[----:B0-----:R-:W-:-:S09]  /*1210*/  DFMA R24, R24, R38, 5.5511151231257827021e-17 ;  /* 0x3c9000001818742b */ /* 0x001fd20000000026 */
[----:B------:R-:W-:Y:S05]  /*1220*/  @P0 BRA `(.L_x_41) ;  /* 0x0000001000040947 */ /* 0x000fea0003800000 */
[----:B------:R-:W-:Y:S01]  /*1230*/  IMAD.WIDE.U32 R26, R41, 0x200000, RZ ;  /* 0x00200000291a7825 */ /* 0x000fe200078e00ff */
[----:B------:R-:W-:Y:S02]  /*1240*/  ISETP.NE.AND P0, PT, R33, RZ, PT ;  /* 0x000000ff2100720c */ /* 0x000fe40003f05270 */
[----:B------:R-:W-:Y:S01]  /*1250*/  LOP3.LUT R26, R26, R37, RZ, 0x3c, !PT ;  /* 0x000000251a1a7212 */ /* 0x000fe200078e3cff */
[----:B------:R-:W-:-:S05]  /*1260*/  IMAD.MOV.U32 R37, RZ, RZ, RZ ;  /* 0x000000ffff257224 */ /* 0x000fca00078e00ff */
[----:B------:R-:W0:Y:S02]  /*1270*/  I2F.F64.U64 R26, R26 ;  /* 0x0000001a001a7312 */ /* 0x000e240000301800 */
[----:B0-----:R-:W-:-:S03]  /*1280*/  DFMA R38, R26, R38, 5.5511151231257827021e-17 ;  /* 0x3c9000001a26742b */ /* 0x001fc60000000026 */
[----:B------:R-:W-:Y:S08]  /*1290*/  @!P0 BRA `(.L_x_42) ;  /* 0x0000000c00ac8947 */ /* 0x000ff00003800000 */
[----:B------:R-:W-:Y:S01]  /*12a0*/  MOV R26, RZ ;  /* 0x000000ff001a7202 */ /* 0x000fe20000000f00 */
[----:B------:R-:W-:Y:S01]  /*12b0*/  IMAD.MOV.U32 R27, RZ, RZ, R13 ;  /* 0x000000ffff1b7224 */ /* 0x000fe200078e000d */
[----:B------:R-:W-:-:S03]  /*12c0*/  ISETP.NE.AND P0, PT, R33, 0x1, PT ;  /* 0x000000012100780c */ /* 0x000fc60003f05270 */
[----:B------:R-:W-:-:S05]  /*12d0*/  IMAD.HI.U32 R26, R13, UR32, R26 ;  /* 0x000000200d1a7c27 */ /* 0x000fca000f8e001a */
[----:B------:R-:W-:-:S04]  /*12e0*/  SHF.R.U32.HI R27, RZ, UR33, R26 ;  /* 0x00000021ff1b7c19 */ /* 0x000fc8000801161a */
[----:B------:R-:W-:-:S05]  /*12f0*/  IADD3 R26, -R27, RZ, RZ ;  /* 0x000000ff1b1a7210 */ /* 0x000fca0007ffe1ff */
[----:B------:R-:W-:-:S04]  /*1300*/  IMAD R37, R26, UR57, R13 ;  /* 0x000000391a257c24 */ /* 0x000fc8000f8e020d */
[----:B------:R-:W-:Y:S01]  /*1310*/  IMAD R37, R37, UR56, RZ ;  /* 0x0000003825257c24 */ /* 0x000fe2000f8e02ff */
        /* <DEDUP_REMOVED lines=221> */
[----:B------:R-:W-:-:S03]  /*20f0*/  ULDC.64 UR34, c[0x0][0x360] ;  /* 0x0000d80000227ab9 */ /* 0x000fc60000000a00 */
[----:B------:R-:W-:-:S05]  /*2100*/  IMAD.HI.U32 R26, R41, UR34, R26 ;  /* 0x00000022291a7c27 */ /* 0x000fca000f8e001a */
[----:B------:R-:W-:-:S04]  /*2110*/  SHF.R.U32.HI R26, RZ, UR35, R26 ;  /* 0x00000023ff1a7c19 */ /* 0x000fc8000801161a */
[----:B------:R-:W-:-:S05]  /*2120*/  IADD3 R26, -R26, RZ, RZ ;  /* 0x000000ff1a1a7210 */ /* 0x000fca0007ffe1ff */
[----:B------:R-:W-:-:S04]  /*2130*/  IMAD R26, R26, UR29, R41 ;  /* 0x0000001d1a1a7c24 */ /* 0x000fc8000f8e0229 */
[----:B------:R-:W-:-:S07]  /*2140*/  IMAD R37, R26, UR30, R37 ;  /* 0x0000001e1a257c24 */ /* 0x000fce000f8e0225 */
.L_x_42:
[----:B------:R-:W-:Y:S01]  /*2150*/  UMOV UR34, 0xf0000000 ;  /* 0xf000000000227882 */ /* 0x000fe20000000000 */
[----:B------:R-:W-:Y:S01]  /*2160*/  UMOV UR35, 0x380fffff ;  /* 0x380fffff00237882 */ /* 0x000fe20000000000 */
[----:B------:R-:W0:Y:S01]  /*2170*/  F2F.F32.F64 R26, R38 ;  /* 0x00000026001a7310 */ /* 0x000e220000301000 */
[----:B------:R-:W-:Y:S01]  /*2180*/  DSETP.GEU.AND P0, PT, |R38|, UR34, PT ;  /* 0x0000002226007e2a */ /* 0x000fe2000bf0e200 */
[----:B------:R-:W-:-:S13]  /*2190*/  ULDC UR34, c[0x0][0x3d8] ;  /* 0x0000f60000227ab9 */ /* 0x000fda0000000800 */
[----:B0-----:R-:W-:-:S04]  /*21a0*/  @!P0 FMUL R26, R26, 1.175494350822287508e-38 ;  /* 0x008000001a1a8820 */ /* 0x001fc80000400000 */
[----:B------:R-:W-:Y:S01]  /*21b0*/  FFMA.FTZ R40, R26, UR34, R31 ;  /* 0x000000221a287c23 */ /* 0x000fe2000801001f */
[----:B------:R-:W-:Y:S02]  /*21c0*/  ULDC.64 UR34, c[0x0][0x3d0] ;  /* 0x0000f40000227ab9 */ /* 0x000fe40000000a00 */
[----:B------:R-:W-:Y:S01]  /*21d0*/  IADD3 R26, P1, R37, UR34, RZ ;  /* 0x00000022251a7c10 */ /* 0x000fe2000ff3e0ff */
[----:B------:R-:W0:Y:S02]  /*21e0*/  F2F.BF16.F32 R41, R40 ;  /* 0x0000002800297304 */ /* 0x000e240000202000 */
[----:B0-----:R-:W-:-:S05]  /*21f0*/  IMAD.U32 R27, R41, 0x10000, RZ ;  /* 0x00010000291b7824 */ /* 0x001fca00078e00ff */
[----:B------:R-:W-:Y:S02]  /*2200*/  FSETP.NEU.FTZ.AND P0, PT, R27, UR58, PT ;  /* 0x0000003a1b007c0b */ /* 0x000fe4000bf1d000 */
[----:B------:R-:W-:Y:S02]  /*2210*/  IADD3.X R27, RZ, UR35, RZ, P1, !PT ;  /* 0x00000023ff1b7c10 */ /* 0x000fe40008ffe4ff */
[----:B------:R-:W-:-:S05]  /*2220*/  SEL R41, R30, R41, !P0 ;  /* 0x000000291e297207 */ /* 0x000fca0004000000 */
[----:B------:R0:W-:Y:S04]  /*2230*/  STG.E.U16 desc[UR60][R26.64], R41 ;  /* 0x000000291a007986 */ /* 0x0001e8000c10153c */
.L_x_41:
[----:B------:R-:W-:Y:S05]  /*2240*/  BSYNC B0 ;  /* 0x0000000000007941 */ /* 0x000fea0003800000 */
.L_x_40:
[----:B------:R-:W-:Y:S01]  /*2250*/  ULDC UR34, c[0x0][0xc] ;  /* 0x0000030000227ab9 */ /* 0x000fe20000000800 */
[----:B------:R-:W-:Y:S01]  /*2260*/  BSSY B0, `(.L_x_43) ;  /* 0x0000105000007945 */ /* 0x000fe20003800000 */
[----:B------:R-:W-:-:S05]  /*2270*/  IMAD R38, R0, UR34, RZ ;  /* 0x0000002200267c24 */ /* 0x000fca000f8e02ff */
[----:B0-----:R-:W-:-:S04]  /*2280*/  IADD3 R27, P1, R38, R13, RZ ;  /* 0x0000000d261b7210 */ /* 0x001fc80007f3e0ff */
[----:B------:R-:W-:Y:S01]  /*2290*/  ISETP.GE.U32.AND P0, PT, R27, R20, PT ;  /* 0x000000141b00720c */ /* 0x000fe20003f06070 */
[----:B------:R-:W-:-:S05]  /*22a0*/  IMAD.X R26, RZ, RZ, R14, P1 ;  /* 0x000000ffff1a7224 */ /* 0x000fca00008e060e */
[----:B------:R-:W-:-:S13]  /*22b0*/  ISETP.GE.AND.EX P0, PT, R26, R21, PT, P0 ;  /* 0x000000151a00720c */ /* 0x000fda0003f06300 */
[----:B------:R-:W-:Y:S05]  /*22c0*/  @P0 BRA `(.L_x_44) ;  /* 0x0000000c00f80947 */ /* 0x000fea0003800000 */
[----:B------:R-:W-:Y:S02]  /*22d0*/  ISETP.NE.AND P0, PT, R33, RZ, PT ;  /* 0x000000ff2100720c */ /* 0x000fe40003f05270 */
[----:B------:R-:W-:-:S11]  /*22e0*/  MOV R37, RZ ;  /* 0x000000ff00257202 */ /* 0x000fd60000000f00 */
[----:B------:R-:W-:Y:S05]  /*22f0*/  @!P0 BRA `(.L_x_45) ;  /* 0x0000000c00b08947 */ /* 0x000fea0003800000 */
[----:B------:R-:W-:Y:S01]  /*2300*/  ULDC UR34, c[0x0][0xc] ;  /* 0x0000030000227ab9 */ /* 0x000fe20000000800 */
[----:B------:R-:W-:Y:S01]  /*2310*/  IMAD.MOV.U32 R26, RZ, RZ, RZ ;  /* 0x000000ffff1a7224 */ /* 0x000fe200078e00ff */
[----:B------:R-:W-:Y:S01]  /*2320*/  ISETP.NE.AND P0, PT, R33, 0x1, PT ;  /* 0x000000012100780c */ /* 0x000fe20003f05270 */
[----:B------:R-:W-:-:S04]  /*2330*/  IMAD R27, R0, UR34, R13 ;  /* 0x00000022001b7c24 */ /* 0x000fc8000f8e020d */
[----:B------:R-:W-:-:S05]  /*2340*/  IMAD.HI.U32 R39, R27, UR32, R26 ;  /* 0x000000201b277c27 */ /* 0x000fca000f8e001a */
[----:B------:R-:W-:-:S04]  /*2350*/  SHF.R.U32.HI R39, RZ, UR33, R39 ;  /* 0x00000021ff277c19 */ /* 0x000fc80008011627 */
[----:B------:R-:W-:-:S05]  /*2360*/  IADD3 R26, -R39, RZ, RZ ;  /* 0x000000ff271a7210 */ /* 0x000fca0007ffe1ff */
[----:B------:R-:W-:-:S04]  /*2370*/  IMAD R26, R26, UR57, R27 ;  /* 0x000000391a1a7c24 */ /* 0x000fc8000f8e021b */
[----:B------:R-:W-:Y:S01]  /*2380*/  IMAD R37, R26, UR56, RZ ;  /* 0x000000381a257c24 */ /* 0x000fe2000f8e02ff */
        /* <DEDUP_REMOVED lines=203> */
[----:B------:R-:W-:-:S03]  /*3040*/  ISETP.NE.AND P0, PT, R33, 0x17, PT ;  /* 0x000000172100780c */ /* 0x000fc60003f05270 */
        /* <DEDUP_REMOVED lines=17> */
[----:B------:R-:W-:-:S03]  /*3160*/  ULDC.64 UR34, c[0x0][0x360] ;  /* 0x0000d80000227ab9 */ /* 0x000fc60000000a00 */
[----:B------:R-:W-:-:S05]  /*3170*/  IMAD.HI.U32 R26, R27, UR34, R26 ;  /* 0x000000221b1a7c27 */ /* 0x000fca000f8e001a */
[----:B------:R-:W-:-:S04]  /*3180*/  SHF.R.U32.HI R26, RZ, UR35, R26 ;  /* 0x00000023ff1a7c19 */ /* 0x000fc8000801161a */
[----:B------:R-:W-:-:S05]  /*3190*/  IADD3 R26, -R26, RZ, RZ ;  /* 0x000000ff1a1a7210 */ /* 0x000fca0007ffe1ff */
[----:B------:R-:W-:-:S04]  /*31a0*/  IMAD R26, R26, UR29, R27 ;  /* 0x0000001d1a1a7c24 */ /* 0x000fc8000f8e021b */
[----:B------:R-:W-:-:S07]  /*31b0*/  IMAD R37, R26, UR30, R37 ;  /* 0x0000001e1a257c24 */ /* 0x000fce000f8e0225 */
.L_x_45:
        /* <DEDUP_REMOVED lines=8> */
[----:B------:R-:W-:-:S03]  /*3240*/  IADD3 R26, P1, R37, UR34, RZ ;  /* 0x00000022251a7c10 */ /* 0x000fc6000ff3e0ff */
[----:B------:R-:W0:Y:S02]  /*3250*/  F2F.BF16.F32 R39, R39 ;  /* 0x0000002700277304 */ /* 0x000e240000202000 */
[----:B0-----:R-:W-:-:S04]  /*3260*/  SHF.L.U32 R27, R39, 0x10, RZ ;  /* 0x00000010271b7819 */ /* 0x001fc800000006ff */
[----:B------:R-:W-:Y:S01]  /*3270*/  FSETP.NEU.FTZ.AND P0, PT, R27, UR58, PT ;  /* 0x0000003a1b007c0b */ /* 0x000fe2000bf1d000 */
[----:B------:R-:W-:-:S03]  /*3280*/  IMAD.X R27, RZ, RZ, UR35, P1 ;  /* 0x00000023ff1b7e24 */ /* 0x000fc600088e06ff */
[----:B------:R-:W-:-:S05]  /*3290*/  SEL R25, R30, R39, !P0 ;  /* 0x000000271e197207 */ /* 0x000fca0004000000 */
[----:B------:R0:W-:Y:S04]  /*32a0*/  STG.E.U16 desc[UR60][R26.64], R25 ;  /* 0x000000191a007986 */ /* 0x0001e8000c10153c */
.L_x_44:
[----:B------:R-:W-:Y:S05]  /*32b0*/  BSYNC B0 ;  /* 0x0000000000007941 */ /* 0x000fea0003800000 */
.L_x_43:
[----:B0-----:R-:W-:Y:S01]  /*32c0*/  LEA R25, P1, R38, R13, 0x1 ;  /* 0x0000000d26197211 */ /* 0x001fe200078208ff */
[----:B------:R-:W-:Y:S03]  /*32d0*/  BSSY B0, `(.L_x_46) ;  /* 0x0000102000007945 */ /* 0x000fe60003800000 */
[----:B------:R-:W-:Y:S02]  /*32e0*/  ISETP.GE.U32.AND P0, PT, R25, R20, PT ;  /* 0x000000141900720c */ /* 0x000fe40003f06070 */
[----:B------:R-:W-:-:S04]  /*32f0*/  IADD3.X R24, RZ, R14, RZ, P1, !PT ;  /* 0x0000000eff187210 */ /* 0x000fc80000ffe4ff */
[----:B------:R-:W-:-:S13]  /*3300*/  ISETP.GE.AND.EX P0, PT, R24, R21, PT, P0 ;  /* 0x000000151800720c */ /* 0x000fda0003f06300 */
[----:B------:R-:W-:Y:S05]  /*3310*/  @P0 BRA `(.L_x_47) ;  /* 0x0000000c00f40947 */ /* 0x000fea0003800000 */
[----:B------:R-:W-:Y:S02]  /*3320*/  ISETP.NE.AND P0, PT, R33, RZ, PT ;  /* 0x000000ff2100720c */ /* 0x000fe40003f05270 */
[----:B------:R-:W-:-:S11]  /*3330*/  MOV R26, RZ ;  /* 0x000000ff001a7202 */ /* 0x000fd60000000f00 */
[----:B------:R-:W-:Y:S05]  /*3340*/  @!P0 BRA `(.L_x_48) ;  /* 0x0000000c00d88947 */ /* 0x000fea0003800000 */
[----:B------:R-:W-:Y:S01]  /*3350*/  IMAD.MOV.U32 R24, RZ, RZ, RZ ;  /* 0x000000ffff187224 */ /* 0x000fe200078e00ff */
[----:B------:R-:W-:-:S03]  /*3360*/  ISETP.NE.AND P0, PT, R33, 0x1, PT ;  /* 0x000000012100780c */ /* 0x000fc60003f05270 */
[----:B------:R-:W-:-:S05]  /*3370*/  IMAD.HI.U32 R24, R25, UR32, R24 ;  /* 0x0000002019187c27 */ /* 0x000fca000f8e0018 */
[----:B------:R-:W-:-:S04]  /*3380*/  SHF.R.U32.HI R27, RZ, UR33, R24 ;  /* 0x00000021ff1b7c19 */ /* 0x000fc80008011618 */
[----:B------:R-:W-:-:S05]  /*3390*/  IADD3 R26, -R27, RZ, RZ ;  /* 0x000000ff1b1a7210 */ /* 0x000fca0007ffe1ff */
[----:B------:R-:W-:-:S04]  /*33a0*/  IMAD R26, R26, UR57, R25 ;  /* 0x000000391a1a7c24 */ /* 0x000fc8000f8e0219 */
[----:B------:R-:W-:Y:S01]  /*33b0*/  IMAD R26, R26, UR56, RZ ;  /* 0x000000381a1a7c24 */ /* 0x000fe2000f8e02ff */
        /* <DEDUP_REMOVED lines=239> */
.L_x_48:
[----:B------:R-:W-:Y:S02]  /*42b0*/  ULDC.64 UR34, c[0x0][0x3d0] ;  /* 0x0000f40000227ab9 */ /* 0x000fe40000000a00 */
[----:B------:R-:W-:-:S04]  /*42c0*/  IADD3 R26, P0, R26, UR34, RZ ;  /* 0x000000221a1a7c10 */ /* 0x000fc8000ff1e0ff */
[----:B------:R-:W-:-:S05]  /*42d0*/  IADD3.X R27, RZ, UR35, RZ, P0, !PT ;  /* 0x00000023ff1b7c10 */ /* 0x000fca00087fe4ff */
[----:B------:R0:W-:Y:S04]  /*42e0*/  STG.E.U16 desc[UR60][R26.64], R34 ;  /* 0x000000221a007986 */ /* 0x0001e8000c10153c */
.L_x_47:
[----:B------:R-:W-:Y:S05]  /*42f0*/  BSYNC B0 ;  /* 0x0000000000007941 */ /* 0x000fea0003800000 */
.L_x_46:
[----:B------:R-:W-:-:S05]  /*4300*/  IMAD R24, R38, 0x3, RZ ;  /* 0x0000000326187824 */ /* 0x000fca00078e02ff */
[----:B------:R-:W-:-:S04]  /*4310*/  IADD3 R25, P1, R24, R13, RZ ;  /* 0x0000000d18197210 */ /* 0x000fc80007f3e0ff */
[----:B------:R-:W-:Y:S01]  /*4320*/  ISETP.GE.U32.AND P0, PT, R25, R20, PT ;  /* 0x000000141900720c */ /* 0x000fe20003f06070 */
[----:B------:R-:W-:-:S05]  /*4330*/  IMAD.X R24, RZ, RZ, R14, P1 ;  /* 0x000000ffff187224 */ /* 0x000fca00008e060e */
[----:B------:R-:W-:-:S13]  /*4340*/  ISETP.GE.AND.EX P0, PT, R24, R21, PT, P0 ;  /* 0x000000151800720c */ /* 0x000fda0003f06300 */
[----:B------:R-:W-:Y:S05]  /*4350*/  @P0 BRA `(.L_x_49) ;  /* 0x0000001000080947 */ /* 0x000fea0003800000 */
[----:B------:R-:W-:Y:S01]  /*4360*/  ISETP.NE.AND P0, PT, R33, RZ, PT ;  /* 0x000000ff2100720c */ /* 0x000fe20003f05270 */
[----:B0-----:R-:W-:-:S12]  /*4370*/  HFMA2.MMA R26, -RZ, RZ, 0, 0 ;  /* 0x00000000ff1a7435 */ /* 0x001fd800000001ff */
[----:B------:R-:W-:Y:S05]  /*4380*/  @!P0 BRA `(.L_x_50) ;  /* 0x0000000c00d88947 */ /* 0x000fea0003800000 */
[----:B------:R-:W-:Y:S02]  /*4390*/  MOV R24, RZ ;  /* 0x000000ff00187202 */ /* 0x000fe40000000f00 */
        /* <DEDUP_REMOVED lines=245> */
.L_x_50:
[----:B------:R-:W-:Y:S01]  /*52f0*/  FADD.FTZ R24, R31, +QNAN ;  /* 0x7fc000001f187421 */ /* 0x000fe20000010000 */
        /* <DEDUP_REMOVED lines=8> */
.L_x_49:
        /* <DEDUP_REMOVED lines=11> */
        .weak           $__internal_2_$__cuda_sm20_div_s64
        .type           $__internal_2_$__cuda_sm20_div_s64,@function
        .size           $__internal_2_$__cuda_sm20_div_s64,(.L_x_256 - $__internal_2_$__cuda_sm20_div_s64)
$__internal_2_$__cuda_sm20_div_s64:
        /* <DEDUP_REMOVED lines=47> */
[----:B------:R-:W-:Y:S02]  /*5720*/  IADD3 R28, P0, -R20, R23, RZ ;  /* 0x00000017141c7210 */ /* 0x000fe40007f1e1ff */
[----:B------:R-:W-:Y:S02]  /*5730*/  IADD3 R23, P3, R22, 0x1, RZ ;  /* 0x0000000116177810 */ /* 0x000fe40007f7e0ff */
[----:B------:R-:W-:Y:S02]  /*5740*/  IADD3.X R30, ~R21, R30, RZ, P0, !PT ;  /* 0x0000001e151e7210 */ /* 0x000fe400007fe5ff */
[----:B------:R-:W-:Y:S02]  /*5750*/  ISETP.GE.U32.AND P0, PT, R28, R27, PT ;  /* 0x0000001b1c00720c */ /* 0x000fe40003f06070 */
[----:B------:R-:W-:Y:S02]  /*5760*/  IADD3 R20, P2, -R27, R28, RZ ;  /* 0x0000001c1b147210 */ /* 0x000fe40007f5e1ff */
[----:B------:R-:W-:-:S02]  /*5770*/  ISETP.GE.U32.AND.EX P0, PT, R30, RZ, PT, P0 ;  /* 0x000000ff1e00720c */ /* 0x000fc40003f06100 */
[----:B------:R-:W-:Y:S02]  /*5780*/  IADD3.X R25, R30, -0x1, RZ, P2, !PT ;  /* 0xffffffff1e197810 */ /* 0x000fe400017fe4ff */
[----:B------:R-:W-:Y:S02]  /*5790*/  SEL R20, R20, R28, P0 ;  /* 0x0000001c14147207 */ /* 0x000fe40000000000 */
[----:B------:R-:W-:Y:S02]  /*57a0*/  IADD3.X R21, RZ, R24, RZ, P3, !PT ;  /* 0x00000018ff157210 */ /* 0x000fe40001ffe4ff */
[----:B------:R-:W-:Y:S02]  /*57b0*/  SEL R23, R23, R22, P0 ;  /* 0x0000001617177207 */ /* 0x000fe40000000000 */
[----:B------:R-:W-:Y:S02]  /*57c0*/  SEL R25, R25, R30, P0 ;  /* 0x0000001e19197207 */ /* 0x000fe40000000000 */
[----:B------:R-:W-:-:S02]  /*57d0*/  ISETP.GE.U32.AND P2, PT, R20, R27, PT ;  /* 0x0000001b1400720c */ /* 0x000fc40003f46070 */
[----:B------:R-:W-:Y:S02]  /*57e0*/  SEL R24, R21, R24, P0 ;  /* 0x0000001815187207 */ /* 0x000fe40000000000 */
        /* <DEDUP_REMOVED lines=14> */
[----:B------:R-:W-:Y:S06]  /*58d0*/  RET.REL.NODEC R26 `(_ZN2at6native55_GLOBAL__N__1da31dc6_22_DistributionUniform_cu_67fa25cf43distribution_elementwise_grid_stride_kernelIfLi4EZNS0_9templates4cuda21uniform_and_transformIN3c108BFloat16EfPNS_17CUDAGeneratorImplEZZZNS4_14uniform_kernelIS9_EEvRNS_18TensorIteratorBaseEddT_ENKUlvE_clEvENKUlvE2_clEvEUlfE_EEvSC_T1_T2_EUlP24curandStatePhilox4_32_10E_ZNS1_27distribution_nullary_kernelIS7_f7double2S9_SL_SG_EEvSC_SI_RKT3_T4_EUlifE0_EEvlNS_15PhiloxCudaStateESH_SI_) ;  /* 0xffffffa41ac87950 */ /* 0x000fec0003c3ffff */
.L_x_52:
        /* <DEDUP_REMOVED lines=10> */
.L_x_256:


//--------------------- .text._ZN2at6native55_GLOBAL__N__1da31dc6_22_DistributionUniform_cu_67fa25cf43distribution_elementwise_grid_stride_kernelIfLi4EZNS0_9templates4cuda21uniform_and_transformIN3c108BFloat16EfPNS_17CUDAGeneratorImplEZZZNS4_14uniform_kernelIS9_EEvRNS_18TensorIteratorBaseEddT_ENKUlvE_clEvENKUlvE2_clEvEUlfE_EEvSC_T1_T2_EUlP24curandStatePhilox4_32_10E_ZNS1_27distribution_nullary_kernelIS7_f7double2S9_SL_SG_EEvSC_SI_RKT3_T4_EUlifE_EEvlNS_15PhiloxCudaStateESH_SI_ --------------------------
	.section	.text._ZN2at6native55_GLOBAL__N__1da31dc6_22_DistributionUniform_cu_67fa25cf43distribution_elementwise_grid_stride_kernelIfLi4EZNS0_9templates4cuda21uniform_and_transformIN3c108BFloat16EfPNS_17CUDAGeneratorImplEZZZNS4_14uniform_kernelIS9_EEvRNS_18TensorIteratorBaseEddT_ENKUlvE_clEvENKUlvE2_clEvEUlfE_EEvSC_T1_T2_EUlP24curandStatePhilox4_32_10E_ZNS1_27distribution_nullary_kernelIS7_f7double2S9_SL_SG_EEvSC_SI_RKT3_T4_EUlifE_EEvlNS_15PhiloxCudaStateESH_SI_,"ax",@progbits
	.align	128
.text._ZN2at6native55_GLOBAL__N__1da31dc6_22_DistributionUniform_cu_67fa25cf43distribution_elementwise_grid_stride_kernelIfLi4EZNS0_9templates4cuda21uniform_and_transformIN3c108BFloat16EfPNS_17CUDAGeneratorImplEZZZNS4_14uniform_kernelIS9_EEvRNS_18TensorIteratorBaseEddT_ENKUlvE_clEvENKUlvE2_clEvEUlfE_EEvSC_T1_T2_EUlP24curandStatePhilox4_32_10E_ZNS1_27distribution_nullary_kernelIS7_f7double2S9_SL_SG_EEvSC_SI_RKT3_T4_EUlifE_EEvlNS_15PhiloxCudaStateESH_SI_:
        .type           _ZN2at6native55_GLOBAL__N__1da31dc6_22_DistributionUniform_cu_67fa25cf43distribution_elementwise_grid_stride_kernelIfLi4EZNS0_9templates4cuda21uniform_and_transformIN3c108BFloat16EfPNS_17CUDAGeneratorImplEZZZNS4_14uniform_kernelIS9_EEvRNS_18TensorIteratorBaseEddT_ENKUlvE_clEvENKUlvE2_clEvEUlfE_EEvSC_T1_T2_EUlP24curandStatePhilox4_32_10E_ZNS1_27distribution_nullary_kernelIS7_f7double2S9_SL_SG_EEvSC_SI_RKT3_T4_EUlifE_EEvlNS_15PhiloxCudaStateESH_SI_,@function
        .size           _ZN2at6native55_GLOBAL__N__1da31dc6_22_DistributionUniform_cu_67fa25cf43distribution_elementwise_grid_stride_kernelIfLi4EZNS0_9templates4cuda21uniform_and_transformIN3c108BFloat16EfPNS_17CUDAGeneratorImplEZZZNS4_14uniform_kernelIS9_EEvRNS_18TensorIteratorBaseEddT_ENKUlvE_clEvENKUlvE2_clEvEUlfE_EEvSC_T1_T2_EUlP24curandStatePhilox4_32_10E_ZNS1_27distribution_nullary_kernelIS7_f7double2S9_SL_SG_EEvSC_SI_RKT3_T4_EUlifE_EEvlNS_15PhiloxCudaStateESH_SI_,(.L_x_258 - _ZN2at6native55_GLOBAL__N__1da31dc6_22_DistributionUniform_cu_67fa25cf43distribution_elementwise_grid_stride_kernelIfLi4EZNS0_9templates4cuda21uniform_and_transformIN3c108BFloat16EfPNS_17CUDAGeneratorImplEZZZNS4_14uniform_kernelIS9_EEvRNS_18TensorIteratorBaseEddT_ENKUlvE_clEvENKUlvE2_clEvEUlfE_EEvSC_T1_T2_EUlP24curandStatePhilox4_32_10E_ZNS1_27distribution_nullary_kernelIS7_f7double2S9_SL_SG_EEvSC_SI_RKT3_T4_EUlifE_EEvlNS_15PhiloxCudaStateESH_SI_)
        .other          _ZN2at6native55_GLOBAL__N__1da31dc6_22_DistributionUniform_cu_67fa25cf43distribution_elementwise_grid_stride_kernelIfLi4EZNS0_9templates4cuda21uniform_and_transformIN3c108BFloat16EfPNS_17CUDAGeneratorImplEZZZNS4_14uniform_kernelIS9_EEvRNS_18TensorIteratorBaseEddT_ENKUlvE_clEvENKUlvE2_clEvEUlfE_EEvSC_T1_T2_EUlP24curandStatePhilox4_32_10E_ZNS1_27distribution_nullary_kernelIS7_f7double2S9_SL_SG_EEvSC_SI_RKT3_T4_EUlifE_EEvlNS_15PhiloxCudaStateESH_SI_,@"STO_CUDA_ENTRY STV_DEFAULT"
_ZN2at6native55_GLOBAL__N__1da31dc6_22_DistributionUniform_cu_67fa25cf43distribution_elementwise_grid_stride_kernelIfLi4EZNS0_9templates4cuda21uniform_and_transformIN3c108BFloat16EfPNS_17CUDAGeneratorImplEZZZNS4_14uniform_kernelIS9_EEvRNS_18TensorIteratorBaseEddT_ENKUlvE_clEvENKUlvE2_clEvEUlfE_EEvSC_T1_T2_EUlP24curandStatePhilox4_32_10E_ZNS1_27distribution_nullary_kernelIS7_f7double2S9_SL_SG_EEvSC_SI_RKT3_T4_EUlifE_EEvlNS_15PhiloxCudaStateESH_SI_:
        /* <DEDUP_REMOVED lines=58> */
[----:B------:R-:W-:-:S04]  /*03a0*/  IMAD.WIDE.U32 R10, R10, -0x326172a9, RZ ;  /* 0xcd9e8d570a0a7825 */ /* 0x000fc800078e00ff */
[----:B------:R-:W-:Y:S02]  /*03b0*/  VIADD R6, R22, 0xb54cda56 ;  /* 0xb54cda5616067836 */ /* 0x000fe40000000000 */
[----:B------:R-:W-:Y:S01]  /*03c0*/  IMAD.WIDE.U32 R20, R7, -0x2daee0ad, RZ ;  /* 0xd2511f5307147825 */ /* 0x000fe200078e00ff */
[----:B------:R-:W-:Y:S02]  /*03d0*/  IADD3 R7, R23, 0x646e171e, RZ ;  /* 0x646e171e17077810 */ /* 0x000fe40007ffe0ff */
        /* <DEDUP_REMOVED lines=22> */
[----:B------:R-:W-:Y:S05]  /*0540*/  CALL.REL.NOINC `($__internal_3_$__cuda_sm20_div_s64) ;  /* 0x0000000c00a87944 */ /* 0x000fea0003c00000 */
[----:B------:R-:W-:Y:S05]  /*0550*/  BRA `(.L_x_54) ;  /* 0x0000000000587947 */ /* 0x000fea0003800000 */
.L_x_53:
[----:B------:R-:W0:Y:S02]  /*0560*/  LDC R17, c[0x0][0xc] ;  /* 0x00000300ff117b82 */ /* 0x000e240000000800 */
[----:B0-----:R-:W-:-:S05]  /*0570*/  IMAD R16, R24, R17, RZ ;  /* 0x0000001118107224 */ /* 0x001fca00078e02ff */
[----:B------:R-:W-:-:S04]  /*0580*/  SHF.L.U32 R18, R16, 0x2, RZ ;  /* 0x0000000210127819 */ /* 0x000fc800000006ff */
[----:B------:R-:W0:Y:S01]  /*0590*/  I2F.U32.RP R19, R18 ;  /* 0x0000001200137306 */ /* 0x000e220000209000 */
[----:B------:R-:W-:Y:S01]  /*05a0*/  IMAD.MOV R25, RZ, RZ, -R18 ;  /* 0x000000ffff197224 */ /* 0x000fe200078e0a12 */
[----:B------:R-:W-:-:S06]  /*05b0*/  ISETP.NE.U32.AND P2, PT, R18, RZ, PT ;  /* 0x000000ff1200720c */ /* 0x000fcc0003f45070 */
[----:B0-----:R-:W0:Y:S02]  /*05c0*/  MUFU.RCP R19, R19 ;  /* 0x0000001300137308 */ /* 0x001e240000001000 */
[----:B0-----:R-:W-:-:S06]  /*05d0*/  VIADD R16, R19, 0xffffffe ;  /* 0x0ffffffe13107836 */ /* 0x001fcc0000000000 */
[----:B------:R0:W1:Y:S02]  /*05e0*/  F2I.FTZ.U32.TRUNC.NTZ R17, R16 ;  /* 0x0000001000117305 */ /* 0x000064000021f000 */
[----:B0-----:R-:W-:Y:S01]  /*05f0*/  HFMA2.MMA R16, -RZ, RZ, 0, 0 ;  /* 0x00000000ff107435 */ /* 0x001fe200000001ff */
[----:B-1----:R-:W-:-:S09]  /*0600*/  IMAD R25, R25, R17, RZ ;  /* 0x0000001119197224 */ /* 0x002fd200078e02ff */
[----:B------:R-:W-:-:S06]  /*0610*/  IMAD.HI.U32 R17, R17, R25, R16 ;  /* 0x0000001911117227 */ /* 0x000fcc00078e0010 */
[----:B------:R-:W-:-:S04]  /*0620*/  IMAD.HI.U32 R16, R17, UR4, RZ ;  /* 0x0000000411107c27 */ /* 0x000fc8000f8e00ff */
[----:B------:R-:W-:-:S04]  /*0630*/  IMAD.MOV R17, RZ, RZ, -R16 ;  /* 0x000000ffff117224 */ /* 0x000fc800078e0a10 */
[----:B------:R-:W-:-:S05]  /*0640*/  IMAD R17, R18, R17, UR4 ;  /* 0x0000000412117e24 */ /* 0x000fca000f8e0211 */
[----:B------:R-:W-:-:S13]  /*0650*/  ISETP.GE.U32.AND P0, PT, R17, R18, PT ;  /* 0x000000121100720c */ /* 0x000fda0003f06070 */
[----:B------:R-:W-:Y:S01]  /*0660*/  @P0 IMAD.IADD R17, R17, 0x1, -R18 ;  /* 0x0000000111110824 */ /* 0x000fe200078e0a12 */
[----:B------:R-:W-:-:S04]  /*0670*/  @P0 IADD3 R16, R16, 0x1, RZ ;  /* 0x0000000110100810 */ /* 0x000fc80007ffe0ff */
[----:B------:R-:W-:Y:S01]  /*0680*/  ISETP.GE.U32.AND P1, PT, R17, R18, PT ;  /* 0x000000121100720c */ /* 0x000fe20003f26070 */
[----:B------:R-:W-:-:S12]  /*0690*/  IMAD.MOV.U32 R17, RZ, RZ, RZ ;  /* 0x000000ffff117224 */ /* 0x000fd800078e00ff */
[----:B------:R-:W-:Y:S01]  /*06a0*/  @P1 VIADD R16, R16, 0x1 ;  /* 0x0000000110101836 */ /* 0x000fe20000000000 */
[----:B------:R-:W-:-:S07]  /*06b0*/  @!P2 LOP3.LUT R16, RZ, R18, RZ, 0x33, !PT ;  /* 0x00000012ff10a212 */ /* 0x000fce00078e33ff */
.L_x_54:
[----:B------:R-:W-:Y:S01]  /*06c0*/  ULDC UR4, c[0x0][0xc] ;  /* 0x0000030000047ab9 */ /* 0x000fe20000000800 */
[----:B------:R-:W-:Y:S01]  /*06d0*/  IADD3 R19, P0, R16, 0x1, RZ ;  /* 0x0000000110137810 */ /* 0x000fe20007f1e0ff */
[----:B------:R-:W-:-:S03]  /*06e0*/  IMAD.WIDE.U32 R24, R24, UR4, RZ ;  /* 0x0000000418187c25 */ /* 0x000fc6000f8e00ff */
[----:B------:R-:W-:Y:S01]  /*06f0*/  IADD3.X R17, RZ, R17, RZ, P0, !PT ;  /* 0x00000011ff117210 */ /* 0x000fe200007fe4ff */
[-C--:B------:R-:W-:Y:S02]  /*0700*/  IMAD R16, R25, R19.reuse, RZ ;  /* 0x0000001319107224 */ /* 0x080fe400078e02ff */
[----:B------:R-:W-:-:S04]  /*0710*/  IMAD.WIDE.U32 R18, R24, R19, RZ ;  /* 0x0000001318127225 */ /* 0x000fc800078e00ff */
[----:B------:R-:W-:Y:S02]  /*0720*/  IMAD R25, R24, R17, R16 ;  /* 0x0000001118197224 */ /* 0x000fe400078e0210 */
[----:B------:R-:W-:Y:S02]  /*0730*/  IMAD.SHL.U32 R17, R18, 0x4, RZ ;  /* 0x0000000412117824 */ /* 0x000fe400078e00ff */
[----:B------:R-:W-:-:S03]  /*0740*/  IMAD.IADD R19, R19, 0x1, R25 ;  /* 0x0000000113137824 */ /* 0x000fc600078e0219 */
        /* <DEDUP_REMOVED lines=18> */
[----:B------:R-:W-:Y:S01]  /*0870*/  MOV R34, R26 ;  /* 0x0000001a00227202 */ /* 0x000fe20000000f00 */
[----:B------:R-:W-:Y:S01]  /*0880*/  USHF.L.U32 UR4, UR4, 0x10, URZ ;  /* 0x0000001004047899 */ /* 0x000fe2000800063f */
[----:B------:R-:W-:Y:S01]  /*0890*/  LOP3.LUT R36, R29, R27, RZ, 0x3c, !PT ;  /* 0x0000001b1d247212 */ /* 0x000fe200078e3cff */
[----:B------:R-:W-:Y:S01]  /*08a0*/  ULDC UR14, c[0x0][0x240] ;  /* 0x00009000000e7ab9 */ /* 0x000fe20000000800 */
[----:B------:R-:W-:Y:S01]  /*08b0*/  LOP3.LUT R37, R28, R37, RZ, 0x3c, !PT ;  /* 0x000000251c257212 */ /* 0x000fe200078e3cff */
[----:B------:R-:W-:Y:S01]  /*08c0*/  ULDC.64 UR12, c[0x0][0x238] ;  /* 0x00008e00000c7ab9 */ /* 0x000fe20000000a00 */
[----:B------:R-:W-:Y:S01]  /*08d0*/  ULDC.64 UR10, c[0x0][0x240] ;  /* 0x00009000000a7ab9 */ /* 0x000fe20000000a00 */
[----:B0-----:R-:W-:-:S05]  /*08e0*/  SHF.L.U32 R19, R18, 0x10, RZ ;  /* 0x0000001012137819 */ /* 0x001fca00000006ff */
[----:B------:R-:W-:-:S06]  /*08f0*/  FADD.FTZ R21, R19, +QNAN ;  /* 0x7fc0000013157421 */ /* 0x000fcc0000010000 */
[----:B------:R-:W0:Y:S02]  /*0900*/  F2F.BF16.F32 R21, R21 ;  /* 0x0000001500157304 */ /* 0x000e240000202000 */
[----:B01----:R-:W-:-:S07]  /*0910*/  IMAD.U32 R41, R21, 0x10000, RZ ;  /* 0x0001000015297824 */ /* 0x003fce00078e00ff */
.L_x_66:
[----:B------:R-:W-:Y:S01]  /*0920*/  VIADD R38, R38, 0x1 ;  /* 0x0000000126267836 */ /* 0x000fe20000000000 */
[----:B------:R-:W-:Y:S03]  /*0930*/  BSSY B0, `(.L_x_55) ;  /* 0x000000c000007945 */ /* 0x000fe60003800000 */
[C---:B-12---:R-:W-:Y:S01]  /*0940*/  IMAD.HI.U32 R27, R38.reuse, -0x2daee0ad, RZ ;  /* 0xd2511f53261b7827 */ /* 0x046fe200078e00ff */
[----:B------:R-:W-:-:S13]  /*0950*/  ISETP.NE.AND P0, PT, R38, RZ, PT ;  /* 0x000000ff2600720c */ /* 0x000fda0003f05270 */
[----:B0-----:R-:W-:Y:S05]  /*0960*/  @P0 BRA `(.L_x_56) ;  /* 0x0000000000200947 */ /* 0x001fea0003800000 */
[----:B------:R-:W-:-:S04]  /*0970*/  IADD3 R39, R39, 0x1, RZ ;  /* 0x0000000127277810 */ /* 0x000fc80007ffe0ff */
[----:B------:R-:W-:-:S13]  /*0980*/  ISETP.NE.AND P0, PT, R39, RZ, PT ;  /* 0x000000ff2700720c */ /* 0x000fda0003f05270 */
[----:B------:R-:W-:Y:S02]  /*0990*/  @!P0 VIADD R14, R14, 0x1 ;  /* 0x000000010e0e8836 */ /* 0x000fe40000000000 */
[----:B------:R-:W-:Y:S02]  /*09a0*/  @!P0 VIADD R26, R15, 0x1 ;  /* 0x000000010f1a8836 */ /* 0x000fe40000000000 */
[----:B------:R-:W-:Y:S01]  /*09b0*/  @!P0 IMAD.MOV.U32 R39, RZ, RZ, RZ ;  /* 0x000000ffff278224 */ /* 0x000fe200078e00ff */
[----:B------:R-:W-:-:S13]  /*09c0*/  ISETP.NE.AND P1, PT, R14, RZ, !P0 ;  /* 0x000000ff0e00720c */ /* 0x000fda0004725270 */
[----:B------:R-:W-:-:S05]  /*09d0*/  @P1 IADD3 R26, R15, RZ, RZ ;  /* 0x000000ff0f1a1210 */ /* 0x000fca0007ffe0ff */
[----:B------:R-:W-:-:S07]  /*09e0*/  @!P0 IMAD.MOV.U32 R15, RZ, RZ, R26 ;  /* 0x000000ffff0f8224 */ /* 0x000fce00078e001a */
.L_x_56:
[----:B------:R-:W-:Y:S05]  /*09f0*/  BSYNC B0 ;  /* 0x0000000000007941 */ /* 0x000fea0003800000 */
.L_x_55:
        /* <DEDUP_REMOVED lines=9> */
[----:B------:R-:W-:-:S04]  /*0a90*/  IMAD.WIDE.U32 R32, R26, -0x2daee0ad, RZ ;  /* 0xd2511f531a207825 */ /* 0x000fc800078e00ff */
[----:B------:R-:W-:Y:S01]  /*0aa0*/  IMAD.WIDE.U32 R28, R29, -0x2daee0ad, RZ ;  /* 0xd2511f531d1c7825 */ /* 0x000fe200078e00ff */
[----:B------:R-:W-:-:S03]  /*0ab0*/  LOP3.LUT R26, R33, R43, R0, 0x96, !PT ;  /* 0x0000002b211a7212 */ /* 0x000fc600078e9600 */
[----:B------:R-:W-:Y:S01]  /*0ac0*/  VIADD R33, R22, 0x3c6ef372 ;  /* 0x3c6ef37216217836 */ /* 0x000fe20000000000 */
[----:B------:R-:W-:Y:S01]  /*0ad0*/  LOP3.LUT R31, R29, R32, R2, 0x96, !PT ;  /* 0x000000201d1f7212 */ /* 0x000fe200078e9602 */
[----:B------:R-:W-:-:S04]  /*0ae0*/  IMAD.WIDE.U32 R26, R26, -0x326172a9, RZ ;  /* 0xcd9e8d571a1a7825 */ /* 0x000fc800078e00ff */
[----:B------:R-:W-:Y:S01]  /*0af0*/  VIADD R29, R22, 0xdaa66d2b ;  /* 0xdaa66d2b161d7836 */ /* 0x000fe20000000000 */
[----:B------:R-:W-:Y:S01]  /*0b00*/  LOP3.LUT R32, R27, R30, R33, 0x96, !PT ;  /* 0x0000001e1b207212 */ /* 0x000fe200078e9621 */
[----:B------:R-:W-:-:S04]  /*0b10*/  IMAD.WIDE.U32 R30, R31, -0x326172a9, RZ ;  /* 0xcd9e8d571f1e7825 */ /* 0x000fc800078e00ff */
[----:B------:R-:W-:Y:S01]  /*0b20*/  IMAD.WIDE.U32 R32, R32, -0x2daee0ad, RZ ;  /* 0xd2511f5320207825 */ /* 0x000fe200078e00ff */
[----:B------:R-:W-:-:S03]  /*0b30*/  LOP3.LUT R29, R31, R26, R29, 0x96, !PT ;  /* 0x0000001a1f1d7212 */ /* 0x000fc600078e961d */
[----:B------:R-:W-:Y:S01]  /*0b40*/  IMAD R47, R42, -0x2daee0ad, RZ ;  /* 0xd2511f532a2f7824 */ /* 0x000fe200078e02ff */
[----:B------:R-:W-:Y:S01]  /*0b50*/  LOP3.LUT R26, R33, R28, R3, 0x96, !PT ;  /* 0x0000001c211a7212 */ /* 0x000fe200078e9603 */
[----:B------:R-:W-:Y:S01]  /*0b60*/  IMAD.WIDE.U32 R28, R29, -0x2daee0ad, RZ ;  /* 0xd2511f531d1c7825 */ /* 0x000fe200078e00ff */
[----:B------:R-:W-:-:S03]  /*0b70*/  IADD3 R33, R22, 0x78dde6e4, RZ ;  /* 0x78dde6e416217810 */ /* 0x000fc60007ffe0ff */
[----:B------:R-:W-:Y:S01]  /*0b80*/  IMAD.WIDE.U32 R26, R26, -0x326172a9, RZ ;  /* 0xcd9e8d571a1a7825 */ /* 0x000fe200078e00ff */
[----:B------:R-:W-:-:S03]  /*0b90*/  LOP3.LUT R31, R29, R32, R4, 0x96, !PT ;  /* 0x000000201d1f7212 */ /* 0x000fc600078e9604 */
[----:B------:R-:W-:Y:S01]  /*0ba0*/  IMAD.MOV.U32 R45, RZ, RZ, R47 ;  /* 0x000000ffff2d7224 */ /* 0x000fe200078e002f */
[----:B------:R-:W-:Y:S01]  /*0bb0*/  LOP3.LUT R32, R27, R30, R33, 0x96, !PT ;  /* 0x0000001e1b207212 */ /* 0x000fe200078e9621 */
[----:B------:R-:W-:Y:S02]  /*0bc0*/  VIADD R27, R22, 0x1715609d ;  /* 0x1715609d161b7836 */ /* 0x000fe40000000000 */
        /* <DEDUP_REMOVED lines=36> */
.L_x_58:
[----:B------:R-:W-:Y:S01]  /*0e10*/  IMAD.MOV.U32 R33, RZ, RZ, R37 ;  /* 0x000000ffff217224 */ /* 0x000fe200078e0025 */
[----:B------:R-:W-:Y:S01]  /*0e20*/  MOV R26, R47 ;  /* 0x0000002f001a7202 */ /* 0x000fe20000000f00 */
[----:B------:R-:W-:Y:S02]  /*0e30*/  IMAD.MOV.U32 R45, RZ, RZ, R43 ;  /* 0x000000ffff2d7224 */ /* 0x000fe400078e002b */
[----:B------:R-:W-:-:S07]  /*0e40*/  IMAD.MOV.U32 R46, RZ, RZ, R30 ;  /* 0x000000ffff2e7224 */ /* 0x000fce00078e001e */
.L_x_57:
[----:B------:R-:W-:Y:S01]  /*0e50*/  ISETP.GE.U32.AND P0, PT, R10, R24, PT ;  /* 0x000000180a00720c */ /* 0x000fe20003f06070 */
[----:B------:R-:W-:Y:S01]  /*0e60*/  BSSY B0, `(.L_x_59) ;  /* 0x0000018000007945 */ /* 0x000fe20003800000 */
[----:B------:R-:W-:Y:S01]  /*0e70*/  HFMA2.MMA R28, -RZ, RZ, 0, 0 ;  /* 0x00000000ff1c7435 */ /* 0x000fe200000001ff */
[----:B------:R-:W-:Y:S01]  /*0e80*/  IMAD.MOV.U32 R29, RZ, RZ, 0x3ca00000 ;  /* 0x3ca00000ff1d7424 */ /* 0x000fe200078e00ff */
[----:B------:R-:W-:-:S13]  /*0e90*/  ISETP.GE.AND.EX P0, PT, R11, R25, PT, P0 ;  /* 0x000000190b00720c */ /* 0x000fda0003f06300 */
[----:B------:R-:W-:Y:S05]  /*0ea0*/  @P0 BRA `(.L_x_60) ;  /* 0x00000000004c0947 */ /* 0x000fea0003800000 */
[----:B------:R-:W-:Y:S01]  /*0eb0*/  IMAD.WIDE.U32 R26, R26, 0x200000, RZ ;  /* 0x002000001a1a7825 */ /* 0x000fe200078e00ff */
[----:B------:R-:W-:Y:S01]  /*0ec0*/  UMOV UR8, 0xf0000000 ;  /* 0xf000000000087882 */ /* 0x000fe20000000000 */
[----:B------:R-:W-:Y:S01]  /*0ed0*/  UMOV UR9, 0x380fffff ;  /* 0x380fffff00097882 */ /* 0x000fe20000000000 */
[----:B------:R-:W-:Y:S01]  /*0ee0*/  LOP3.LUT R32, R26, R33, RZ, 0x3c, !PT ;  /* 0x000000211a207212 */ /* 0x000fe200078e3cff */
[----:B------:R-:W-:Y:S02]  /*0ef0*/  IMAD.MOV.U32 R33, RZ, RZ, R27 ;  /* 0x000000ffff217224 */ /* 0x000fe400078e001b */
[----:B------:R-:W-:Y:S02]  /*0f00*/  IMAD R27, R10, UR10, RZ ;  /* 0x0000000a0a1b7c24 */ /* 0x000fe4000f8e02ff */
[----:B------:R-:W0:Y:S02]  /*0f10*/  I2F.F64.U64 R36, R32 ;  /* 0x0000002000247312 */ /* 0x000e240000301800 */
[----:B0-----:R-:W-:-:S06]  /*0f20*/  DFMA R36, R36, R28, 5.5511151231257827021e-17 ;  /* 0x3c9000002424742b */ /* 0x001fcc000000001c */
[----:B------:R-:W0:Y:S02]  /*0f30*/  F2F.F32.F64 R26, R36 ;  /* 0x00000024001a7310 */ /* 0x000e240000301000 */
[----:B------:R-:W-:-:S14]  /*0f40*/  DSETP.GEU.AND P0, PT, |R36|, UR8, PT ;  /* 0x0000000824007e2a */ /* 0x000fdc000bf0e200 */
[----:B0-----:R-:W-:-:S04]  /*0f50*/  @!P0 FMUL R26, R26, 1.175494350822287508e-38 ;  /* 0x008000001a1a8820 */ /* 0x001fc80000400000 */
[----:B------:R-:W-:Y:S01]  /*0f60*/  FFMA.FTZ R34, R26, UR11, R19 ;  /* 0x0000000b1a227c23 */ /* 0x000fe20008010013 */
[----:B------:R-:W-:-:S03]  /*0f70*/  IADD3 R26, P1, R27, UR12, RZ ;  /* 0x0000000c1b1a7c10 */ /* 0x000fc6000ff3e0ff */
[----:B------:R-:W0:Y:S01]  /*0f80*/  F2F.BF16.F32 R47, R34 ;  /* 0x00000022002f7304 */ /* 0x000e220000202000 */
[----:B------:R-:W-:Y:S02]  /*0f90*/  LEA.HI.X.SX32 R27, R27, UR13, 0x1, P1 ;  /* 0x0000000d1b1b7c11 */ /* 0x000fe400088f0eff */
[----:B0-----:R-:W-:-:S04]  /*0fa0*/  SHF.L.U32 R48, R47, 0x10, RZ ;  /* 0x000000102f307819 */ /* 0x001fc800000006ff */
[----:B------:R-:W-:-:S04]  /*0fb0*/  FSETP.NEU.FTZ.AND P0, PT, R48, UR4, PT ;  /* 0x0000000430007c0b */ /* 0x000fc8000bf1d000 */
[----:B------:R-:W-:-:S05]  /*0fc0*/  SEL R47, R18, R47, !P0 ;  /* 0x0000002f122f7207 */ /* 0x000fca0004000000 */
[----:B------:R0:W-:Y:S04]  /*0fd0*/  STG.E.U16 desc[UR6][R26.64], R47 ;  /* 0x0000002f1a007986 */ /* 0x0001e8000c101506 */
.L_x_60:
[----:B------:R-:W-:Y:S05]  /*0fe0*/  BSYNC B0 ;  /* 0x0000000000007941 */ /* 0x000fea0003800000 */
.L_x_59:
[----:B------:R-:W-:Y:S01]  /*0ff0*/  ULDC UR5, c[0x0][0xc] ;  /* 0x0000030000057ab9 */ /* 0x000fe20000000800 */
[----:B------:R-:W1:Y:S01]  /*1000*/  LDC R33, c[0x0][RZ] ;  /* 0x00000000ff217b82 */ /* 0x000e620000000800 */
[----:B0-----:R-:W-:Y:S01]  /*1010*/  IMAD.WIDE.U32 R26, R46, 0x200000, RZ ;  /* 0x002000002e1a7825 */ /* 0x001fe200078e00ff */
[----:B------:R-:W-:Y:S02]  /*1020*/  BSSY B0, `(.L_x_61) ;  /* 0x0000021000007945 */ /* 0x000fe40003800000 */
[----:B------:R-:W-:-:S06]  /*1030*/  LOP3.LUT R26, R26, R45, RZ, 0x3c, !PT ;  /* 0x0000002d1a1a7212 */ /* 0x000fcc00078e3cff */
[----:B------:R-:W0:Y:S01]  /*1040*/  I2F.F64.U64 R26, R26 ;  /* 0x0000001a001a7312 */ /* 0x000e220000301800 */
[----:B-1----:R-:W-:Y:S01]  /*1050*/  IMAD R33, R33, UR5, RZ ;  /* 0x0000000521217c24 */ /* 0x002fe2000f8e02ff */
[----:B0-----:R-:W-:-:S03]  /*1060*/  DFMA R26, R26, R28, 5.5511151231257827021e-17 ;  /* 0x3c9000001a1a742b */ /* 0x001fc6000000001c */
[C---:B------:R-:W-:Y:S01]  /*1070*/  IMAD R45, R33.reuse, 0x3, RZ ;  /* 0x00000003212d7824 */ /* 0x040fe200078e02ff */
[CC--:B------:R-:W-:Y:S02]  /*1080*/  IADD3 R47, P0, R33.reuse, R10.reuse, RZ ;  /* 0x0000000a212f7210 */ /* 0x0c0fe40007f1e0ff */
[----:B------:R-:W-:Y:S02]  /*1090*/  LEA R37, P4, R33, R10, 0x1 ;  /* 0x0000000a21257211 */ /* 0x000fe400078808ff */
[----:B------:R-:W-:Y:S01]  /*10a0*/  ISETP.GE.U32.AND P2, PT, R47, R24, PT ;  /* 0x000000182f00720c */ /* 0x000fe20003f46070 */
[--C-:B------:R-:W-:Y:S01]  /*10b0*/  IMAD.X R36, RZ, RZ, R11.reuse, P0 ;  /* 0x000000ffff247224 */ /* 0x100fe200000e060b */
[----:B------:R-:W-:Y:S01]  /*10c0*/  IADD3 R45, P3, R45, R10, RZ ;  /* 0x0000000a2d2d7210 */ /* 0x000fe20007f7e0ff */
[----:B------:R-:W-:Y:S01]  /*10d0*/  IMAD.X R34, RZ, RZ, R11, P4 ;  /* 0x000000ffff227224 */ /* 0x000fe200020e060b */
[----:B------:R-:W-:Y:S02]  /*10e0*/  ISETP.GE.U32.AND P1, PT, R37, R24, PT ;  /* 0x000000182500720c */ /* 0x000fe40003f26070 */
[----:B------:R-:W-:-:S02]  /*10f0*/  ISETP.GE.AND.EX P2, PT, R36, R25, PT, P2 ;  /* 0x000000192400720c */ /* 0x000fc40003f46320 */
[----:B------:R-:W-:Y:S02]  /*1100*/  ISETP.GE.U32.AND P0, PT, R45, R24, PT ;  /* 0x000000182d00720c */ /* 0x000fe40003f06070 */
[----:B------:R-:W-:Y:S02]  /*1110*/  IADD3.X R32, RZ, R11, RZ, P3, !PT ;  /* 0x0000000bff207210 */ /* 0x000fe40001ffe4ff */
[-C--:B------:R-:W-:Y:S02]  /*1120*/  ISETP.GE.AND.EX P1, PT, R34, R25.reuse, PT, P1 ;  /* 0x000000192200720c */ /* 0x080fe40003f26310 */
[----:B------:R-:W-:-:S05]  /*1130*/  ISETP.GE.AND.EX P0, PT, R32, R25, PT, P0 ;  /* 0x000000192000720c */ /* 0x000fca0003f06300 */
[----:B------:R-:W-:Y:S08]  /*1140*/  @P2 BRA `(.L_x_62) ;  /* 0x0000000000382947 */ /* 0x000ff00003800000 */
[----:B------:R-:W-:Y:S01]  /*1150*/  UMOV UR8, 0xf0000000 ;  /* 0xf000000000087882 */ /* 0x000fe20000000000 */
[----:B------:R-:W-:Y:S01]  /*1160*/  UMOV UR9, 0x380fffff ;  /* 0x380fffff00097882 */ /* 0x000fe20000000000 */
[----:B------:R-:W0:Y:S01]  /*1170*/  F2F.F32.F64 R28, R26 ;  /* 0x0000001a001c7310 */ /* 0x000e220000301000 */
[----:B------:R-:W-:Y:S01]  /*1180*/  DSETP.GEU.AND P2, PT, |R26|, UR8, PT ;  /* 0x000000081a007e2a */ /* 0x000fe2000bf4e200 */
[----:B------:R-:W-:-:S13]  /*1190*/  IMAD R47, R47, UR10, RZ ;  /* 0x0000000a2f2f7c24 */ /* 0x000fda000f8e02ff */
[----:B0-----:R-:W-:-:S04]  /*11a0*/  @!P2 FMUL R28, R28, 1.175494350822287508e-38 ;  /* 0x008000001c1ca820 */ /* 0x001fc80000400000 */
[----:B------:R-:W-:Y:S01]  /*11b0*/  FFMA.FTZ R32, R28, UR11, R19 ;  /* 0x0000000b1c207c23 */ /* 0x000fe20008010013 */
[----:B------:R-:W-:-:S03]  /*11c0*/  IADD3 R28, P3, R47, UR12, RZ ;  /* 0x0000000c2f1c7c10 */ /* 0x000fc6000ff7e0ff */
[----:B------:R-:W0:Y:S02]  /*11d0*/  F2F.BF16.F32 R49, R32 ;  /* 0x0000002000317304 */ /* 0x000e240000202000 */
[----:B0-----:R-:W-:-:S05]  /*11e0*/  IMAD.U32 R29, R49, 0x10000, RZ ;  /* 0x00010000311d7824 */ /* 0x001fca00078e00ff */
[----:B------:R-:W-:Y:S02]  /*11f0*/  FSETP.NEU.FTZ.AND P2, PT, R29, UR4, PT ;  /* 0x000000041d007c0b */ /* 0x000fe4000bf5d000 */
[----:B------:R-:W-:Y:S02]  /*1200*/  LEA.HI.X.SX32 R29, R47, UR13, 0x1, P3 ;  /* 0x0000000d2f1d7c11 */ /* 0x000fe400098f0eff */
[----:B------:R-:W-:-:S05]  /*1210*/  SEL R49, R18, R49, !P2 ;  /* 0x0000003112317207 */ /* 0x000fca0005000000 */
[----:B------:R0:W-:Y:S04]  /*1220*/  STG.E.U16 desc[UR6][R28.64], R49 ;  /* 0x000000311c007986 */ /* 0x0001e8000c101506 */
.L_x_62:
[----:B------:R-:W-:Y:S05]  /*1230*/  BSYNC B0 ;  /* 0x0000000000007941 */ /* 0x000fea0003800000 */
.L_x_61:
[----:B------:R-:W-:Y:S04]  /*1240*/  BSSY B0, `(.L_x_63) ;  /* 0x0000008000007945 */ /* 0x000fe80003800000 */
[----:B------:R-:W-:Y:S05]  /*1250*/  @P1 BRA `(.L_x_64) ;  /* 0x0000000000181947 */ /* 0x000fea0003800000 */
[----:B------:R-:W-:Y:S01]  /*1260*/  IMAD R37, R37, UR14, RZ ;  /* 0x0000000e25257c24 */ /* 0x000fe2000f8e02ff */
[----:B------:R-:W-:-:S04]  /*1270*/  FSETP.NEU.FTZ.AND P1, PT, R41, UR4, PT ;  /* 0x0000000429007c0b */ /* 0x000fc8000bf3d000 */
[C---:B------:R-:W-:Y:S02]  /*1280*/  IADD3 R26, P2, R37.reuse, UR12, RZ ;  /* 0x0000000c251a7c10 */ /* 0x040fe4000ff5e0ff */
[----:B0-----:R-:W-:Y:S02]  /*1290*/  SEL R29, R18, R21, !P1 ;  /* 0x00000015121d7207 */ /* 0x001fe40004800000 */
[----:B------:R-:W-:-:S05]  /*12a0*/  LEA.HI.X.SX32 R27, R37, UR13, 0x1, P2 ;  /* 0x0000000d251b7c11 */ /* 0x000fca00090f0eff */
[----:B------:R1:W-:Y:S04]  /*12b0*/  STG.E.U16 desc[UR6][R26.64], R29 ;  /* 0x0000001d1a007986 */ /* 0x0003e8000c101506 */
.L_x_64:
[----:B------:R-:W-:Y:S05]  /*12c0*/  BSYNC B0 ;  /* 0x0000000000007941 */ /* 0x000fea0003800000 */
.L_x_63:
[----:B------:R-:W-:Y:S05]  /*12d0*/  @P0 BRA `(.L_x_65) ;  /* 0x0000000000180947 */ /* 0x000fea0003800000 */
[----:B------:R-:W-:Y:S01]  /*12e0*/  IMAD R45, R45, UR14, RZ ;  /* 0x0000000e2d2d7c24 */ /* 0x000fe2000f8e02ff */
[----:B------:R-:W-:-:S04]  /*12f0*/  FSETP.NEU.FTZ.AND P1, PT, R41, UR4, PT ;  /* 0x0000000429007c0b */ /* 0x000fc8000bf3d000 */
[C---:B-1----:R-:W-:Y:S02]  /*1300*/  IADD3 R26, P0, R45.reuse, UR12, RZ ;  /* 0x0000000c2d1a7c10 */ /* 0x042fe4000ff1e0ff */
[----:B0-----:R-:W-:Y:S02]  /*1310*/  SEL R29, R18, R21, !P1 ;  /* 0x00000015121d7207 */ /* 0x001fe40004800000 */
[----:B------:R-:W-:-:S05]  /*1320*/  LEA.HI.X.SX32 R27, R45, UR13, 0x1, P0 ;  /* 0x0000000d2d1b7c11 */ /* 0x000fca00080f0eff */
[----:B------:R2:W-:Y:S04]  /*1330*/  STG.E.U16 desc[UR6][R26.64], R29 ;  /* 0x0000001d1a007986 */ /* 0x0005e8000c101506 */
.L_x_65:
        /* <DEDUP_REMOVED lines=11> */
        .weak           $__internal_3_$__cuda_sm20_div_s64
        .type           $__internal_3_$__cuda_sm20_div_s64,@function
        .size           $__internal_3_$__cuda_sm20_div_s64,(.L_x_258 - $__internal_3_$__cuda_sm20_div_s64)
$__internal_3_$__cuda_sm20_div_s64:
[----:B------:R-:W-:Y:S01]  /*13f0*/  MOV R30, R25 ;  /* 0x00000019001e7202 */ /* 0x000fe20000000f00 */
[----:B------:R-:W-:-:S04]  /*1400*/  IMAD.MOV.U32 R31, RZ, RZ, RZ ;  /* 0x000000ffff1f7224 */ /* 0x000fc800078e00ff */
        /* <DEDUP_REMOVED lines=13> */
[----:B------:R-:W-:Y:S01]  /*14e0*/  IMAD.HI.U32 R18, P1, R17, R29, R18 ;  /* 0x0000001d11127227 */ /* 0x000fe20007820012 */
[----:B------:R-:W-:-:S04]  /*14f0*/  IADD3 R29, P4, RZ, -UR4, RZ ;  /* 0x80000004ff1d7c10 */ /* 0x000fc8000ff9e0ff */
[----:B------:R-:W-:Y:S01]  /*1500*/  IADD3 R19, P2, R31, R18, RZ ;  /* 0x000000121f137210 */ /* 0x000fe20007f5e0ff */
[----:B------:R-:W-:Y:S02]  /*1510*/  IMAD.X R18, R33, 0x1, R17, P0 ;  /* 0x0000000121127824 */ /* 0x000fe400000e0611 */
[----:B------:R-:W-:Y:S02]  /*1520*/  IMAD.X R32, RZ, RZ, ~UR5, P4 ;  /* 0x80000005ff207e24 */ /* 0x000fe4000a0e06ff */
        /* <DEDUP_REMOVED lines=23> */
[----:B------:R-:W-:Y:S01]  /*16a0*/  IMAD.X R16, RZ, RZ, R27, P0 ;  /* 0x000000ffff107224 */ /* 0x000fe200000e061b */
[----:B------:R-:W-:-:S03]  /*16b0*/  IADD3 R27, P3, R18, 0x1, RZ ;  /* 0x00000001121b7810 */ /* 0x000fc60007f7e0ff */
[----:B------:R-:W-:Y:S02]  /*16c0*/  IMAD.X R19, RZ, RZ, R16, P2 ;  /* 0x000000ffff137224 */ /* 0x000fe400010e0610 */
[----:B------:R-:W-:-:S04]  /*16d0*/  IMAD.WIDE.U32 R16, R18, R25, RZ ;  /* 0x0000001912107225 */ /* 0x000fc800078e00ff */
[----:B------:R-:W-:Y:S01]  /*16e0*/  IMAD R17, R25, R19, R17 ;  /* 0x0000001319117224 */ /* 0x000fe200078e0211 */
[----:B------:R-:W-:Y:S01]  /*16f0*/  IADD3 R16, P0, -R16, R29, RZ ;  /* 0x0000001d10107210 */ /* 0x000fe20007f1e1ff */
[----:B------:R-:W-:-:S03]  /*1700*/  IMAD.MOV.U32 R29, RZ, RZ, 0x0 ;  /* 0x00000000ff1d7424 */ /* 0x000fc600078e00ff */
[----:B------:R-:W-:Y:S02]  /*1710*/  IADD3.X R32, ~R17, R32, RZ, P0, !PT ;  /* 0x0000002011207210 */ /* 0x000fe400007fe5ff */
[----:B------:R-:W-:Y:S02]  /*1720*/  ISETP.GE.U32.AND P0, PT, R16, R25, PT ;  /* 0x000000191000720c */ /* 0x000fe40003f06070 */
[-C--:B------:R-:W-:Y:S02]  /*1730*/  IADD3 R30, P2, -R25, R16.reuse, RZ ;  /* 0x00000010191e7210 */ /* 0x080fe40007f5e1ff */
[C---:B------:R-:W-:Y:S02]  /*1740*/  ISETP.GE.U32.AND.EX P0, PT, R32.reuse, RZ, PT, P0 ;  /* 0x000000ff2000720c */ /* 0x040fe40003f06100 */
[----:B------:R-:W-:Y:S02]  /*1750*/  IADD3.X R17, R32, -0x1, RZ, P2, !PT ;  /* 0xffffffff20117810 */ /* 0x000fe400017fe4ff */
[----:B------:R-:W-:Y:S01]  /*1760*/  SEL R30, R30, R16, P0 ;  /* 0x000000101e1e7207 */ /* 0x000fe20000000000 */
[----:B------:R-:W-:Y:S01]  /*1770*/  IMAD.X R16, RZ, RZ, R19, P3 ;  /* 0x000000ffff107224 */ /* 0x000fe200018e0613 */
[----:B------:R-:W-:-:S02]  /*1780*/  SEL R27, R27, R18, P0 ;  /* 0x000000121b1b7207 */ /* 0x000fc40000000000 */
[----:B------:R-:W-:Y:S02]  /*1790*/  SEL R17, R17, R32, P0 ;  /* 0x0000002011117207 */ /* 0x000fe40000000000 */
[----:B------:R-:W-:Y:S02]  /*17a0*/  ISETP.GE.U32.AND P2, PT, R30, R25, PT ;  /* 0x000000191e00720c */ /* 0x000fe40003f46070 */
[----:B------:R-:W-:Y:S02]  /*17b0*/  SEL R18, R16, R19, P0 ;  /* 0x0000001310127207 */ /* 0x000fe40000000000 */
[----:B------:R-:W-:Y:S02]  /*17c0*/  IADD3 R16, P3, R27, 0x1, RZ ;  /* 0x000000011b107810 */ /* 0x000fe40007f7e0ff */
        /* <DEDUP_REMOVED lines=12> */
[----:B------:R-:W-:Y:S06]  /*1890*/  RET.REL.NODEC R28 `(_ZN2at6native55_GLOBAL__N__1da31dc6_22_DistributionUniform_cu_67fa25cf43distribution_elementwise_grid_stride_kernelIfLi4EZNS0_9templates4cuda21uniform_and_transformIN3c108BFloat16EfPNS_17CUDAGeneratorImplEZZZNS4_14uniform_kernelIS9_EEvRNS_18TensorIteratorBaseEddT_ENKUlvE_clEvENKUlvE2_clEvEUlfE_EEvSC_T1_T2_EUlP24curandStatePhilox4_32_10E_ZNS1_27distribution_nullary_kernelIS7_f7double2S9_SL_SG_EEvSC_SI_RKT3_T4_EUlifE_EEvlNS_15PhiloxCudaStateESH_SI_) ;  /* 0xffffffe41cd87950 */ /* 0x000fec0003c3ffff */
.L_x_67:
        /* <DEDUP_REMOVED lines=14> */
.L_x_258:


//--------------------- .text._ZN2at6native55_GLOBAL__N__1da31dc6_22_DistributionUniform_cu_67fa25cf43distribution_elementwise_grid_stride_kernelIfLi4EZNS0_9templates4cuda21uniform_and_transformIN3c104HalfEfPNS_17CUDAGeneratorImplEZZZNS4_14uniform_kernelIS9_EEvRNS_18TensorIteratorBaseEddT_ENKUlvE_clEvENKUlvE1_clEvEUlfE_EEvSC_T1_T2_EUlP24curandStatePhilox4_32_10E0_ZNS1_27distribution_nullary_kernelIS7_f6float4S9_SL_SG_EEvSC_SI_RKT3_T4_EUlifE0_EEvlNS_15PhiloxCudaStateESH_SI_ --------------------------
	.section	.text._ZN2at6native55_GLOBAL__N__1da31dc6_22_DistributionUniform_cu_67fa25cf43distribution_elementwise_grid_stride_kernelIfLi4EZNS0_9templates4cuda21uniform_and_transformIN3c104HalfEfPNS_17CUDAGeneratorImplEZZZNS4_14uniform_kernelIS9_EEvRNS_18TensorIteratorBaseEddT_ENKUlvE_clEvENKUlvE1_clEvEUlfE_EEvSC_T1_T2_EUlP24curandStatePhilox4_32_10E0_ZNS1_27distribution_nullary_kernelIS7_f6float4S9_SL_SG_EEvSC_SI_RKT3_T4_EUlifE0_EEvlNS_15PhiloxCudaStateESH_SI_,"ax",@progbits
	.align	128
.text._ZN2at6native55_GLOBAL__N__1da31dc6_22_DistributionUniform_cu_67fa25cf43distribution_elementwise_grid_stride_kernelIfLi4EZNS0_9templates4cuda21uniform_and_transformIN3c104HalfEfPNS_17CUDAGeneratorImplEZZZNS4_14uniform_kernelIS9_EEvRNS_18TensorIteratorBaseEddT_ENKUlvE_clEvENKUlvE1_clEvEUlfE_EEvSC_T1_T2_EUlP24curandStatePhilox4_32_10E0_ZNS1_27distribution_nullary_kernelIS7_f6float4S9_SL_SG_EEvSC_SI_RKT3_T4_EUlifE0_EEvlNS_15PhiloxCudaStateESH_SI_:
        .type           _ZN2at6native55_GLOBAL__N__1da31dc6_22_DistributionUniform_cu_67fa25cf43distribution_elementwise_grid_stride_kernelIfLi4EZNS0_9templates4cuda21uniform_and_transformIN3c104HalfEfPNS_17CUDAGeneratorImplEZZZNS4_14uniform_kernelIS9_EEvRNS_18TensorIteratorBaseEddT_ENKUlvE_clEvENKUlvE1_clEvEUlfE_EEvSC_T1_T2_EUlP24curandStatePhilox4_32_10E0_ZNS1_27distribution_nullary_kernelIS7_f6float4S9_SL_SG_EEvSC_SI_RKT3_T4_EUlifE0_EEvlNS_15PhiloxCudaStateESH_SI_,@function
        .size           _ZN2at6native55_GLOBAL__N__1da31dc6_22_DistributionUniform_cu_67fa25cf43distribution_elementwise_grid_stride_kernelIfLi4EZNS0_9templates4cuda21uniform_and_transformIN3c104HalfEfPNS_17CUDAGeneratorImplEZZZNS4_14uniform_kernelIS9_EEvRNS_18TensorIteratorBaseEddT_ENKUlvE_clEvENKUlvE1_clEvEUlfE_EEvSC_T1_T2_EUlP24curandStatePhilox4_32_10E0_ZNS1_27distribution_nullary_kernelIS7_f6float4S9_SL_SG_EEvSC_SI_RKT3_T4_EUlifE0_EEvlNS_15PhiloxCudaStateESH_SI_,(.L_x_260 - _ZN2at6native55_GLOBAL__N__1da31dc6_22_DistributionUniform_cu_67fa25cf43distribution_elementwise_grid_stride_kernelIfLi4EZNS0_9templates4cuda21uniform_and_transformIN3c104HalfEfPNS_17CUDAGeneratorImplEZZZNS4_14uniform_kernelIS9_EEvRNS_18TensorIteratorBaseEddT_ENKUlvE_clEvENKUlvE1_clEvEUlfE_EEvSC_T1_T2_EUlP24curandStatePhilox4_32_10E0_ZNS1_27distribution_nullary_kernelIS7_f6float4S9_SL_SG_EEvSC_SI_RKT3_T4_EUlifE0_EEvlNS_15PhiloxCudaStateESH_SI_)
        .other          _ZN2at6native55_GLOBAL__N__1da31dc6_22_DistributionUniform_cu_67fa25cf43distribution_elementwise_grid_stride_kernelIfLi4EZNS0_9templates4cuda21uniform_and_transformIN3c104HalfEfPNS_17CUDAGeneratorImplEZZZNS4_14uniform_kernelIS9_EEvRNS_18TensorIteratorBaseEddT_ENKUlvE_clEvENKUlvE1_clEvEUlfE_EEvSC_T1_T2_EUlP24curandStatePhilox4_32_10E0_ZNS1_27distribution_nullary_kernelIS7_f6float4S9_SL_SG_EEvSC_SI_RKT3_T4_EUlifE0_EEvlNS_15PhiloxCudaStateESH_SI_,@"STO_CUDA_ENTRY STV_DEFAULT"
_ZN2at6native55_GLOBAL__N__1da31dc6_22_DistributionUniform_cu_67fa25cf43distribution_elementwise_grid_stride_kernelIfLi4EZNS0_9templates4cuda21uniform_and_transformIN3c104HalfEfPNS_17CUDAGeneratorImplEZZZNS4_14uniform_kernelIS9_EEvRNS_18TensorIteratorBaseEddT_ENKUlvE_clEvENKUlvE1_clEvEUlfE_EEvSC_T1_T2_EUlP24curandStatePhilox4_32_10E0_ZNS1_27distribution_nullary_kernelIS7_f6float4S9_SL_SG_EEvSC_SI_RKT3_T4_EUlifE0_EEvlNS_15PhiloxCudaStateESH_SI_:
        /* <DEDUP_REMOVED lines=92> */
[----:B------:R-:W-:Y:S05]  /*05c0*/  CALL.REL.NOINC `($__internal_4_$__cuda_sm20_div_s64) ;  /* 0x0000004c000c7944 */ /* 0x000fea0003c00000 */
[----:B------:R-:W-:Y:S05]  /*05d0*/  BRA `(.L_x_69) ;  /* 0x00000000005c7947 */ /* 0x000fea0003800000 */
.L_x_68:
        /* <DEDUP_REMOVED lines=23> */
.L_x_69:
        /* <DEDUP_REMOVED lines=16> */
[----:B------:R-:W-:Y:S01]  /*0850*/  ULDC UR58, c[0x0][0x23c] ;  /* 0x00008f00003a7ab9 */ /* 0x000fe20000000800 */
[----:B------:R-:W-:Y:S01]  /*0860*/  ULDC UR57, c[0x0][0x368] ;  /* 0x0000da0000397ab9 */ /* 0x000fe20000000800 */
[----:B------:R-:W-:Y:S01]  /*0870*/  ULDC UR56, c[0x0][0x250] ;  /* 0x0000940000387ab9 */ /* 0x000fe20000000800 */
[----:B------:R-:W-:Y:S01]  /*0880*/  ULDC UR55, c[0x0][0x36c] ;  /* 0x0000db0000377ab9 */ /* 0x000fe20000000800 */
[----:B------:R-:W-:Y:S01]  /*0890*/  ULDC UR54, c[0x0][0x254] ;  /* 0x0000950000367ab9 */ /* 0x000fe20000000800 */
[----:B------:R-:W1:Y:S01]  /*08a0*/  LDC.U16 R32, c[0x0][0x3de] ;  /* 0x0000f780ff207b82 */ /* 0x000e620000000400 */
[----:B------:R-:W-:Y:S01]  /*08b0*/  ULDC UR53, c[0x0][0x370] ;  /* 0x0000dc0000357ab9 */ /* 0x000fe20000000800 */
[----:B------:R-:W-:Y:S01]  /*08c0*/  ULDC UR52, c[0x0][0x268] ;  /* 0x00009a0000347ab9 */ /* 0x000fe20000000800 */
[----:B------:R-:W-:Y:S01]  /*08d0*/  ULDC UR51, c[0x0][0x374] ;  /* 0x0000dd0000337ab9 */ /* 0x000fe20000000800 */
[----:B------:R-:W-:Y:S01]  /*08e0*/  ULDC UR50, c[0x0][0x26c] ;  /* 0x00009b0000327ab9 */ /* 0x000fe20000000800 */
[----:B------:R-:W-:Y:S01]  /*08f0*/  ULDC UR49, c[0x0][0x378] ;  /* 0x0000de0000317ab9 */ /* 0x000fe20000000800 */
[----:B------:R-:W-:Y:S01]  /*0900*/  ULDC UR48, c[0x0][0x280] ;  /* 0x0000a00000307ab9 */ /* 0x000fe20000000800 */
[----:B------:R-:W-:Y:S01]  /*0910*/  ULDC UR47, c[0x0][0x37c] ;  /* 0x0000df00002f7ab9 */ /* 0x000fe20000000800 */
[----:B------:R-:W2:Y:S01]  /*0920*/  LDC.U16 R29, c[0x0][0x3dc] ;  /* 0x0000f700ff1d7b82 */ /* 0x000ea20000000400 */
[----:B------:R-:W-:Y:S01]  /*0930*/  ULDC UR46, c[0x0][0x284] ;  /* 0x0000a100002e7ab9 */ /* 0x000fe20000000800 */
[----:B------:R-:W-:Y:S01]  /*0940*/  ULDC UR45, c[0x0][0x380] ;  /* 0x0000e000002d7ab9 */ /* 0x000fe20000000800 */
[----:B------:R-:W-:Y:S01]  /*0950*/  ULDC UR44, c[0x0][0x298] ;  /* 0x0000a600002c7ab9 */ /* 0x000fe20000000800 */
[----:B------:R-:W-:Y:S01]  /*0960*/  ULDC UR43, c[0x0][0x384] ;  /* 0x0000e100002b7ab9 */ /* 0x000fe20000000800 */
[----:B------:R-:W-:Y:S01]  /*0970*/  ULDC UR42, c[0x0][0x29c] ;  /* 0x0000a700002a7ab9 */ /* 0x000fe20000000800 */
[----:B------:R-:W-:Y:S01]  /*0980*/  ULDC UR41, c[0x0][0x388] ;  /* 0x0000e20000297ab9 */ /* 0x000fe20000000800 */
[----:B------:R-:W-:Y:S01]  /*0990*/  ULDC UR40, c[0x0][0x2b0] ;  /* 0x0000ac0000287ab9 */ /* 0x000fe20000000800 */
[----:B------:R-:W3:Y:S01]  /*09a0*/  LDC R30, c[0x0][0x238] ;  /* 0x00008e00ff1e7b82 */ /* 0x000ee20000000800 */
[----:B0-----:R-:W-:Y:S01]  /*09b0*/  HADD2.F32 R31, -RZ, R31.H0_H0 ;  /* 0x2000001fff1f7230 */ /* 0x001fe20000004100 */
[----:B------:R-:W-:Y:S01]  /*09c0*/  ULDC UR39, c[0x0][0x38c] ;  /* 0x0000e30000277ab9 */ /* 0x000fe20000000800 */
[----:B------:R-:W-:Y:S01]  /*09d0*/  ULDC UR38, c[0x0][0x2b4] ;  /* 0x0000ad0000267ab9 */ /* 0x000fe20000000800 */
[----:B------:R-:W-:Y:S01]  /*09e0*/  ULDC UR37, c[0x0][0x390] ;  /* 0x0000e40000257ab9 */ /* 0x000fe20000000800 */
[----:B------:R-:W-:Y:S01]  /*09f0*/  ULDC UR36, c[0x0][0x2c8] ;  /* 0x0000b20000247ab9 */ /* 0x000fe20000000800 */
[----:B------:R-:W-:Y:S01]  /*0a00*/  ULDC UR31, c[0x0][0x394] ;  /* 0x0000e500001f7ab9 */ /* 0x000fe20000000800 */
[----:B------:R-:W-:Y:S01]  /*0a10*/  ULDC UR4, c[0x0][0x2cc] ;  /* 0x0000b30000047ab9 */ /* 0x000fe20000000800 */
[----:B------:R-:W0:Y:S01]  /*0a20*/  LDC.64 R22, c[0x0][0x210] ;  /* 0x00008400ff167b82 */ /* 0x000e220000000a00 */
[----:B-1----:R-:W-:Y:S01]  /*0a30*/  HADD2.F32 R32, -RZ, R32.H0_H0 ;  /* 0x20000020ff207230 */ /* 0x002fe20000004100 */
        /* <DEDUP_REMOVED lines=26> */
[----:B--23--:R-:W-:-:S05]  /*0be0*/  ULDC.64 UR32, c[0x0][0x240] ;  /* 0x0000900000207ab9 */ /* 0x00cfca0000000a00 */
.L_x_85:
[----:B------:R-:W-:Y:S01]  /*0bf0*/  IADD3 R2, R2, 0x1, RZ ;  /* 0x0000000102027810 */ /* 0x000fe20007ffe0ff */
[----:B------:R-:W-:Y:S03]  /*0c00*/  BSSY B0, `(.L_x_70) ;  /* 0x000000c000007945 */ /* 0x000fe60003800000 */
[C---:B------:R-:W-:Y:S01]  /*0c10*/  ISETP.NE.AND P0, PT, R2.reuse, RZ, PT ;  /* 0x000000ff0200720c */ /* 0x040fe20003f05270 */
[----:B------:R-:W-:-:S12]  /*0c20*/  IMAD.HI.U32 R25, R2, -0x2daee0ad, RZ ;  /* 0xd2511f5302197827 */ /* 0x000fd800078e00ff */
[----:B0-----:R-:W-:Y:S05]  /*0c30*/  @P0 BRA `(.L_x_71) ;  /* 0x0000000000200947 */ /* 0x001fea0003800000 */
[----:B------:R-:W-:-:S05]  /*0c40*/  VIADD R3, R3, 0x1 ;  /* 0x0000000103037836 */ /* 0x000fca0000000000 */
[----:B------:R-:W-:-:S13]  /*0c50*/  ISETP.NE.AND P0, PT, R3, RZ, PT ;  /* 0x000000ff0300720c */ /* 0x000fda0003f05270 */
[----:B------:R-:W-:Y:S01]  /*0c60*/  @!P0 IADD3 R16, R16, 0x1, RZ ;  /* 0x0000000110108810 */ /* 0x000fe20007ffe0ff */
[----:B------:R-:W-:Y:S02]  /*0c70*/  @!P0 VIADD R24, R17, 0x1 ;  /* 0x0000000111188836 */ /* 0x000fe40000000000 */
[----:B------:R-:W-:Y:S01]  /*0c80*/  @!P0 IMAD.MOV.U32 R3, RZ, RZ, RZ ;  /* 0x000000ffff038224 */ /* 0x000fe200078e00ff */
[----:B------:R-:W-:-:S13]  /*0c90*/  ISETP.NE.AND P1, PT, R16, RZ, !P0 ;  /* 0x000000ff1000720c */ /* 0x000fda0004725270 */
[----:B------:R-:W-:-:S04]  /*0ca0*/  @P1 IADD3 R24, R17, RZ, RZ ;  /* 0x000000ff11181210 */ /* 0x000fc80007ffe0ff */
[----:B------:R-:W-:-:S07]  /*0cb0*/  @!P0 MOV R17, R24 ;  /* 0x0000001800118202 */ /* 0x000fce0000000f00 */
.L_x_71:
[----:B------:R-:W-:Y:S05]  /*0cc0*/  BSYNC B0 ;  /* 0x0000000000007941 */ /* 0x000fea0003800000 */
.L_x_70:
[----:B------:R-:W-:Y:S01]  /*0cd0*/  IMAD.HI.U32 R24, R16, -0x326172a9, RZ ;  /* 0xcd9e8d5710187827 */ /* 0x000fe200078e00ff */
[----:B------:R-:W-:Y:S02]  /*0ce0*/  LOP3.LUT R25, R25, R17, R21, 0x96, !PT ;  /* 0x0000001119197212 */ /* 0x000fe400078e9615 */
[----:B------:R-:W-:Y:S01]  /*0cf0*/  ISETP.NE.AND P0, PT, R28, 0x1, PT ;  /* 0x000000011c00780c */ /* 0x000fe20003f05270 */
[----:B------:R-:W-:Y:S01]  /*0d00*/  VIADD R26, R20, 0x9e3779b9 ;  /* 0x9e3779b9141a7836 */ /* 0x000fe20000000000 */
[----:B------:R-:W-:Y:S01]  /*0d10*/  LOP3.LUT R36, R24, R3, R20, 0x96, !PT ;  /* 0x0000000318247212 */ /* 0x000fe200078e9614 */
[----:B------:R-:W-:Y:S02]  /*0d20*/  IMAD R27, R16, -0x326172a9, RZ ;  /* 0xcd9e8d57101b7824 */ /* 0x000fe400078e02ff */
        /* <DEDUP_REMOVED lines=9> */
[C---:B------:R-:W-:Y:S01]  /*0dc0*/  VIADD R35, R20.reuse, 0xdaa66d2b ;  /* 0xdaa66d2b14237836 */ /* 0x040fe20000000000 */
        /* <DEDUP_REMOVED lines=8> */
[----:B------:R-:W-:-:S03]  /*0e50*/  LOP3.LUT R25, R35, R36, R7, 0x96, !PT ;  /* 0x0000002423197212 */ /* 0x000fc600078e9607 */
[C---:B------:R-:W-:Y:S01]  /*0e60*/  VIADD R35, R20.reuse, 0x1715609d ;  /* 0x1715609d14237836 */ /* 0x040fe20000000000 */
[----:B------:R-:W-:Y:S01]  /*0e70*/  LOP3.LUT R36, R27, R24, R33, 0x96, !PT ;  /* 0x000000181b247212 */ /* 0x000fe200078e9621 */
[----:B------:R-:W-:Y:S01]  /*0e80*/  IMAD.WIDE.U32 R24, R25, -0x326172a9, RZ ;  /* 0xcd9e8d5719187825 */ /* 0x000fe200078e00ff */
[----:B------:R-:W-:-:S03]  /*0e90*/  IADD3 R33, R20, -0x4ab325aa, RZ ;  /* 0xb54cda5614217810 */ /* 0x000fc60007ffe0ff */
        /* <DEDUP_REMOVED lines=18> */
[----:B------:R-:W-:Y:S02]  /*0fc0*/  VIADD R33, R20, 0x8ff34781 ;  /* 0x8ff3478114217836 */ /* 0x000fe40000000000 */
[----:B------:R-:W-:Y:S01]  /*0fd0*/  IMAD.WIDE.U32 R24, R25, -0x326172a9, RZ ;  /* 0xcd9e8d5719187825 */ /* 0x000fe200078e00ff */
[----:B------:R-:W-:-:S03]  /*0fe0*/  MOV R36, R35 ;  /* 0x0000002300247202 */ /* 0x000fc60000000f00 */
[----:B------:R-:W-:Y:S01]  /*0ff0*/  IMAD.HI.U32 R27, R12, -0x2daee0ad, RZ ;  /* 0xd2511f530c1b7827 */ /* 0x000fe200078e00ff */
[----:B------:R-:W-:Y:S02]  /*1000*/  LOP3.LUT R33, R25, R26, R33, 0x96, !PT ;  /* 0x0000001a19217212 */ /* 0x000fe400078e9621 */
[----:B------:R-:W-:Y:S02]  /*1010*/  MOV R26, R40 ;  /* 0x00000028001a7202 */ /* 0x000fe40000000f00 */
        /* <DEDUP_REMOVED lines=11> */
[----:B------:R-:W-:Y:S01]  /*10d0*/  @P0 MOV R26, R39 ;  /* 0x00000027001a0202 */ /* 0x000fe20000000f00 */
[----:B------:R-:W-:Y:S01]  /*10e0*/  @P0 IMAD.MOV.U32 R27, RZ, RZ, R40 ;  /* 0x000000ffff1b0224 */ /* 0x000fe200078e0028 */
[----:B------:R-:W-:Y:S01]  /*10f0*/  @P0 MOV R36, R38 ;  /* 0x0000002600240202 */ /* 0x000fe20000000f00 */
[----:B------:R-:W-:Y:S01]  /*1100*/  @P0 IMAD.MOV.U32 R37, RZ, RZ, R35 ;  /* 0x000000ffff250224 */ /* 0x000fe200078e0023 */
[----:B------:R-:W-:Y:S06]  /*1110*/  BRA `(.L_x_72) ;  /* 0x0000000000107947 */ /* 0x000fec0003800000 */
.L_x_73:
[----:B------:R-:W-:Y:S01]  /*1120*/  MOV R26, R38 ;  /* 0x00000026001a7202 */ /* 0x000fe20000000f00 */
[----:B------:R-:W-:Y:S01]  /*1130*/  IMAD.MOV.U32 R27, RZ, RZ, R35 ;  /* 0x000000ffff1b7224 */ /* 0x000fe200078e0023 */
[----:B------:R-:W-:Y:S01]  /*1140*/  MOV R36, R33 ;  /* 0x0000002100247202 */ /* 0x000fe20000000f00 */
[----:B------:R-:W-:-:S07]  /*1150*/  IMAD.MOV.U32 R37, RZ, RZ, R24 ;  /* 0x000000ffff257224 */ /* 0x000fce00078e0018 */
.L_x_72:
[----:B0-----:R-:W-:Y:S01]  /*1160*/  ISETP.GE.U32.AND P0, PT, R13, R22, PT ;  /* 0x000000160d00720c */ /* 0x001fe20003f06070 */
[----:B------:R-:W-:Y:S01]  /*1170*/  HFMA2.MMA R35, -RZ, RZ, 0.1171875, 0 ;  /* 0x2f800000ff237435 */ /* 0x000fe200000001ff */
[----:B------:R-:W-:Y:S01]  /*1180*/  I2FP.F32.U32 R26, R26 ;  /* 0x0000001a001a7245 */ /* 0x000fe20000201000 */
[----:B------:R-:W-:Y:S01]  /*1190*/  BSSY B0, `(.L_x_74) ;  /* 0x0000101000007945 */ /* 0x000fe20003800000 */
[----:B------:R-:W-:Y:S02]  /*11a0*/  ISETP.GE.AND.EX P0, PT, R14, R23, PT, P0 ;  /* 0x000000170e00720c */ /* 0x000fe40003f06300 */
[----:B------:R-:W-:Y:S02]  /*11b0*/  I2FP.F32.U32 R27, R27 ;  /* 0x0000001b001b7245 */ /* 0x000fe40000201000 */
[----:B------:R-:W-:Y:S02]  /*11c0*/  I2FP.F32.U32 R38, R36 ;  /* 0x0000002400267245 */ /* 0x000fe40000201000 */
[----:B------:R-:W-:Y:S01]  /*11d0*/  I2FP.F32.U32 R40, R37 ;  /* 0x0000002500287245 */ /* 0x000fe20000201000 */
[-C--:B------:R-:W-:Y:S01]  /*11e0*/  FFMA.FTZ R42, R26, R35.reuse, 1.1641532182693481445e-10 ;  /* 0x2f0000001a2a7423 */ /* 0x080fe20000010023 */
[-C--:B------:R-:W-:Y:S01]  /*11f0*/  FFMA.FTZ R36, R27, R35.reuse, 1.1641532182693481445e-10 ;  /* 0x2f0000001b247423 */ /* 0x080fe20000010023 */
[----:B------:R-:W-:-:S02]  /*1200*/  FFMA.FTZ R38, R38, R35, 1.1641532182693481445e-10 ;  /* 0x2f00000026267423 */ /* 0x000fc40000010023 */
[----:B------:R-:W-:Y:S02]  /*1210*/  FFMA.FTZ R40, R40, R35, 1.1641532182693481445e-10 ;  /* 0x2f00000028287423 */ /* 0x000fe40000010023 */
[----:B------:R-:W-:Y:S05]  /*1220*/  @P0 BRA `(.L_x_75) ;  /* 0x0000000c00dc0947 */ /* 0x000fea0003800000 */
[----:B------:R-:W-:Y:S01]  /*1230*/  ISETP.NE.AND P0, PT, R30, RZ, PT ;  /* 0x000000ff1e00720c */ /* 0x000fe20003f05270 */
[----:B------:R-:W-:-:S12]  /*1240*/  IMAD.MOV.U32 R35, RZ, RZ, RZ ;  /* 0x000000ffff237224 */ /* 0x000fd800078e00ff */
[----:B------:R-:W-:Y:S05]  /*1250*/  @!P0 BRA `(.L_x_76) ;  /* 0x0000000c00ac8947 */ /* 0x000fea0003800000 */
        /* <DEDUP_REMOVED lines=235> */
.L_x_76:
[----:B------:R-:W-:Y:S01]  /*2110*/  FFMA.FTZ R42, R42, UR30, R31 ;  /* 0x0000001e2a2a7c23 */ /* 0x000fe2000801001f */
[----:B------:R-:W-:Y:S02]  /*2120*/  ULDC.64 UR34, c[0x0][0x3d0] ;  /* 0x0000f40000227ab9 */ /* 0x000fe40000000a00 */
[----:B------:R-:W-:Y:S02]  /*2130*/  IADD3 R26, P1, R35, UR34, RZ ;  /* 0x00000022231a7c10 */ /* 0x000fe4000ff3e0ff */
[----:B------:R-:W-:-:S05]  /*2140*/  F2FP.F16.F32.PACK_AB R42, RZ, R42 ;  /* 0x0000002aff2a723e */ /* 0x000fca00000000ff */
[----:B------:R-:W-:-:S05]  /*2150*/  HADD2.F32 R27, -RZ, R42.H0_H0 ;  /* 0x2000002aff1b7230 */ /* 0x000fca0000004100 */
[----:B------:R-:W-:Y:S01]  /*2160*/  FSETP.NEU.FTZ.AND P0, PT, R27, R32, PT ;  /* 0x000000201b00720b */ /* 0x000fe20003f1d000 */
[----:B------:R-:W-:-:S03]  /*2170*/  IMAD.X R27, RZ, RZ, UR35, P1 ;  /* 0x00000023ff1b7e24 */ /* 0x000fc600088e06ff */
[----:B------:R-:W-:-:S05]  /*2180*/  SEL R35, R29, R42, !P0 ;  /* 0x0000002a1d237207 */ /* 0x000fca0004000000 */
[----:B------:R0:W-:Y:S04]  /*2190*/  STG.E.U16 desc[UR60][R26.64], R35 ;  /* 0x000000231a007986 */ /* 0x0001e8000c10153c */
.L_x_75:
[----:B------:R-:W-:Y:S05]  /*21a0*/  BSYNC B0 ;  /* 0x0000000000007941 */ /* 0x000fea0003800000 */
.L_x_74:
        /* <DEDUP_REMOVED lines=11> */
[----:B------:R-:W-:Y:S01]  /*2260*/  ULDC UR34, c[0x0][0xc] ;  /* 0x0000030000227ab9 */ /* 0x000fe20000000800 */
[----:B------:R-:W-:Y:S01]  /*2270*/  MOV R26, RZ ;  /* 0x000000ff001a7202 */ /* 0x000fe20000000f00 */
[----:B------:R-:W-:Y:S01]  /*2280*/  IMAD R27, R0, UR34, R13 ;  /* 0x00000022001b7c24 */ /* 0x000fe2000f8e020d */
[----:B------:R-:W-:-:S03]  /*2290*/  ISETP.NE.AND P0, PT, R30, 0x1, PT ;  /* 0x000000011e00780c */ /* 0x000fc60003f05270 */
[----:B------:R-:W-:-:S05]  /*22a0*/  IMAD.HI.U32 R37, R27, UR32, R26 ;  /* 0x000000201b257c27 */ /* 0x000fca000f8e001a */
[----:B------:R-:W-:-:S05]  /*22b0*/  SHF.R.U32.HI R37, RZ, UR33, R37 ;  /* 0x00000021ff257c19 */ /* 0x000fca0008011625 */
[----:B------:R-:W-:-:S04]  /*22c0*/  IMAD.MOV R26, RZ, RZ, -R37 ;  /* 0x000000ffff1a7224 */ /* 0x000fc800078e0a25 */
        /* <DEDUP_REMOVED lines=229> */
.L_x_79:
[----:B------:R-:W-:Y:S01]  /*3120*/  FFMA.FTZ R36, R36, UR30, R31 ;  /* 0x0000001e24247c23 */ /* 0x000fe2000801001f */
[----:B------:R-:W-:Y:S02]  /*3130*/  ULDC.64 UR34, c[0x0][0x3d0] ;  /* 0x0000f40000227ab9 */ /* 0x000fe40000000a00 */
[----:B------:R-:W-:Y:S02]  /*3140*/  IADD3 R26, P1, R35, UR34, RZ ;  /* 0x00000022231a7c10 */ /* 0x000fe4000ff3e0ff */
[----:B------:R-:W-:-:S05]  /*3150*/  F2FP.F16.F32.PACK_AB R36, RZ, R36 ;  /* 0x00000024ff24723e */ /* 0x000fca00000000ff */
[----:B------:R-:W-:-:S05]  /*3160*/  HADD2.F32 R27, -RZ, R36.H0_H0 ;  /* 0x20000024ff1b7230 */ /* 0x000fca0000004100 */
[----:B------:R-:W-:Y:S02]  /*3170*/  FSETP.NEU.FTZ.AND P0, PT, R27, R32, PT ;  /* 0x000000201b00720b */ /* 0x000fe40003f1d000 */
[----:B------:R-:W-:Y:S02]  /*3180*/  IADD3.X R27, RZ, UR35, RZ, P1, !PT ;  /* 0x00000023ff1b7c10 */ /* 0x000fe40008ffe4ff */
[----:B------:R-:W-:-:S05]  /*3190*/  SEL R35, R29, R36, !P0 ;  /* 0x000000241d237207 */ /* 0x000fca0004000000 */
[----:B------:R0:W-:Y:S04]  /*31a0*/  STG.E.U16 desc[UR60][R26.64], R35 ;  /* 0x000000231a007986 */ /* 0x0001e8000c10153c */
.L_x_78:
[----:B------:R-:W-:Y:S05]  /*31b0*/  BSYNC B0 ;  /* 0x0000000000007941 */ /* 0x000fea0003800000 */
.L_x_77:
[----:B0-----:R-:W-:Y:S01]  /*31c0*/  LEA R27, P1, R42, R13, 0x1 ;  /* 0x0000000d2a1b7211 */ /* 0x001fe200078208ff */
[----:B------:R-:W-:Y:S03]  /*31d0*/  BSSY B0, `(.L_x_80) ;  /* 0x00000fb000007945 */ /* 0x000fe60003800000 */
[----:B------:R-:W-:Y:S02]  /*31e0*/  ISETP.GE.U32.AND P0, PT, R27, R22, PT ;  /* 0x000000161b00720c */ /* 0x000fe40003f06070 */
[----:B------:R-:W-:-:S04]  /*31f0*/  IADD3.X R26, RZ, R14, RZ, P1, !PT ;  /* 0x0000000eff1a7210 */ /* 0x000fc80000ffe4ff */
[----:B------:R-:W-:-:S13]  /*3200*/  ISETP.GE.AND.EX P0, PT, R26, R23, PT, P0 ;  /* 0x000000171a00720c */ /* 0x000fda0003f06300 */
[----:B------:R-:W-:Y:S05]  /*3210*/  @P0 BRA `(.L_x_81) ;  /* 0x0000000c00d80947 */ /* 0x000fea0003800000 */
[----:B------:R-:W-:Y:S01]  /*3220*/  ISETP.NE.AND P0, PT, R30, RZ, PT ;  /* 0x000000ff1e00720c */ /* 0x000fe20003f05270 */
[----:B------:R-:W-:-:S12]  /*3230*/  IMAD.MOV.U32 R35, RZ, RZ, RZ ;  /* 0x000000ffff237224 */ /* 0x000fd800078e00ff */
[----:B------:R-:W-:Y:S05]  /*3240*/  @!P0 BRA `(.L_x_82) ;  /* 0x0000000c00a88947 */ /* 0x000fea0003800000 */
[----:B------:R-:W-:Y:S02]  /*3250*/  MOV R26, RZ ;  /* 0x000000ff001a7202 */ /* 0x000fe40000000f00 */
[----:B------:R-:W-:-:S03]  /*3260*/  ISETP.NE.AND P0, PT, R30, 0x1, PT ;  /* 0x000000011e00780c */ /* 0x000fc60003f05270 */
        /* <DEDUP_REMOVED lines=226> */
[----:B------:R-:W-:-:S04]  /*4090*/  ULDC.64 UR34, c[0x0][0x360] ;  /* 0x0000d80000227ab9 */ /* 0x000fc80000000a00 */
[----:B------:R-:W-:-:S05]  /*40a0*/  IMAD.HI.U32 R26, R27, UR34, R26 ;  /* 0x000000221b1a7c27 */ /* 0x000fca000f8e001a */
[----:B------:R-:W-:-:S04]  /*40b0*/  SHF.R.U32.HI R26, RZ, UR35, R26 ;  /* 0x00000023ff1a7c19 */ /* 0x000fc8000801161a */
[----:B------:R-:W-:-:S05]  /*40c0*/  IADD3 R26, -R26, RZ, RZ ;  /* 0x000000ff1a1a7210 */ /* 0x000fca0007ffe1ff */
[----:B------:R-:W-:-:S04]  /*40d0*/  IMAD R26, R26, UR28, R27 ;  /* 0x0000001c1a1a7c24 */ /* 0x000fc8000f8e021b */
[----:B------:R-:W-:-:S07]  /*40e0*/  IMAD R35, R26, UR29, R35 ;  /* 0x0000001d1a237c24 */ /* 0x000fce000f8e0223 */
.L_x_82:
        /* <DEDUP_REMOVED lines=9> */
.L_x_81:
[----:B------:R-:W-:Y:S05]  /*4180*/  BSYNC B0 ;  /* 0x0000000000007941 */ /* 0x000fea0003800000 */
.L_x_80:
[----:B0-----:R-:W-:-:S05]  /*4190*/  IMAD R26, R42, 0x3, RZ ;  /* 0x000000032a1a7824 */ /* 0x001fca00078e02ff */
[----:B------:R-:W-:-:S04]  /*41a0*/  IADD3 R27, P1, R26, R13, RZ ;  /* 0x0000000d1a1b7210 */ /* 0x000fc80007f3e0ff */
[----:B------:R-:W-:Y:S02]  /*41b0*/  ISETP.GE.U32.AND P0, PT, R27, R22, PT ;  /* 0x000000161b00720c */ /* 0x000fe40003f06070 */
[----:B------:R-:W-:-:S04]  /*41c0*/  IADD3.X R26, RZ, R14, RZ, P1, !PT ;  /* 0x0000000eff1a7210 */ /* 0x000fc80000ffe4ff */
[----:B------:R-:W-:-:S13]  /*41d0*/  ISETP.GE.AND.EX P0, PT, R26, R23, PT, P0 ;  /* 0x000000171a00720c */ /* 0x000fda0003f06300 */
[----:B------:R-:W-:Y:S05]  /*41e0*/  @P0 BRA `(.L_x_83) ;  /* 0x0000000c00d80947 */ /* 0x000fea0003800000 */
[----:B------:R-:W-:Y:S01]  /*41f0*/  ISETP.NE.AND P0, PT, R30, RZ, PT ;  /* 0x000000ff1e00720c */ /* 0x000fe20003f05270 */
[----:B------:R-:W-:-:S12]  /*4200*/  HFMA2.MMA R35, -RZ, RZ, 0, 0 ;  /* 0x00000000ff237435 */ /* 0x000fd800000001ff */
        /* <DEDUP_REMOVED lines=235> */
.L_x_84:
        /* <DEDUP_REMOVED lines=9> */
.L_x_83:
        /* <DEDUP_REMOVED lines=11> */
        .weak           $__internal_4_$__cuda_sm20_div_s64
        .type           $__internal_4_$__cuda_sm20_div_s64,@function
        .size           $__internal_4_$__cuda_sm20_div_s64,(.L_x_260 - $__internal_4_$__cuda_sm20_div_s64)
$__internal_4_$__cuda_sm20_div_s64:
        /* <DEDUP_REMOVED lines=74> */
[----:B------:R-:W-:Y:S06]  /*56a0*/  RET.REL.NODEC R26 `(_ZN2at6native55_GLOBAL__N__1da31dc6_22_DistributionUniform_cu_67fa25cf43distribution_elementwise_grid_stride_kernelIfLi4EZNS0_9templates4cuda21uniform_and_transformIN3c104HalfEfPNS_17CUDAGeneratorImplEZZZNS4_14uniform_kernelIS9_EEvRNS_18TensorIteratorBaseEddT_ENKUlvE_clEvENKUlvE1_clEvEUlfE_EEvSC_T1_T2_EUlP24curandStatePhilox4_32_10E0_ZNS1_27distribution_nullary_kernelIS7_f6float4S9_SL_SG_EEvSC_SI_RKT3_T4_EUlifE0_EEvlNS_15PhiloxCudaStateESH_SI_) ;  /* 0xffffffa81a547950 */ /* 0x000fec0003c3ffff */
.L_x_86:
        /* <DEDUP_REMOVED lines=13> */
.L_x_260:


//--------------------- .text._ZN2at6native55_GLOBAL__N__1da31dc6_22_DistributionUniform_cu_67fa25cf43distribution_elementwise_grid_stride_kernelIfLi4EZNS0_9templates4cuda21uniform_and_transformIN3c104HalfEfPNS_17CUDAGeneratorImplEZZZNS4_14uniform_kernelIS9_EEvRNS_18TensorIteratorBaseEddT_ENKUlvE_clEvENKUlvE1_clEvEUlfE_EEvSC_T1_T2_EUlP24curandStatePhilox4_32_10E0_ZNS1_27distribution_nullary_kernelIS7_f6float4S9_SL_SG_EEvSC_SI_RKT3_T4_EUlifE_EEvlNS_15PhiloxCudaStateESH_SI_ --------------------------
	.section	.text._ZN2at6native55_GLOBAL__N__1da31dc6_22_DistributionUniform_cu_67fa25cf43distribution_elementwise_grid_stride_kernelIfLi4EZNS0_9templates4cuda21uniform_and_transformIN3c104HalfEfPNS_17CUDAGeneratorImplEZZZNS4_14uniform_kernelIS9_EEvRNS_18TensorIteratorBaseEddT_ENKUlvE_clEvENKUlvE1_clEvEUlfE_EEvSC_T1_T2_EUlP24curandStatePhilox4_32_10E0_ZNS1_27distribution_nullary_kernelIS7_f6float4S9_SL_SG_EEvSC_SI_RKT3_T4_EUlifE_EEvlNS_15PhiloxCudaStateESH_SI_,"ax",@progbits
	.align	128
.text._ZN2at6native55_GLOBAL__N__1da31dc6_22_DistributionUniform_cu_67fa25cf43distribution_elementwise_grid_stride_kernelIfLi4EZNS0_9templates4cuda21uniform_and_transformIN3c104HalfEfPNS_17CUDAGeneratorImplEZZZNS4_14uniform_kernelIS9_EEvRNS_18TensorIteratorBaseEddT_ENKUlvE_clEvENKUlvE1_clEvEUlfE_EEvSC_T1_T2_EUlP24curandStatePhilox4_32_10E0_ZNS1_27distribution_nullary_kernelIS7_f6float4S9_SL_SG_EEvSC_SI_RKT3_T4_EUlifE_EEvlNS_15PhiloxCudaStateESH_SI_:
        .type           _ZN2at6native55_GLOBAL__N__1da31dc6_22_DistributionUniform_cu_67fa25cf43distribution_elementwise_grid_stride_kernelIfLi4EZNS0_9templates4cuda21uniform_and_transformIN3c104HalfEfPNS_17CUDAGeneratorImplEZZZNS4_14uniform_kernelIS9_EEvRNS_18TensorIteratorBaseEddT_ENKUlvE_clEvENKUlvE1_clEvEUlfE_EEvSC_T1_T2_EUlP24curandStatePhilox4_32_10E0_ZNS1_27distribution_nullary_kernelIS7_f6float4S9_SL_SG_EEvSC_SI_RKT3_T4_EUlifE_EEvlNS_15PhiloxCudaStateESH_SI_,@function
        .size           _ZN2at6native55_GLOBAL__N__1da31dc6_22_DistributionUniform_cu_67fa25cf43distribution_elementwise_grid_stride_kernelIfLi4EZNS0_9templates4cuda21uniform_and_transformIN3c104HalfEfPNS_17CUDAGeneratorImplEZZZNS4_14uniform_kernelIS9_EEvRNS_18TensorIteratorBaseEddT_ENKUlvE_clEvENKUlvE1_clEvEUlfE_EEvSC_T1_T2_EUlP24curandStatePhilox4_32_10E0_ZNS1_27distribution_nullary_kernelIS7_f6float4S9_SL_SG_EEvSC_SI_RKT3_T4_EUlifE_EEvlNS_15PhiloxCudaStateESH_SI_,(.L_x_262 - _ZN2at6native55_GLOBAL__N__1da31dc6_22_DistributionUniform_cu_67fa25cf43distribution_elementwise_grid_stride_kernelIfLi4EZNS0_9templates4cuda21uniform_and_transformIN3c104HalfEfPNS_17CUDAGeneratorImplEZZZNS4_14uniform_kernelIS9_EEvRNS_18TensorIteratorBaseEddT_ENKUlvE_clEvENKUlvE1_clEvEUlfE_EEvSC_T1_T2_EUlP24curandStatePhilox4_32_10E0_ZNS1_27distribution_nullary_kernelIS7_f6float4S9_SL_SG_EEvSC_SI_RKT3_T4_EUlifE_EEvlNS_15PhiloxCudaStateESH_SI_)
        .other          _ZN2at6native55_GLOBAL__N__1da31dc6_22_DistributionUniform_cu_67fa25cf43distribution_elementwise_grid_stride_kernelIfLi4EZNS0_9templates4cuda21uniform_and_transformIN3c104HalfEfPNS_17CUDAGeneratorImplEZZZNS4_14uniform_kernelIS9_EEvRNS_18TensorIteratorBaseEddT_ENKUlvE_clEvENKUlvE1_clEvEUlfE_EEvSC_T1_T2_EUlP24curandStatePhilox4_32_10E0_ZNS1_27distribution_nullary_kernelIS7_f6float4S9_SL_SG_EEvSC_SI_RKT3_T4_EUlifE_EEvlNS_15PhiloxCudaStateESH_SI_,@"STO_CUDA_ENTRY STV_DEFAULT"
_ZN2at6native55_GLOBAL__N__1da31dc6_22_DistributionUniform_cu_67fa25cf43distribution_elementwise_grid_stride_kernelIfLi4EZNS0_9templates4cuda21uniform_and_transformIN3c104HalfEfPNS_17CUDAGeneratorImplEZZZNS4_14uniform_kernelIS9_EEvRNS_18TensorIteratorBaseEddT_ENKUlvE_clEvENKUlvE1_clEvEUlfE_EEvSC_T1_T2_EUlP24curandStatePhilox4_32_10E0_ZNS1_27distribution_nullary_kernelIS7_f6float4S9_SL_SG_EEvSC_SI_RKT3_T4_EUlifE_EEvlNS_15PhiloxCudaStateESH_SI_:
        /* <DEDUP_REMOVED lines=21> */
[----:B------:R-:W-:Y:S01]  /*0150*/  @P0 IADD3.X R41, RZ, R3, RZ, P1, !PT ;  /* 0x00000003ff290210 */ /* 0x000fe20000ffe4ff */
[----:B------:R-:W-:-:S03]  /*0160*/  IMAD.WIDE.U32 R4, R16, -0x326172a9, RZ ;  /* 0xcd9e8d5710047825 */ /* 0x000fc600078e00ff */
[--C-:B------:R-:W-:Y:S02]  /*0170*/  SHF.R.U64 R2, R40, 0x2, R41.reuse ;  /* 0x0000000228027819 */ /* 0x100fe40000001229 */
        /* <DEDUP_REMOVED lines=22> */
[----:B------:R-:W-:Y:S02]  /*02e0*/  VIADD R4, R22, 0x78dde6e4 ;  /* 0x78dde6e416047836 */ /* 0x000fe40000000000 */
[----:B------:R-:W-:Y:S01]  /*02f0*/  IMAD.WIDE.U32 R12, R12, -0x326172a9, RZ ;  /* 0xcd9e8d570c0c7825 */ /* 0x000fe200078e00ff */
[----:B------:R-:W-:-:S03]  /*0300*/  IADD3 R5, R23, -0x126145ec, RZ ;  /* 0xed9eba1417057810 */ /* 0x000fc60007ffe0ff */
        /* <DEDUP_REMOVED lines=35> */
[----:B------:R-:W-:Y:S05]  /*0540*/  CALL.REL.NOINC `($__internal_5_$__cuda_sm20_div_s64) ;  /* 0x0000000c00907944 */ /* 0x000fea0003c00000 */
[----:B------:R-:W-:Y:S05]  /*0550*/  BRA `(.L_x_88) ;  /* 0x00000000005c7947 */ /* 0x000fea0003800000 */
.L_x_87:
        /* <DEDUP_REMOVED lines=23> */
.L_x_88:
        /* <DEDUP_REMOVED lines=21> */
[----:B------:R-:W1:Y:S01]  /*0820*/  LDC.U16 R42, c[0x0][0x24a] ;  /* 0x00009280ff2a7b82 */ /* 0x000e620000000400 */
[----:B------:R-:W-:Y:S01]  /*0830*/  IMAD.WIDE.U32 R26, R28, -0x326172a9, RZ ;  /* 0xcd9e8d571c1a7825 */ /* 0x000fe200078e00ff */
[----:B------:R-:W-:Y:S01]  /*0840*/  LOP3.LUT R31, R32, R21, RZ, 0x3c, !PT ;  /* 0x00000015201f7212 */ /* 0x000fe200078e3cff */
[----:B------:R-:W-:Y:S01]  /*0850*/  ULDC.64 UR8, c[0x0][0x240] ;  /* 0x0000900000087ab9 */ /* 0x000fe20000000a00 */
[----:B------:R-:W-:Y:S01]  /*0860*/  LOP3.LUT R30, R30, R35, RZ, 0x3c, !PT ;  /* 0x000000231e1e7212 */ /* 0x000fe200078e3cff */
[----:B------:R-:W-:Y:S01]  /*0870*/  IMAD.HI.U32 R37, R43, -0x2daee0ad, RZ ;  /* 0xd2511f532b257827 */ /* 0x000fe200078e00ff */
[----:B------:R-:W-:Y:S01]  /*0880*/  LOP3.LUT R36, R31, R27, RZ, 0x3c, !PT ;  /* 0x0000001b1f247212 */ /* 0x000fe200078e3cff */
[----:B------:R-:W-:Y:S01]  /*0890*/  ULDC.64 UR10, c[0x0][0x238] ;  /* 0x00008e00000a7ab9 */ /* 0x000fe20000000a00 */
[----:B------:R-:W2:Y:S01]  /*08a0*/  LDC.U16 R20, c[0x0][0x248] ;  /* 0x00009200ff147b82 */ /* 0x000ea20000000400 */
[----:B------:R-:W-:Y:S01]  /*08b0*/  IMAD.MOV.U32 R34, RZ, RZ, R26 ;  /* 0x000000ffff227224 */ /* 0x000fe200078e001a */
[----:B------:R-:W-:-:S06]  /*08c0*/  LOP3.LUT R37, R30, R37, RZ, 0x3c, !PT ;  /* 0x000000251e257212 */ /* 0x000fcc00078e3cff */
[----:B------:R-:W3:Y:S01]  /*08d0*/  LDC.64 R24, c[0x0][0x210] ;  /* 0x00008400ff187b82 */ /* 0x000ee20000000a00 */
[----:B0-----:R-:W-:Y:S02]  /*08e0*/  HADD2.F32 R41, -RZ, R29.H0_H0 ;  /* 0x2000001dff297230 */ /* 0x001fe40000004100 */
[----:B-1----:R-:W-:-:S07]  /*08f0*/  HADD2.F32 R42, -RZ, R42.H0_H0 ;  /* 0x2000002aff2a7230 */ /* 0x002fce0000004100 */
.L_x_100:
[----:B------:R-:W-:Y:S01]  /*0900*/  IADD3 R38, R38, 0x1, RZ ;  /* 0x0000000126267810 */ /* 0x000fe20007ffe0ff */
[----:B------:R-:W-:Y:S03]  /*0910*/  BSSY B0, `(.L_x_89) ;  /* 0x000000c000007945 */ /* 0x000fe60003800000 */
[C---:B------:R-:W-:Y:S01]  /*0920*/  ISETP.NE.AND P0, PT, R38.reuse, RZ, PT ;  /* 0x000000ff2600720c */ /* 0x040fe20003f05270 */
[----:B0-----:R-:W-:-:S12]  /*0930*/  IMAD.HI.U32 R27, R38, -0x2daee0ad, RZ ;  /* 0xd2511f53261b7827 */ /* 0x001fd800078e00ff */
[----:B------:R-:W-:Y:S05]  /*0940*/  @P0 BRA `(.L_x_90) ;  /* 0x0000000000200947 */ /* 0x000fea0003800000 */
[----:B------:R-:W-:-:S05]  /*0950*/  VIADD R39, R39, 0x1 ;  /* 0x0000000127277836 */ /* 0x000fca0000000000 */
[----:B------:R-:W-:-:S13]  /*0960*/  ISETP.NE.AND P0, PT, R39, RZ, PT ;  /* 0x000000ff2700720c */ /* 0x000fda0003f05270 */
[----:B------:R-:W-:Y:S02]  /*0970*/  @!P0 VIADD R16, R16, 0x1 ;  /* 0x0000000110108836 */ /* 0x000fe40000000000 */
[----:B------:R-:W-:Y:S02]  /*0980*/  @!P0 VIADD R26, R17, 0x1 ;  /* 0x00000001111a8836 */ /* 0x000fe40000000000 */
[----:B------:R-:W-:Y:S01]  /*0990*/  @!P0 IMAD.MOV.U32 R39, RZ, RZ, RZ ;  /* 0x000000ffff278224 */ /* 0x000fe200078e00ff */
[----:B------:R-:W-:-:S13]  /*09a0*/  ISETP.NE.AND P1, PT, R16, RZ, !P0 ;  /* 0x000000ff1000720c */ /* 0x000fda0004725270 */
[----:B------:R-:W-:-:S05]  /*09b0*/  @P1 IADD3 R26, R17, RZ, RZ ;  /* 0x000000ff111a1210 */ /* 0x000fca0007ffe0ff */
[----:B------:R-:W-:-:S07]  /*09c0*/  @!P0 IMAD.MOV.U32 R17, RZ, RZ, R26 ;  /* 0x000000ffff118224 */ /* 0x000fce00078e001a */
.L_x_90:
[----:B------:R-:W-:Y:S05]  /*09d0*/  BSYNC B0 ;  /* 0x0000000000007941 */ /* 0x000fea0003800000 */
.L_x_89:
        /* <DEDUP_REMOVED lines=12> */
[----:B------:R-:W-:Y:S01]  /*0aa0*/  IADD3 R33, R22, 0x3c6ef372, RZ ;  /* 0x3c6ef37216217810 */ /* 0x000fe20007ffe0ff */
[----:B------:R-:W-:Y:S01]  /*0ab0*/  IMAD.MOV.U32 R45, RZ, RZ, R37 ;  /* 0x000000ffff2d7224 */ /* 0x000fe200078e0025 */
        /* <DEDUP_REMOVED lines=29> */
[----:B------:R-:W-:-:S03]  /*0c90*/  IMAD.WIDE.U32 R30, R31, -0x326172a9, RZ ;  /* 0xcd9e8d571f1e7825 */ /* 0x000fc600078e00ff */
[----:B------:R-:W-:Y:S01]  /*0ca0*/  MOV R44, R33 ;  /* 0x00000021002c7202 */ /* 0x000fe20000000f00 */
[----:B------:R-:W-:Y:S01]  /*0cb0*/  IMAD.HI.U32 R29, R43, -0x2daee0ad, RZ ;  /* 0xd2511f532b1d7827 */ /* 0x000fe200078e00ff */
[----:B------:R-:W-:-:S04]  /*0cc0*/  LOP3.LUT R28, R31, R28, R21, 0x96, !PT ;  /* 0x0000001c1f1c7212 */ /* 0x000fc800078e9615 */
        /* <DEDUP_REMOVED lines=9> */
[----:B------:R-:W-:Y:S02]  /*0d60*/  IMAD.MOV.U32 R45, RZ, RZ, R28 ;  /* 0x000000ffff2d7224 */ /* 0x000fe400078e001c */
[----:B------:R-:W-:-:S08]  /*0d70*/  IMAD.MOV.U32 R32, RZ, RZ, R29 ;  /* 0x000000ffff207224 */ /* 0x000fd000078e001d */
[----:B------:R-:W-:Y:S01]  /*0d80*/  @P0 IMAD.MOV.U32 R26, RZ, RZ, R36 ;  /* 0x000000ffff1a0224 */ /* 0x000fe200078e0024 */
[----:B------:R-:W-:Y:S01]  /*0d90*/  @P0 MOV R45, R34 ;  /* 0x00000022002d0202 */ /* 0x000fe20000000f00 */
[----:B------:R-:W-:Y:S02]  /*0da0*/  @P0 IMAD.MOV.U32 R44, RZ, RZ, R37 ;  /* 0x000000ffff2c0224 */ /* 0x000fe400078e0025 */
[----:B------:R-:W-:Y:S01]  /*0db0*/  @P0 IMAD.MOV.U32 R32, RZ, RZ, R33 ;  /* 0x000000ffff200224 */ /* 0x000fe200078e0021 */
[----:B------:R-:W-:Y:S06]  /*0dc0*/  BRA `(.L_x_91) ;  /* 0x0000000000107947 */ /* 0x000fec0003800000 */
.L_x_92:
[----:B------:R-:W-:Y:S01]  /*0dd0*/  MOV R26, R37 ;  /* 0x00000025001a7202 */ /* 0x000fe20000000f00 */
[----:B------:R-:W-:Y:S01]  /*0de0*/  IMAD.MOV.U32 R45, RZ, RZ, R33 ;  /* 0x000000ffff2d7224 */ /* 0x000fe200078e0021 */
[----:B------:R-:W-:Y:S01]  /*0df0*/  MOV R32, R30 ;  /* 0x0000001e00207202 */ /* 0x000fe20000000f00 */
[----:B------:R-:W-:-:S07]  /*0e00*/  IMAD.MOV.U32 R44, RZ, RZ, R28 ;  /* 0x000000ffff2c7224 */ /* 0x000fce00078e001c */
.L_x_91:
[----:B---3--:R-:W-:Y:S01]  /*0e10*/  ISETP.GE.U32.AND P0, PT, R12, R24, PT ;  /* 0x000000180c00720c */ /* 0x008fe20003f06070 */
[----:B------:R-:W-:Y:S01]  /*0e20*/  BSSY B0, `(.L_x_93) ;  /* 0x0000010000007945 */ /* 0x000fe20003800000 */
[----:B------:R-:W-:Y:S02]  /*0e30*/  IMAD.MOV.U32 R33, RZ, RZ, 0x2f800000 ;  /* 0x2f800000ff217424 */ /* 0x000fe400078e00ff */
[----:B------:R-:W-:-:S13]  /*0e40*/  ISETP.GE.AND.EX P0, PT, R13, R25, PT, P0 ;  /* 0x000000190d00720c */ /* 0x000fda0003f06300 */
[----:B------:R-:W-:Y:S05]  /*0e50*/  @P0 BRA `(.L_x_94) ;  /* 0x0000000000300947 */ /* 0x000fea0003800000 */
[----:B------:R-:W-:Y:S01]  /*0e60*/  I2FP.F32.U32 R26, R26 ;  /* 0x0000001a001a7245 */ /* 0x000fe20000201000 */
[----:B------:R-:W-:-:S04]  /*0e70*/  IMAD R34, R12, UR8, RZ ;  /* 0x000000080c227c24 */ /* 0x000fc8000f8e02ff */
[----:B------:R-:W-:-:S04]  /*0e80*/  FFMA.FTZ R26, R26, R33, 1.1641532182693481445e-10 ;  /* 0x2f0000001a1a7423 */ /* 0x000fc80000010021 */
[----:B------:R-:W-:-:S05]  /*0e90*/  FFMA.FTZ R26, R26, UR9, R41 ;  /* 0x000000091a1a7c23 */ /* 0x000fca0008010029 */
[----:B------:R-:W-:-:S04]  /*0ea0*/  F2FP.F16.F32.PACK_AB R26, RZ, R26 ;  /* 0x0000001aff1a723e */ /* 0x000fc800000000ff */
[----:B------:R-:W-:Y:S02]  /*0eb0*/  PRMT R37, R26, 0x7610, R37 ;  /* 0x000076101a257816 */ /* 0x000fe40000000025 */
[----:B------:R-:W-:-:S03]  /*0ec0*/  IADD3 R26, P1, R34, UR10, RZ ;  /* 0x0000000a221a7c10 */ /* 0x000fc6000ff3e0ff */
[----:B------:R-:W-:-:S05]  /*0ed0*/  HADD2.F32 R27, -RZ, R37.H0_H0 ;  /* 0x20000025ff1b7230 */ /* 0x000fca0000004100 */
[----:B------:R-:W-:Y:S02]  /*0ee0*/  FSETP.NEU.FTZ.AND P0, PT, R27, R42, PT ;  /* 0x0000002a1b00720b */ /* 0x000fe40003f1d000 */
[----:B------:R-:W-:Y:S02]  /*0ef0*/  LEA.HI.X.SX32 R27, R34, UR11, 0x1, P1 ;  /* 0x0000000b221b7c11 */ /* 0x000fe400088f0eff */
[----:B--2---:R-:W-:-:S05]  /*0f00*/  SEL R37, R20, R37, !P0 ;  /* 0x0000002514257207 */ /* 0x004fca0004000000 */
[----:B------:R0:W-:Y:S04]  /*0f10*/  STG.E.U16 desc[UR6][R26.64], R37 ;  /* 0x000000251a007986 */ /* 0x0001e8000c101506 */
.L_x_94:
[----:B------:R-:W-:Y:S05]  /*0f20*/  BSYNC B0 ;  /* 0x0000000000007941 */ /* 0x000fea0003800000 */
.L_x_93:
        /* <DEDUP_REMOVED lines=15> */
[----:B------:R-:W-:Y:S02]  /*1020*/  ISETP.GE.AND.EX P0, PT, R26, R25, PT, P0 ;  /* 0x000000191a00720c */ /* 0x000fe40003f06300 */
[----:B------:R-:W-:Y:S02]  /*1030*/  I2FP.F32.U32 R26, R45 ;  /* 0x0000002d001a7245 */ /* 0x000fe40000201000 */
[----:B------:R-:W-:Y:S02]  /*1040*/  ISETP.GE.AND.EX P1, PT, R34, R25, PT, P1 ;  /* 0x000000192200720c */ /* 0x000fe40003f26310 */
[----:B------:R-:W-:Y:S01]  /*1050*/  I2FP.F32.U32 R34, R44 ;  /* 0x0000002c00227245 */ /* 0x000fe20000201000 */
[----:B------:R-:W-:Y:S01]  /*1060*/  FFMA.FTZ R26, R26, R33, 1.1641532182693481445e-10 ;  /* 0x2f0000001a1a7423 */ /* 0x000fe20000010021 */
[----:B------:R-:W-:Y:S09]  /*1070*/  @P2 BRA `(.L_x_96) ;  /* 0x0000000000282947 */ /* 0x000ff20003800000 */
[----:B------:R-:W-:Y:S01]  /*1080*/  FFMA.FTZ R26, R26, UR9, R41 ;  /* 0x000000091a1a7c23 */ /* 0x000fe20008010029 */
[----:B------:R-:W-:-:S04]  /*1090*/  IMAD R27, R27, UR8, RZ ;  /* 0x000000081b1b7c24 */ /* 0x000fc8000f8e02ff */
[----:B------:R-:W-:-:S04]  /*10a0*/  F2FP.F16.F32.PACK_AB R26, RZ, R26 ;  /* 0x0000001aff1a723e */ /* 0x000fc800000000ff */
[----:B------:R-:W-:Y:S02]  /*10b0*/  PRMT R45, R26, 0x7610, R45 ;  /* 0x000076101a2d7816 */ /* 0x000fe4000000002d */
[----:B------:R-:W-:-:S03]  /*10c0*/  IADD3 R26, P3, R27, UR10, RZ ;  /* 0x0000000a1b1a7c10 */ /* 0x000fc6000ff7e0ff */
[----:B------:R-:W-:Y:S01]  /*10d0*/  HADD2.F32 R51, -RZ, R45.H0_H0 ;  /* 0x2000002dff337230 */ /* 0x000fe20000004100 */
[----:B------:R-:W-:-:S04]  /*10e0*/  LEA.HI.X.SX32 R27, R27, UR11, 0x1, P3 ;  /* 0x0000000b1b1b7c11 */ /* 0x000fc800098f0eff */
[----:B------:R-:W-:-:S04]  /*10f0*/  FSETP.NEU.FTZ.AND P2, PT, R51, R42, PT ;  /* 0x0000002a3300720b */ /* 0x000fc80003f5d000 */
[----:B--2---:R-:W-:-:S05]  /*1100*/  SEL R45, R20, R45, !P2 ;  /* 0x0000002d142d7207 */ /* 0x004fca0005000000 */
[----:B------:R0:W-:Y:S04]  /*1110*/  STG.E.U16 desc[UR6][R26.64], R45 ;  /* 0x0000002d1a007986 */ /* 0x0001e8000c101506 */
.L_x_96:
[----:B------:R-:W-:Y:S05]  /*1120*/  BSYNC B0 ;  /* 0x0000000000007941 */ /* 0x000fea0003800000 */
.L_x_95:
[----:B------:R-:W-:Y:S01]  /*1130*/  BSSY B0, `(.L_x_97) ;  /* 0x000000e000007945 */ /* 0x000fe20003800000 */
[----:B------:R-:W-:Y:S01]  /*1140*/  I2FP.F32.U32 R32, R32 ;  /* 0x0000002000207245 */ /* 0x000fe20000201000 */
[----:B0-----:R-:W-:Y:S02]  /*1150*/  FFMA.FTZ R26, R34, R33, 1.1641532182693481445e-10 ;  /* 0x2f000000221a7423 */ /* 0x001fe40000010021 */
[----:B------:R-:W-:Y:S05]  /*1160*/  @P1 BRA `(.L_x_98) ;  /* 0x0000000000281947 */ /* 0x000fea0003800000 */
[----:B------:R-:W-:Y:S01]  /*1170*/  FFMA.FTZ R26, R26, UR9, R41 ;  /* 0x000000091a1a7c23 */ /* 0x000fe20008010029 */
[----:B------:R-:W-:-:S04]  /*1180*/  IMAD R49, R49, UR8, RZ ;  /* 0x0000000831317c24 */ /* 0x000fc8000f8e02ff */
        /* <DEDUP_REMOVED lines=8> */
.L_x_98:
[----:B------:R-:W-:Y:S05]  /*1210*/  BSYNC B0 ;  /* 0x0000000000007941 */ /* 0x000fea0003800000 */
.L_x_97:
[----:B0-----:R-:W-:Y:S01]  /*1220*/  FFMA.FTZ R26, R32, R33, 1.1641532182693481445e-10 ;  /* 0x2f000000201a7423 */ /* 0x001fe20000010021 */
[----:B------:R-:W-:Y:S06]  /*1230*/  @P0 BRA `(.L_x_99) ;  /* 0x0000000000280947 */ /* 0x000fec0003800000 */
        /* <DEDUP_REMOVED lines=10> */
.L_x_99:
        /* <DEDUP_REMOVED lines=11> */
        .weak           $__internal_5_$__cuda_sm20_div_s64
        .type           $__internal_5_$__cuda_sm20_div_s64,@function
        .size           $__internal_5_$__cuda_sm20_div_s64,(.L_x_262 - $__internal_5_$__cuda_sm20_div_s64)
$__internal_5_$__cuda_sm20_div_s64:
        /* <DEDUP_REMOVED lines=74> */
[----:B------:R-:W-:Y:S06]  /*1830*/  RET.REL.NODEC R32 `(_ZN2at6native55_GLOBAL__N__1da31dc6_22_DistributionUniform_cu_67fa25cf43distribution_elementwise_grid_stride_kernelIfLi4EZNS0_9templates4cuda21uniform_and_transformIN3c104HalfEfPNS_17CUDAGeneratorImplEZZZNS4_14uniform_kernelIS9_EEvRNS_18TensorIteratorBaseEddT_ENKUlvE_clEvENKUlvE1_clEvEUlfE_EEvSC_T1_T2_EUlP24curandStatePhilox4_32_10E0_ZNS1_27distribution_nullary_kernelIS7_f6float4S9_SL_SG_EEvSC_SI_RKT3_T4_EUlifE_EEvlNS_15PhiloxCudaStateESH_SI_) ;  /* 0xffffffe420f07950 */ /* 0x000fec0003c3ffff */
.L_x_101:
        /* <DEDUP_REMOVED lines=12> */
.L_x_262:


//--------------------- .text._ZN2at6native55_GLOBAL__N__1da31dc6_22_DistributionUniform_cu_67fa25cf43distribution_elementwise_grid_stride_kernelIfLi4EZNS0_9templates4cuda21uniform_and_transformIN3c104HalfEfPNS_17CUDAGeneratorImplEZZZNS4_14uniform_kernelIS9_EEvRNS_18TensorIteratorBaseEddT_ENKUlvE_clEvENKUlvE1_clEvEUlfE_EEvSC_T1_T2_EUlP24curandStatePhilox4_32_10E_ZNS1_27distribution_nullary_kernelIS7_f7double2S9_SL_SG_EEvSC_SI_RKT3_T4_EUlifE0_EEvlNS_15PhiloxCudaStateESH_SI_ --------------------------
	.section	.text._ZN2at6native55_GLOBAL__N__1da31dc6_22_DistributionUniform_cu_67fa25cf43distribution_elementwise_grid_stride_kernelIfLi4EZNS0_9templates4cuda21uniform_and_transformIN3c104HalfEfPNS_17CUDAGeneratorImplEZZZNS4_14uniform_kernelIS9_EEvRNS_18TensorIteratorBaseEddT_ENKUlvE_clEvENKUlvE1_clEvEUlfE_EEvSC_T1_T2_EUlP24curandStatePhilox4_32_10E_ZNS1_27distribution_nullary_kernelIS7_f7double2S9_SL_SG_EEvSC_SI_RKT3_T4_EUlifE0_EEvlNS_15PhiloxCudaStateESH_SI_,"ax",@progbits
	.align	128
.text._ZN2at6native55_GLOBAL__N__1da31dc6_22_DistributionUniform_cu_67fa25cf43distribution_elementwise_grid_stride_kernelIfLi4EZNS0_9templates4cuda21uniform_and_transformIN3c104HalfEfPNS_17CUDAGeneratorImplEZZZNS4_14uniform_kernelIS9_EEvRNS_18TensorIteratorBaseEddT_ENKUlvE_clEvENKUlvE1_clEvEUlfE_EEvSC_T1_T2_EUlP24curandStatePhilox4_32_10E_ZNS1_27distribution_nullary_kernelIS7_f7double2S9_SL_SG_EEvSC_SI_RKT3_T4_EUlifE0_EEvlNS_15PhiloxCudaStateESH_SI_:
        .type           _ZN2at6native55_GLOBAL__N__1da31dc6_22_DistributionUniform_cu_67fa25cf43distribution_elementwise_grid_stride_kernelIfLi4EZNS0_9templates4cuda21uniform_and_transformIN3c104HalfEfPNS_17CUDAGeneratorImplEZZZNS4_14uniform_kernelIS9_EEvRNS_18TensorIteratorBaseEddT_ENKUlvE_clEvENKUlvE1_clEvEUlfE_EEvSC_T1_T2_EUlP24curandStatePhilox4_32_10E_ZNS1_27distribution_nullary_kernelIS7_f7double2S9_SL_SG_EEvSC_SI_RKT3_T4_EUlifE0_EEvlNS_15PhiloxCudaStateESH_SI_,@function
        .size           _ZN2at6native55_GLOBAL__N__1da31dc6_22_DistributionUniform_cu_67fa25cf43distribution_elementwise_grid_stride_kernelIfLi4EZNS0_9templates4cuda21uniform_and_transformIN3c104HalfEfPNS_17CUDAGeneratorImplEZZZNS4_14uniform_kernelIS9_EEvRNS_18TensorIteratorBaseEddT_ENKUlvE_clEvENKUlvE1_clEvEUlfE_EEvSC_T1_T2_EUlP24curandStatePhilox4_32_10E_ZNS1_27distribution_nullary_kernelIS7_f7double2S9_SL_SG_EEvSC_SI_RKT3_T4_EUlifE0_EEvlNS_15PhiloxCudaStateESH_SI_,(.L_x_264 - _ZN2at6native55_GLOBAL__N__1da31dc6_22_DistributionUniform_cu_67fa25cf43distribution_elementwise_grid_stride_kernelIfLi4EZNS0_9templates4cuda21uniform_and_transformIN3c104HalfEfPNS_17CUDAGeneratorImplEZZZNS4_14uniform_kernelIS9_EEvRNS_18TensorIteratorBaseEddT_ENKUlvE_clEvENKUlvE1_clEvEUlfE_EEvSC_T1_T2_EUlP24curandStatePhilox4_32_10E_ZNS1_27distribution_nullary_kernelIS7_f7double2S9_SL_SG_EEvSC_SI_RKT3_T4_EUlifE0_EEvlNS_15PhiloxCudaStateESH_SI_)
        .other          _ZN2at6native55_GLOBAL__N__1da31dc6_22_DistributionUniform_cu_67fa25cf43distribution_elementwise_grid_stride_kernelIfLi4EZNS0_9templates4cuda21uniform_and_transformIN3c104HalfEfPNS_17CUDAGeneratorImplEZZZNS4_14uniform_kernelIS9_EEvRNS_18TensorIteratorBaseEddT_ENKUlvE_clEvENKUlvE1_clEvEUlfE_EEvSC_T1_T2_EUlP24curandStatePhilox4_32_10E_ZNS1_27distribution_nullary_kernelIS7_f7double2S9_SL_SG_EEvSC_SI_RKT3_T4_EUlifE0_EEvlNS_15PhiloxCudaStateESH_SI_,@"STO_CUDA_ENTRY STV_DEFAULT"
_ZN2at6native55_GLOBAL__N__1da31dc6_22_DistributionUniform_cu_67fa25cf43distribution_elementwise_grid_stride_kernelIfLi4EZNS0_9templates4cuda21uniform_and_transformIN3c104HalfEfPNS_17CUDAGeneratorImplEZZZNS4_14uniform_kernelIS9_EEvRNS_18TensorIteratorBaseEddT_ENKUlvE_clEvENKUlvE1_clEvEUlfE_EEvSC_T1_T2_EUlP24curandStatePhilox4_32_10E_ZNS1_27distribution_nullary_kernelIS7_f7double2S9_SL_SG_EEvSC_SI_RKT3_T4_EUlifE0_EEvlNS_15PhiloxCudaStateESH_SI_:
        /* <DEDUP_REMOVED lines=92> */
[----:B------:R-:W-:Y:S05]  /*05c0*/  CALL.REL.NOINC `($__internal_6_$__cuda_sm20_div_s64) ;  /* 0x0000004c00a07944 */ /* 0x000fea0003c00000 */
[----:B------:R-:W-:Y:S05]  /*05d0*/  BRA `(.L_x_103) ;  /* 0x0000000000587947 */ /* 0x000fea0003800000 */
.L_x_102:
        /* <DEDUP_REMOVED lines=22> */
.L_x_103:
        /* <DEDUP_REMOVED lines=37> */
[----:B0-----:R-:W-:Y:S01]  /*0990*/  HADD2.F32 R30, -RZ, R30.H0_H0 ;  /* 0x2000001eff1e7230 */ /* 0x001fe20000004100 */
[----:B------:R-:W0:Y:S01]  /*09a0*/  LDC R34, c[0x0][0x238] ;  /* 0x00008e00ff227b82 */ /* 0x000e220000000800 */
[----:B------:R-:W-:Y:S01]  /*09b0*/  ULDC UR39, c[0x0][0x38c] ;  /* 0x0000e30000277ab9 */ /* 0x000fe20000000800 */
[----:B------:R-:W-:Y:S01]  /*09c0*/  ULDC UR38, c[0x0][0x2b4] ;  /* 0x0000ad0000267ab9 */ /* 0x000fe20000000800 */
[----:B------:R-:W-:Y:S01]  /*09d0*/  ULDC UR37, c[0x0][0x390] ;  /* 0x0000e40000257ab9 */ /* 0x000fe20000000800 */
[----:B------:R-:W-:Y:S01]  /*09e0*/  FADD.FTZ R20, R30, +QNAN ;  /* 0x7fc000001e147421 */ /* 0x000fe20000010000 */
[----:B------:R-:W-:Y:S01]  /*09f0*/  ULDC UR36, c[0x0][0x2c8] ;  /* 0x0000b20000247ab9 */ /* 0x000fe20000000800 */
[----:B------:R-:W-:Y:S01]  /*0a00*/  ULDC UR31, c[0x0][0x394] ;  /* 0x0000e500001f7ab9 */ /* 0x000fe20000000800 */
[----:B-1----:R-:W-:Y:S01]  /*0a10*/  HADD2.F32 R31, -RZ, R31.H0_H0 ;  /* 0x2000001fff1f7230 */ /* 0x002fe20000004100 */
[----:B------:R-:W-:Y:S01]  /*0a20*/  ULDC UR4, c[0x0][0x2cc] ;  /* 0x0000b30000047ab9 */ /* 0x000fe20000000800 */
[----:B------:R-:W-:Y:S01]  /*0a30*/  ULDC UR5, c[0x0][0x398] ;  /* 0x0000e60000057ab9 */ /* 0x000fe20000000800 */
[----:B------:R-:W1:Y:S01]  /*0a40*/  F2F.F16.F32 R20, R20 ;  /* 0x0000001400147304 */ /* 0x000e620000200800 */
        /* <DEDUP_REMOVED lines=14> */
[----:B-1----:R-:W-:Y:S01]  /*0b30*/  HADD2.F32 R22, -RZ, R20.H0_H0 ;  /* 0x20000014ff167230 */ /* 0x002fe20000004100 */
[----:B------:R-:W-:Y:S01]  /*0b40*/  ULDC UR20, c[0x0][0x32c] ;  /* 0x0000cb0000147ab9 */ /* 0x000fe20000000800 */
[----:B------:R-:W-:Y:S01]  /*0b50*/  ULDC UR21, c[0x0][0x3b8] ;  /* 0x0000ee0000157ab9 */ /* 0x000fe20000000800 */
[----:B------:R-:W-:Y:S01]  /*0b60*/  ULDC UR22, c[0x0][0x340] ;  /* 0x0000d00000167ab9 */ /* 0x000fe20000000800 */
[----:B------:R-:W-:Y:S01]  /*0b70*/  ULDC UR23, c[0x0][0x3bc] ;  /* 0x0000ef0000177ab9 */ /* 0x000fe20000000800 */
[----:B------:R-:W-:Y:S01]  /*0b80*/  FSETP.NEU.FTZ.AND P0, PT, R22, R31, PT ;  /* 0x0000001f1600720b */ /* 0x000fe20003f1d000 */
[----:B------:R-:W-:Y:S01]  /*0b90*/  ULDC UR24, c[0x0][0x344] ;  /* 0x0000d10000187ab9 */ /* 0x000fe20000000800 */
[----:B------:R-:W-:Y:S01]  /*0ba0*/  ULDC UR25, c[0x0][0x3c0] ;  /* 0x0000f00000197ab9 */ /* 0x000fe20000000800 */
[----:B------:R-:W-:Y:S01]  /*0bb0*/  ULDC UR26, c[0x0][0x358] ;  /* 0x0000d600001a7ab9 */ /* 0x000fe20000000800 */
[----:B--2---:R-:W-:Y:S01]  /*0bc0*/  SEL R35, R33, R20, !P0 ;  /* 0x0000001421237207 */ /* 0x004fe20004000000 */
[----:B------:R-:W-:Y:S01]  /*0bd0*/  ULDC UR27, c[0x0][0x3c4] ;  /* 0x0000f100001b7ab9 */ /* 0x000fe20000000800 */
[----:B------:R-:W-:Y:S01]  /*0be0*/  ULDC UR28, c[0x0][0x35c] ;  /* 0x0000d700001c7ab9 */ /* 0x000fe20000000800 */
[----:B------:R-:W-:Y:S01]  /*0bf0*/  ULDC UR29, c[0x0][0x3c8] ;  /* 0x0000f200001d7ab9 */ /* 0x000fe20000000800 */
[----:B------:R-:W-:Y:S01]  /*0c00*/  ULDC UR30, c[0x0][0x3d8] ;  /* 0x0000f600001e7ab9 */ /* 0x000fe20000000800 */
[----:B------:R-:W-:-:S05]  /*0c10*/  ULDC.64 UR32, c[0x0][0x240] ;  /* 0x0000900000207ab9 */ /* 0x000fca0000000a00 */
.L_x_119:
[----:B------:R-:W-:Y:S01]  /*0c20*/  VIADD R2, R2, 0x1 ;  /* 0x0000000102027836 */ /* 0x000fe20000000000 */
[----:B------:R-:W-:Y:S03]  /*0c30*/  BSSY B0, `(.L_x_104) ;  /* 0x000000c000007945 */ /* 0x000fe60003800000 */
[C---:B------:R-:W-:Y:S01]  /*0c40*/  IMAD.HI.U32 R21, R2.reuse, -0x2daee0ad, RZ ;  /* 0xd2511f5302157827 */ /* 0x040fe200078e00ff */
[----:B------:R-:W-:-:S13]  /*0c50*/  ISETP.NE.AND P0, PT, R2, RZ, PT ;  /* 0x000000ff0200720c */ /* 0x000fda0003f05270 */
[----:B--2---:R-:W-:Y:S05]  /*0c60*/  @P0 BRA `(.L_x_105) ;  /* 0x0000000000200947 */ /* 0x004fea0003800000 */
        /* <DEDUP_REMOVED lines=8> */
.L_x_105:
[----:B------:R-:W-:Y:S05]  /*0cf0*/  BSYNC B0 ;  /* 0x0000000000007941 */ /* 0x000fea0003800000 */
.L_x_104:
        /* <DEDUP_REMOVED lines=11> */
[----:B------:R-:W-:Y:S01]  /*0db0*/  IMAD.MOV.U32 R41, RZ, RZ, R38 ;  /* 0x000000ffff297224 */ /* 0x000fe200078e0026 */
        /* <DEDUP_REMOVED lines=42> */
[----:B------:R-:W-:Y:S02]  /*1060*/  LOP3.LUT R37, R37, R22, R15, 0x96, !PT ;  /* 0x0000001625257212 */ /* 0x000fe400078e960f */
        /* <DEDUP_REMOVED lines=15> */
.L_x_107:
[----:B------:R-:W-:Y:S01]  /*1160*/  IMAD.MOV.U32 R41, RZ, RZ, R26 ;  /* 0x000000ffff297224 */ /* 0x000fe200078e001a */
[----:B------:R-:W-:Y:S01]  /*1170*/  MOV R40, R23 ;  /* 0x0000001700287202 */ /* 0x000fe20000000f00 */
[----:B------:R-:W-:Y:S01]  /*1180*/  IMAD.MOV.U32 R25, RZ, RZ, R36 ;  /* 0x000000ffff197224 */ /* 0x000fe200078e0024 */
[----:B------:R-:W-:-:S07]  /*1190*/  MOV R24, R20 ;  /* 0x0000001400187202 */ /* 0x000fce0000000f00 */
.L_x_106:
[----:B------:R-:W1:Y:S01]  /*11a0*/  LDC.64 R22, c[0x0][0x210] ;  /* 0x00008400ff167b82 */ /* 0x000e620000000a00 */
[----:B------:R-:W-:Y:S01]  /*11b0*/  IMAD.WIDE.U32 R26, R24, 0x200000, RZ ;  /* 0x00200000181a7825 */ /* 0x000fe200078e00ff */
[----:B------:R-:W-:Y:S01]  /*11c0*/  HFMA2.MMA R39, -RZ, RZ, 1.15625, 0 ;  /* 0x3ca00000ff277435 */ /* 0x000fe200000001ff */
[----:B------:R-:W-:Y:S02]  /*11d0*/  BSSY B0, `(.L_x_108) ;  /* 0x0000108000007945 */ /* 0x000fe40003800000 */
[----:B------:R-:W-:Y:S01]  /*11e0*/  IMAD.MOV.U32 R38, RZ, RZ, 0x0 ;  /* 0x00000000ff267424 */ /* 0x000fe200078e00ff */
[----:B------:R-:W-:-:S04]  /*11f0*/  LOP3.LUT R26, R26, R25, RZ, 0x3c, !PT ;  /* 0x000000191a1a7212 */ /* 0x000fc800078e3cff */
[----:B------:R-:W2:Y:S01]  /*1200*/  I2F.F64.U64 R24, R26 ;  /* 0x0000001a00187312 */ /* 0x000ea20000301800 */
[----:B-1----:R-:W-:Y:S01]  /*1210*/  ISETP.GE.U32.AND P0, PT, R13, R22, PT ;  /* 0x000000160d00720c */ /* 0x002fe20003f06070 */
[----:B--2---:R-:W-:-:S03]  /*1220*/  DFMA R24, R24, R38, 5.5511151231257827021e-17 ;  /* 0x3c9000001818742b */ /* 0x004fc60000000026 */
[----:B------:R-:W-:-:S13]  /*1230*/  ISETP.GE.AND.EX P0, PT, R14, R23, PT, P0 ;  /* 0x000000170e00720c */ /* 0x000fda0003f06300 */
[----:B------:R-:W-:Y:S05]  /*1240*/  @P0 BRA `(.L_x_109) ;  /* 0x0000001000000947 */ /* 0x000fea0003800000 */
[----:B------:R-:W-:Y:S01]  /*1250*/  IMAD.WIDE.U32 R26, R40, 0x200000, RZ ;  /* 0x00200000281a7825 */ /* 0x000fe200078e00ff */
[----:B0-----:R-:W-:-:S03]  /*1260*/  ISETP.NE.AND P0, PT, R34, RZ, PT ;  /* 0x000000ff2200720c */ /* 0x001fc60003f05270 */
[----:B------:R-:W-:Y:S01]  /*1270*/  IMAD.MOV.U32 R40, RZ, RZ, RZ ;  /* 0x000000ffff287224 */ /* 0x000fe200078e00ff */
[----:B------:R-:W-:-:S06]  /*1280*/  LOP3.LUT R26, R26, R41, RZ, 0x3c, !PT ;  /* 0x000000291a1a7212 */ /* 0x000fcc00078e3cff */
[----:B------:R-:W0:Y:S02]  /*1290*/  I2F.F64.U64 R26, R26 ;  /* 0x0000001a001a7312 */ /* 0x000e240000301800 */
[----:B0-----:R-:W-:Y:S01]  /*12a0*/  DFMA R38, R26, R38, 5.5511151231257827021e-17 ;  /* 0x3c9000001a26742b */ /* 0x001fe20000000026 */
[----:B------:R-:W-:Y:S10]  /*12b0*/  @!P0 BRA `(.L_x_110) ;  /* 0x0000000c00ac8947 */ /* 0x000ff40003800000 */
        /* <DEDUP_REMOVED lines=235> */
.L_x_110:
[----:B------:R-:W-:Y:S01]  /*2170*/  UMOV UR34, 0xf0000000 ;  /* 0xf000000000227882 */ /* 0x000fe20000000000 */
[----:B------:R-:W-:Y:S01]  /*2180*/  UMOV UR35, 0x380fffff ;  /* 0x380fffff00237882 */ /* 0x000fe20000000000 */
[----:B------:R-:W0:Y:S01]  /*2190*/  F2F.F32.F64 R27, R38 ;  /* 0x00000026001b7310 */ /* 0x000e220000301000 */
[----:B------:R-:W-:Y:S01]  /*21a0*/  DSETP.GEU.AND P0, PT, |R38|, UR34, PT ;  /* 0x0000002226007e2a */ /* 0x000fe2000bf0e200 */
[----:B------:R-:W-:Y:S02]  /*21b0*/  ULDC.64 UR34, c[0x0][0x3d0] ;  /* 0x0000f40000227ab9 */ /* 0x000fe40000000a00 */
[----:B------:R-:W-:-:S05]  /*21c0*/  IADD3 R40, P1, R40, UR34, RZ ;  /* 0x0000002228287c10 */ /* 0x000fca000ff3e0ff */
[----:B------:R-:W-:-:S06]  /*21d0*/  IMAD.X R41, RZ, RZ, UR35, P1 ;  /* 0x00000023ff297e24 */ /* 0x000fcc00088e06ff */
[----:B0-----:R-:W-:-:S04]  /*21e0*/  @!P0 FMUL R27, R27, 1.175494350822287508e-38 ;  /* 0x008000001b1b8820 */ /* 0x001fc80000400000 */
[----:B------:R-:W-:-:S05]  /*21f0*/  FFMA.FTZ R27, R27, UR30, R30 ;  /* 0x0000001e1b1b7c23 */ /* 0x000fca000801001e */
[----:B------:R-:W-:-:S05]  /*2200*/  F2FP.F16.F32.PACK_AB R26, RZ, R27 ;  /* 0x0000001bff1a723e */ /* 0x000fca00000000ff */
[----:B------:R-:W-:-:S05]  /*2210*/  HADD2.F32 R42, -RZ, R26.H0_H0 ;  /* 0x2000001aff2a7230 */ /* 0x000fca0000004100 */
[----:B------:R-:W-:-:S04]  /*2220*/  FSETP.NEU.FTZ.AND P0, PT, R42, R31, PT ;  /* 0x0000001f2a00720b */ /* 0x000fc80003f1d000 */
[----:B------:R-:W-:-:S05]  /*2230*/  SEL R27, R33, R26, !P0 ;  /* 0x0000001a211b7207 */ /* 0x000fca0004000000 */
[----:B------:R1:W-:Y:S04]  /*2240*/  STG.E.U16 desc[UR60][R40.64], R27 ;  /* 0x0000001b28007986 */ /* 0x0003e8000c10153c */
.L_x_109:
[----:B------:R-:W-:Y:S05]  /*2250*/  BSYNC B0 ;  /* 0x0000000000007941 */ /* 0x000fea0003800000 */
.L_x_108:
[----:B------:R-:W-:Y:S01]  /*2260*/  ULDC UR34, c[0x0][0xc] ;  /* 0x0000030000227ab9 */ /* 0x000fe20000000800 */
[----:B------:R-:W-:Y:S01]  /*2270*/  BSSY B0, `(.L_x_111) ;  /* 0x0000105000007945 */ /* 0x000fe20003800000 */
[----:B------:R-:W-:-:S05]  /*2280*/  IMAD R38, R0, UR34, RZ ;  /* 0x0000002200267c24 */ /* 0x000fca000f8e02ff */
[----:B-1----:R-:W-:-:S04]  /*2290*/  IADD3 R27, P1, R38, R13, RZ ;  /* 0x0000000d261b7210 */ /* 0x002fc80007f3e0ff */
[----:B------:R-:W-:Y:S02]  /*22a0*/  ISETP.GE.U32.AND P0, PT, R27, R22, PT ;  /* 0x000000161b00720c */ /* 0x000fe40003f06070 */
[----:B------:R-:W-:-:S04]  /*22b0*/  IADD3.X R26, RZ, R14, RZ, P1, !PT ;  /* 0x0000000eff1a7210 */ /* 0x000fc80000ffe4ff */
[----:B------:R-:W-:-:S13]  /*22c0*/  ISETP.GE.AND.EX P0, PT, R26, R23, PT, P0 ;  /* 0x000000171a00720c */ /* 0x000fda0003f06300 */
[----:B------:R-:W-:Y:S05]  /*22d0*/  @P0 BRA `(.L_x_112) ;  /* 0x0000000c00f80947 */ /* 0x000fea0003800000 */
[----:B0-----:R-:W-:Y:S01]  /*22e0*/  ISETP.NE.AND P0, PT, R34, RZ, PT ;  /* 0x000000ff2200720c */ /* 0x001fe20003f05270 */
        /* <DEDUP_REMOVED lines=232> */
[----:B------:R-:W-:-:S09]  /*3170*/  ULDC.64 UR34, c[0x0][0x360] ;  /* 0x0000d80000227ab9 */ /* 0x000fd20000000a00 */
[----:B------:R-:W-:-:S05]  /*3180*/  IMAD.HI.U32 R26, R27, UR34, R26 ;  /* 0x000000221b1a7c27 */ /* 0x000fca000f8e001a */
[----:B------:R-:W-:-:S04]  /*3190*/  SHF.R.U32.HI R26, RZ, UR35, R26 ;  /* 0x00000023ff1a7c19 */ /* 0x000fc8000801161a */
[----:B------:R-:W-:-:S05]  /*31a0*/  IADD3 R26, -R26, RZ, RZ ;  /* 0x000000ff1a1a7210 */ /* 0x000fca0007ffe1ff */
[----:B------:R-:W-:-:S04]  /*31b0*/  IMAD R26, R26, UR28, R27 ;  /* 0x0000001c1a1a7c24 */ /* 0x000fc8000f8e021b */
[----:B------:R-:W-:-:S07]  /*31c0*/  IMAD R39, R26, UR29, R39 ;  /* 0x0000001d1a277c24 */ /* 0x000fce000f8e0227 */
.L_x_113:
[----:B------:R-:W-:Y:S01]  /*31d0*/  UMOV UR34, 0xf0000000 ;  /* 0xf000000000227882 */ /* 0x000fe20000000000 */
[----:B------:R-:W-:Y:S01]  /*31e0*/  UMOV UR35, 0x380fffff ;  /* 0x380fffff00237882 */ /* 0x000fe20000000000 */
[----:B------:R-:W0:Y:S01]  /*31f0*/  F2F.F32.F64 R27, R24 ;  /* 0x00000018001b7310 */ /* 0x000e220000301000 */
[----:B------:R-:W-:Y:S01]  /*3200*/  DSETP.GEU.AND P0, PT, |R24|, UR34, PT ;  /* 0x0000002218007e2a */ /* 0x000fe2000bf0e200 */
[----:B------:R-:W-:Y:S02]  /*3210*/  ULDC.64 UR34, c[0x0][0x3d0] ;  /* 0x0000f40000227ab9 */ /* 0x000fe40000000a00 */
[----:B------:R-:W-:-:S11]  /*3220*/  IADD3 R26, P1, R39, UR34, RZ ;  /* 0x00000022271a7c10 */ /* 0x000fd6000ff3e0ff */
[----:B0-----:R-:W-:-:S04]  /*3230*/  @!P0 FMUL R27, R27, 1.175494350822287508e-38 ;  /* 0x008000001b1b8820 */ /* 0x001fc80000400000 */
[----:B------:R-:W-:-:S05]  /*3240*/  FFMA.FTZ R27, R27, UR30, R30 ;  /* 0x0000001e1b1b7c23 */ /* 0x000fca000801001e */
[----:B------:R-:W-:-:S04]  /*3250*/  F2FP.F16.F32.PACK_AB R27, RZ, R27 ;  /* 0x0000001bff1b723e */ /* 0x000fc800000000ff */
[----:B------:R-:W-:Y:S01]  /*3260*/  PRMT R40, R27, 0x7610, R40 ;  /* 0x000076101b287816 */ /* 0x000fe20000000028 */
[----:B------:R-:W-:-:S04]  /*3270*/  IMAD.X R27, RZ, RZ, UR35, P1 ;  /* 0x00000023ff1b7e24 */ /* 0x000fc800088e06ff */
[----:B------:R-:W-:-:S05]  /*3280*/  HADD2.F32 R42, -RZ, R40.H0_H0 ;  /* 0x20000028ff2a7230 */ /* 0x000fca0000004100 */
[----:B------:R-:W-:-:S04]  /*3290*/  FSETP.NEU.FTZ.AND P0, PT, R42, R31, PT ;  /* 0x0000001f2a00720b */ /* 0x000fc80003f1d000 */
[----:B------:R-:W-:-:S05]  /*32a0*/  SEL R25, R33, R40, !P0 ;  /* 0x0000002821197207 */ /* 0x000fca0004000000 */
[----:B------:R1:W-:Y:S04]  /*32b0*/  STG.E.U16 desc[UR60][R26.64], R25 ;  /* 0x000000191a007986 */ /* 0x0003e8000c10153c */
.L_x_112:
[----:B------:R-:W-:Y:S05]  /*32c0*/  BSYNC B0 ;  /* 0x0000000000007941 */ /* 0x000fea0003800000 */
.L_x_111:
[----:B-1----:R-:W-:Y:S01]  /*32d0*/  LEA R25, P1, R38, R13, 0x1 ;  /* 0x0000000d26197211 */ /* 0x002fe200078208ff */
[----:B------:R-:W-:Y:S03]  /*32e0*/  BSSY B0, `(.L_x_114) ;  /* 0x0000102000007945 */ /* 0x000fe60003800000 */
[----:B------:R-:W-:Y:S02]  /*32f0*/  ISETP.GE.U32.AND P0, PT, R25, R22, PT ;  /* 0x000000161900720c */ /* 0x000fe40003f06070 */
[----:B------:R-:W-:-:S04]  /*3300*/  IADD3.X R24, RZ, R14, RZ, P1, !PT ;  /* 0x0000000eff187210 */ /* 0x000fc80000ffe4ff */
[----:B------:R-:W-:-:S13]  /*3310*/  ISETP.GE.AND.EX P0, PT, R24, R23, PT, P0 ;  /* 0x000000171800720c */ /* 0x000fda0003f06300 */
[----:B------:R-:W-:Y:S05]  /*3320*/  @P0 BRA `(.L_x_115) ;  /* 0x0000000c00f40947 */ /* 0x000fea0003800000 */
[----:B0-----:R-:W-:Y:S02]  /*3330*/  ISETP.NE.AND P0, PT, R34, RZ, PT ;  /* 0x000000ff2200720c */ /* 0x001fe40003f05270 */
        /* <DEDUP_REMOVED lines=248> */
.L_x_116:
[----:B------:R-:W-:Y:S02]  /*42c0*/  ULDC.64 UR34, c[0x0][0x3d0] ;  /* 0x0000f40000227ab9 */ /* 0x000fe40000000a00 */
[----:B------:R-:W-:-:S04]  /*42d0*/  IADD3 R26, P0, R26, UR34, RZ ;  /* 0x000000221a1a7c10 */ /* 0x000fc8000ff1e0ff */
[----:B------:R-:W-:-:S05]  /*42e0*/  IADD3.X R27, RZ, UR35, RZ, P0, !PT ;  /* 0x00000023ff1b7c10 */ /* 0x000fca00087fe4ff */
[----:B------:R1:W-:Y:S04]  /*42f0*/  STG.E.U16 desc[UR60][R26.64], R35 ;  /* 0x000000231a007986 */ /* 0x0003e8000c10153c */
.L_x_115:
[----:B------:R-:W-:Y:S05]  /*4300*/  BSYNC B0 ;  /* 0x0000000000007941 */ /* 0x000fea0003800000 */
.L_x_114:
[----:B------:R-:W-:-:S05]  /*4310*/  IMAD R24, R38, 0x3, RZ ;  /* 0x0000000326187824 */ /* 0x000fca00078e02ff */
[----:B------:R-:W-:-:S04]  /*4320*/  IADD3 R25, P1, R24, R13, RZ ;  /* 0x0000000d18197210 */ /* 0x000fc80007f3e0ff */
[----:B------:R-:W-:Y:S01]  /*4330*/  ISETP.GE.U32.AND P0, PT, R25, R22, PT ;  /* 0x000000161900720c */ /* 0x000fe20003f06070 */
[----:B------:R-:W-:-:S05]  /*4340*/  IMAD.X R22, RZ, RZ, R14, P1 ;  /* 0x000000ffff167224 */ /* 0x000fca00008e060e */
[----:B------:R-:W-:-:S13]  /*4350*/  ISETP.GE.AND.EX P0, PT, R22, R23, PT, P0 ;  /* 0x000000171600720c */ /* 0x000fda0003f06300 */
[----:B------:R-:W-:Y:S05]  /*4360*/  @P0 BRA `(.L_x_117) ;  /* 0x00000010000c0947 */ /* 0x000fea0003800000 */
[----:B0-----:R-:W-:Y:S01]  /*4370*/  ISETP.NE.AND P0, PT, R34, RZ, PT ;  /* 0x000000ff2200720c */ /* 0x001fe20003f05270 */
[----:B------:R-:W-:-:S12]  /*4380*/  HFMA2.MMA R24, -RZ, RZ, 0, 0 ;  /* 0x00000000ff187435 */ /* 0x000fd800000001ff */
[----:B------:R-:W-:Y:S05]  /*4390*/  @!P0 BRA `(.L_x_118) ;  /* 0x0000000c00dc8947 */ /* 0x000fea0003800000 */
[----:B------:R-:W-:Y:S01]  /*43a0*/  MOV R22, RZ ;  /* 0x000000ff00167202 */ /* 0x000fe20000000f00 */
[----:B------:R-:W-:Y:S01]  /*43b0*/  IMAD.MOV.U32 R23, RZ, RZ, R25 ;  /* 0x000000ffff177224 */ /* 0x000fe200078e0019 */
[----:B------:R-:W-:-:S03]  /*43c0*/  ISETP.NE.AND P0, PT, R34, 0x1, PT ;  /* 0x000000012200780c */ /* 0x000fc60003f05270 */
[----:B------:R-:W-:-:S05]  /*43d0*/  IMAD.HI.U32 R22, R25, UR32, R22 ;  /* 0x0000002019167c27 */ /* 0x000fca000f8e0016 */
[----:B-1----:R-:W-:-:S04]  /*43e0*/  SHF.R.U32.HI R26, RZ, UR33, R22 ;  /* 0x00000021ff1a7c19 */ /* 0x002fc80008011616 */
        /* <DEDUP_REMOVED lines=242> */
.L_x_118:
[----:B------:R-:W-:Y:S01]  /*5310*/  FADD.FTZ R22, R30, +QNAN ;  /* 0x7fc000001e167421 */ /* 0x000fe20000010000 */
[----:B------:R-:W-:Y:S02]  /*5320*/  ULDC.64 UR34, c[0x0][0x3d0] ;  /* 0x0000f40000227ab9 */ /* 0x000fe40000000a00 */
[----:B------:R-:W-:-:S03]  /*5330*/  IADD3 R24, P0, R24, UR34, RZ ;  /* 0x0000002218187c10 */ /* 0x000fc6000ff1e0ff */
[----:B------:R-:W1:Y:S01]  /*5340*/  F2F.F16.F32 R22, R22 ;  /* 0x0000001600167304 */ /* 0x000e620000200800 */
[----:B------:R-:W-:Y:S01]  /*5350*/  IADD3.X R25, RZ, UR35, RZ, P0, !PT ;  /* 0x00000023ff197c10 */ /* 0x000fe200087fe4ff */
[----:B-1----:R-:W-:-:S05]  /*5360*/  HADD2.F32 R26, -RZ, R22.H0_H0 ;  /* 0x20000016ff1a7230 */ /* 0x002fca0000004100 */
[----:B------:R-:W-:-:S04]  /*5370*/  FSETP.NEU.FTZ.AND P1, PT, R26, R31, PT ;  /* 0x0000001f1a00720b */ /* 0x000fc80003f3d000 */
[----:B------:R-:W-:-:S05]  /*5380*/  SEL R35, R33, R22, !P1 ;  /* 0x0000001621237207 */ /* 0x000fca0004800000 */
[----:B------:R2:W-:Y:S04]  /*5390*/  STG.E.U16 desc[UR60][R24.64], R35 ;  /* 0x0000002318007986 */ /* 0x0005e8000c10153c */
.L_x_117:
[----:B------:R-:W-:Y:S01]  /*53a0*/  LEA R13, P0, R38, R13, 0x2 ;  /* 0x0000000d260d7211 */ /* 0x000fe200078010ff */
[----:B------:R-:W-:Y:S05]  /*53b0*/  WARPSYNC.ALL ;  /* 0x0000000000007948 */ /* 0x000fea0003800000 */
[----:B------:R-:W-:Y:S01]  /*53c0*/  IMAD.X R14, RZ, RZ, R14, P0 ;  /* 0x000000ffff0e7224 */ /* 0x000fe200000e060e */
[----:B------:R-:W-:Y:S01]  /*53d0*/  BAR.SYNC.DEFER_BLOCKING 0x0 ;  /* 0x0000000000007b1d */ /* 0x000fe20000010000 */
[----:B------:R-:W-:Y:S01]  /*53e0*/  ISETP.GE.U32.AND P0, PT, R13, R28, PT ;  /* 0x0000001c0d00720c */ /* 0x000fe20003f06070 */
[----:B-1----:R-:W-:Y:S01]  /*53f0*/  IMAD.MOV.U32 R26, RZ, RZ, R37 ;  /* 0x000000ffff1a7224 */ /* 0x002fe200078e0025 */
[----:B------:R-:W-:-:S02]  /*5400*/  MOV R38, R20 ;  /* 0x0000001400267202 */ /* 0x000fc40000000f00 */
[----:B------:R-:W-:Y:S02]  /*5410*/  ISETP.GE.AND.EX P0, PT, R14, R29, PT, P0 ;  /* 0x0000001d0e00720c */ /* 0x000fe40003f06300 */
[----:B------:R-:W-:-:S11]  /*5420*/  MOV R27, R36 ;  /* 0x00000024001b7202 */ /* 0x000fd60000000f00 */
[----:B------:R-:W-:Y:S05]  /*5430*/  @!P0 BRA `(.L_x_119) ;  /* 0xffffffb400f88947 */ /* 0x000fea000383ffff */
[----:B------:R-:W-:Y:S05]  /*5440*/  EXIT ;  /* 0x000000000000794d */ /* 0x000fea0003800000 */
        .weak           $__internal_6_$__cuda_sm20_div_s64
        .type           $__internal_6_$__cuda_sm20_div_s64,@function
        .size           $__internal_6_$__cuda_sm20_div_s64,(.L_x_264 - $__internal_6_$__cuda_sm20_div_s64)
$__internal_6_$__cuda_sm20_div_s64:
        /* <DEDUP_REMOVED lines=74> */
[----:B------:R-:W-:Y:S06]  /*58f0*/  RET.REL.NODEC R28 `(_ZN2at6native55_GLOBAL__N__1da31dc6_22_DistributionUniform_cu_67fa25cf43distribution_elementwise_grid_stride_kernelIfLi4EZNS0_9templates4cuda21uniform_and_transformIN3c104HalfEfPNS_17CUDAGeneratorImplEZZZNS4_14uniform_kernelIS9_EEvRNS_18TensorIteratorBaseEddT_ENKUlvE_clEvENKUlvE1_clEvEUlfE_EEvSC_T1_T2_EUlP24curandStatePhilox4_32_10E_ZNS1_27distribution_nullary_kernelIS7_f7double2S9_SL_SG_EEvSC_SI_RKT3_T4_EUlifE0_EEvlNS_15PhiloxCudaStateESH_SI_) ;  /* 0xffffffa41cc07950 */ /* 0x000fec0003c3ffff */
.L_x_120:
        /* <DEDUP_REMOVED lines=16> */
.L_x_264:


//--------------------- .text._ZN2at6native55_GLOBAL__N__1da31dc6_22_DistributionUniform_cu_67fa25cf43distribution_elementwise_grid_stride_kernelIfLi4EZNS0_9templates4cuda21uniform_and_transformIN3c104HalfEfPNS_17CUDAGeneratorImplEZZZNS4_14uniform_kernelIS9_EEvRNS_18TensorIteratorBaseEddT_ENKUlvE_clEvENKUlvE1_clEvEUlfE_EEvSC_T1_T2_EUlP24curandStatePhilox4_32_10E_ZNS1_27distribution_nullary_kernelIS7_f7double2S9_SL_SG_EEvSC_SI_RKT3_T4_EUlifE_EEvlNS_15PhiloxCudaStateESH_SI_ --------------------------
	.section	.text._ZN2at6native55_GLOBAL__N__1da31dc6_22_DistributionUniform_cu_67fa25cf43distribution_elementwise_grid_stride_kernelIfLi4EZNS0_9templates4cuda21uniform_and_transformIN3c104HalfEfPNS_17CUDAGeneratorImplEZZZNS4_14uniform_kernelIS9_EEvRNS_18TensorIteratorBaseEddT_ENKUlvE_clEvENKUlvE1_clEvEUlfE_EEvSC_T1_T2_EUlP24curandStatePhilox4_32_10E_ZNS1_27distribution_nullary_kernelIS7_f7double2S9_SL_SG_EEvSC_SI_RKT3_T4_EUlifE_EEvlNS_15PhiloxCudaStateESH_SI_,"ax",@progbits
	.align	128
.text._ZN2at6native55_GLOBAL__N__1da31dc6_22_DistributionUniform_cu_67fa25cf43distribution_elementwise_grid_stride_kernelIfLi4EZNS0_9templates4cuda21uniform_and_transformIN3c104HalfEfPNS_17CUDAGeneratorImplEZZZNS4_14uniform_kernelIS9_EEvRNS_18TensorIteratorBaseEddT_ENKUlvE_clEvENKUlvE1_clEvEUlfE_EEvSC_T1_T2_EUlP24curandStatePhilox4_32_10E_ZNS1_27distribution_nullary_kernelIS7_f7double2S9_SL_SG_EEvSC_SI_RKT3_T4_EUlifE_EEvlNS_15PhiloxCudaStateESH_SI_:
        .type           _ZN2at6native55_GLOBAL__N__1da31dc6_22_DistributionUniform_cu_67fa25cf43distribution_elementwise_grid_stride_kernelIfLi4EZNS0_9templates4cuda21uniform_and_transformIN3c104HalfEfPNS_17CUDAGeneratorImplEZZZNS4_14uniform_kernelIS9_EEvRNS_18TensorIteratorBaseEddT_ENKUlvE_clEvENKUlvE1_clEvEUlfE_EEvSC_T1_T2_EUlP24curandStatePhilox4_32_10E_ZNS1_27distribution_nullary_kernelIS7_f7double2S9_SL_SG_EEvSC_SI_RKT3_T4_EUlifE_EEvlNS_15PhiloxCudaStateESH_SI_,@function
        .size           _ZN2at6native55_GLOBAL__N__1da31dc6_22_DistributionUniform_cu_67fa25cf43distribution_elementwise_grid_stride_kernelIfLi4EZNS0_9templates4cuda21uniform_and_transformIN3c104HalfEfPNS_17CUDAGeneratorImplEZZZNS4_14uniform_kernelIS9_EEvRNS_18TensorIteratorBaseEddT_ENKUlvE_clEvENKUlvE1_clEvEUlfE_EEvSC_T1_T2_EUlP24curandStatePhilox4_32_10E_ZNS1_27distribution_nullary_kernelIS7_f7double2S9_SL_SG_EEvSC_SI_RKT3_T4_EUlifE_EEvlNS_15PhiloxCudaStateESH_SI_,(.L_x_266 - _ZN2at6native55_GLOBAL__N__1da31dc6_22_DistributionUniform_cu_67fa25cf43distribution_elementwise_grid_stride_kernelIfLi4EZNS0_9templates4cuda21uniform_and_transformIN3c104HalfEfPNS_17CUDAGeneratorImplEZZZNS4_14uniform_kernelIS9_EEvRNS_18TensorIteratorBaseEddT_ENKUlvE_clEvENKUlvE1_clEvEUlfE_EEvSC_T1_T2_EUlP24curandStatePhilox4_32_10E_ZNS1_27distribution_nullary_kernelIS7_f7double2S9_SL_SG_EEvSC_SI_RKT3_T4_EUlifE_EEvlNS_15PhiloxCudaStateESH_SI_)
        .other          _ZN2at6native55_GLOBAL__N__1da31dc6_22_DistributionUniform_cu_67fa25cf43distribution_elementwise_grid_stride_kernelIfLi4EZNS0_9templates4cuda21uniform_and_transformIN3c104HalfEfPNS_17CUDAGeneratorImplEZZZNS4_14uniform_kernelIS9_EEvRNS_18TensorIteratorBaseEddT_ENKUlvE_clEvENKUlvE1_clEvEUlfE_EEvSC_T1_T2_EUlP24curandStatePhilox4_32_10E_ZNS1_27distribution_nullary_kernelIS7_f7double2S9_SL_SG_EEvSC_SI_RKT3_T4_EUlifE_EEvlNS_15PhiloxCudaStateESH_SI_,@"STO_CUDA_ENTRY STV_DEFAULT"
_ZN2at6native55_GLOBAL__N__1da31dc6_22_DistributionUniform_cu_67fa25cf43distribution_elementwise_grid_stride_kernelIfLi4EZNS0_9templates4cuda21uniform_and_transformIN3c104HalfEfPNS_17CUDAGeneratorImplEZZZNS4_14uniform_kernelIS9_EEvRNS_18TensorIteratorBaseEddT_ENKUlvE_clEvENKUlvE1_clEvEUlfE_EEvSC_T1_T2_EUlP24curandStatePhilox4_32_10E_ZNS1_27distribution_nullary_kernelIS7_f7double2S9_SL_SG_EEvSC_SI_RKT3_T4_EUlifE_EEvlNS_15PhiloxCudaStateESH_SI_:
        /* <DEDUP_REMOVED lines=84> */
[----:B------:R-:W-:Y:S05]  /*0540*/  CALL.REL.NOINC `($__internal_7_$__cuda_sm20_div_s64) ;  /* 0x0000000c00ac7944 */ /* 0x000fea0003c00000 */
[----:B------:R-:W-:Y:S05]  /*0550*/  BRA `(.L_x_122) ;  /* 0x0000000000587947 */ /* 0x000fea0003800000 */
.L_x_121:
        /* <DEDUP_REMOVED lines=18> */
[----:B------:R-:W-:Y:S01]  /*0680*/  ISETP.GE.U32.AND P1, PT, R17, R18, PT ;  /* 0x000000121100720c */ /* 0x000fe20003f26070 */
[----:B------:R-:W-:-:S12]  /*0690*/  HFMA2.MMA R17, -RZ, RZ, 0, 0 ;  /* 0x00000000ff117435 */ /* 0x000fd800000001ff */
[----:B------:R-:W-:Y:S01]  /*06a0*/  @P1 VIADD R16, R16, 0x1 ;  /* 0x0000000110101836 */ /* 0x000fe20000000000 */
[----:B------:R-:W-:-:S07]  /*06b0*/  @!P2 LOP3.LUT R16, RZ, R18, RZ, 0x33, !PT ;  /* 0x00000012ff10a212 */ /* 0x000fce00078e33ff */
.L_x_122:
[----:B------:R-:W-:Y:S01]  /*06c0*/  ULDC UR4, c[0x0][0xc] ;  /* 0x0000030000047ab9 */ /* 0x000fe20000000800 */
[----:B------:R-:W-:Y:S01]  /*06d0*/  IADD3 R19, P0, R16, 0x1, RZ ;  /* 0x0000000110137810 */ /* 0x000fe20007f1e0ff */
[----:B------:R-:W-:-:S04]  /*06e0*/  IMAD.WIDE.U32 R24, R24, UR4, RZ ;  /* 0x0000000418187c25 */ /* 0x000fc8000f8e00ff */
[----:B------:R-:W-:Y:S02]  /*06f0*/  IMAD.X R17, RZ, RZ, R17, P0 ;  /* 0x000000ffff117224 */ /* 0x000fe400000e0611 */
        /* <DEDUP_REMOVED lines=11> */
[----:B------:R-:W-:Y:S01]  /*07b0*/  IADD3 R19, R22, -0x700cb87f, RZ ;  /* 0x8ff3478116137810 */ /* 0x000fe20007ffe0ff */
[----:B------:R-:W-:Y:S01]  /*07c0*/  IMAD R26, R21, -0x2daee0ad, RZ ;  /* 0xd2511f53151a7824 */ /* 0x000fe200078e02ff */
[--C-:B------:R-:W-:Y:S01]  /*07d0*/  SHF.R.U32.HI R39, RZ, 0x2, R41.reuse ;  /* 0x00000002ff277819 */ /* 0x100fe20000011629 */
[----:B------:R-:W-:Y:S01]  /*07e0*/  VIADD R21, R23, 0x96a522ad ;  /* 0x96a522ad17157836 */ /* 0x000fe20000000000 */
[----:B------:R-:W-:Y:S01]  /*07f0*/  LOP3.LUT R33, R28, R19, RZ, 0x3c, !PT ;  /* 0x000000131c217212 */ /* 0x000fe200078e3cff */
[----:B------:R-:W-:Y:S01]  /*0800*/  IMAD.WIDE.U32 R34, R34, -0x326172a9, RZ ;  /* 0xcd9e8d5722227825 */ /* 0x000fe200078e00ff */
[----:B------:R-:W1:Y:S01]  /*0810*/  LDC.U16 R29, c[0x0][0x24a] ;  /* 0x00009280ff1d7b82 */ /* 0x000e620000000400 */
[----:B------:R-:W-:Y:S01]  /*0820*/  SHF.R.U64 R38, R40, 0x2, R41 ;  /* 0x0000000228267819 */ /* 0x000fe20000001229 */
[----:B------:R-:W-:Y:S01]  /*0830*/  ULDC UR12, c[0x0][0x240] ;  /* 0x00009000000c7ab9 */ /* 0x000fe20000000800 */
[----:B------:R-:W-:Y:S01]  /*0840*/  IMAD.HI.U32 R36, R43, -0x2daee0ad, RZ ;  /* 0xd2511f532b247827 */ /* 0x000fe200078e00ff */
[----:B------:R-:W-:Y:S01]  /*0850*/  LOP3.LUT R31, R26, R21, RZ, 0x3c, !PT ;  /* 0x000000151a1f7212 */ /* 0x000fe200078e3cff */
[----:B------:R-:W-:Y:S01]  /*0860*/  ULDC.64 UR10, c[0x0][0x238] ;  /* 0x00008e00000a7ab9 */ /* 0x000fe20000000a00 */
[----:B------:R-:W-:Y:S01]  /*0870*/  LOP3.LUT R35, R33, R35, RZ, 0x3c, !PT ;  /* 0x0000002321237212 */ /* 0x000fe200078e3cff */
[----:B------:R-:W-:Y:S01]  /*0880*/  ULDC.64 UR8, c[0x0][0x240] ;  /* 0x0000900000087ab9 */ /* 0x000fe20000000a00 */
[----:B------:R-:W2:Y:S01]  /*0890*/  LDC.U16 R20, c[0x0][0x248] ;  /* 0x00009200ff147b82 */ /* 0x000ea20000000400 */
[----:B------:R-:W-:-:S02]  /*08a0*/  LOP3.LUT R36, R31, R36, RZ, 0x3c, !PT ;  /* 0x000000241f247212 */ /* 0x000fc400078e3cff */
[----:B------:R-:W-:-:S05]  /*08b0*/  LOP3.LUT R40, R40, 0x3, RZ, 0xc0, !PT ;  /* 0x0000000328287812 */ /* 0x000fca00078ec0ff */
[----:B------:R-:W3:Y:S01]  /*08c0*/  LDC.64 R24, c[0x0][0x210] ;  /* 0x00008400ff187b82 */ /* 0x000ee20000000a00 */
[----:B0-----:R-:W-:-:S05]  /*08d0*/  HADD2.F32 R18, -RZ, R18.H0_H0 ;  /* 0x20000012ff127230 */ /* 0x001fca0000004100 */
[----:B------:R-:W-:Y:S01]  /*08e0*/  FADD.FTZ R27, R18, +QNAN ;  /* 0x7fc00000121b7421 */ /* 0x000fe20000010000 */
[----:B-1----:R-:W-:-:S04]  /*08f0*/  HADD2.F32 R41, -RZ, R29.H0_H0 ;  /* 0x2000001dff297230 */ /* 0x002fc80000004100 */
[----:B------:R-:W-:-:S04]  /*0900*/  F2FP.F16.F32.PACK_AB R27, RZ, R27 ;  /* 0x0000001bff1b723e */ /* 0x000fc800000000ff */
[----:B------:R-:W-:-:S05]  /*0910*/  PRMT R37, R27, 0x7610, R37 ;  /* 0x000076101b257816 */ /* 0x000fca0000000025 */
[----:B--2---:R-:W-:-:S07]  /*0920*/  HADD2.F32 R42, -RZ, R37.H0_H0 ;  /* 0x20000025ff2a7230 */ /* 0x004fce0000004100 */
.L_x_134:
        /* <DEDUP_REMOVED lines=13> */
.L_x_124:
[----:B------:R-:W-:Y:S05]  /*0a00*/  BSYNC B0 ;  /* 0x0000000000007941 */ /* 0x000fea0003800000 */
.L_x_123:
        /* <DEDUP_REMOVED lines=20> */
[----:B------:R-:W-:Y:S01]  /*0b50*/  IMAD.MOV.U32 R49, RZ, RZ, R34 ;  /* 0x000000ffff317224 */ /* 0x000fe200078e0022 */
[----:B------:R-:W-:Y:S01]  /*0b60*/  LOP3.LUT R26, R33, R28, R3, 0x96, !PT ;  /* 0x0000001c211a7212 */ /* 0x000fe200078e9603 */
[----:B------:R-:W-:Y:S01]  /*0b70*/  IMAD.WIDE.U32 R28, R29, -0x2daee0ad, RZ ;  /* 0xd2511f531d1c7825 */ /* 0x000fe200078e00ff */
[----:B------:R-:W-:-:S03]  /*0b80*/  IADD3 R33, R22, 0x78dde6e4, RZ ;  /* 0x78dde6e416217810 */ /* 0x000fc60007ffe0ff */
[----:B------:R-:W-:Y:S01]  /*0b90*/  IMAD.WIDE.U32 R26, R26, -0x326172a9, RZ ;  /* 0xcd9e8d571a1a7825 */ /* 0x000fe200078e00ff */
[----:B------:R-:W-:-:S04]  /*0ba0*/  LOP3.LUT R31, R29, R32, R4, 0x96, !PT ;  /* 0x000000201d1f7212 */ /* 0x000fc800078e9604 */
        /* <DEDUP_REMOVED lines=39> */
.L_x_126:
[----:B------:R-:W-:Y:S01]  /*0e20*/  IMAD.MOV.U32 R49, RZ, RZ, R36 ;  /* 0x000000ffff317224 */ /* 0x000fe200078e0024 */
[----:B------:R-:W-:Y:S01]  /*0e30*/  MOV R26, R33 ;  /* 0x00000021001a7202 */ /* 0x000fe20000000f00 */
[----:B------:R-:W-:Y:S02]  /*0e40*/  IMAD.MOV.U32 R46, RZ, RZ, R44 ;  /* 0x000000ffff2e7224 */ /* 0x000fe400078e002c */
[----:B------:R-:W-:-:S07]  /*0e50*/  IMAD.MOV.U32 R47, RZ, RZ, R30 ;  /* 0x000000ffff2f7224 */ /* 0x000fce00078e001e */
.L_x_125:
[----:B---3--:R-:W-:Y:S01]  /*0e60*/  ISETP.GE.U32.AND P0, PT, R10, R24, PT ;  /* 0x000000180a00720c */ /* 0x008fe20003f06070 */
[----:B------:R-:W-:Y:S01]  /*0e70*/  BSSY B0, `(.L_x_127) ;  /* 0x0000017000007945 */ /* 0x000fe20003800000 */
[----:B------:R-:W-:Y:S01]  /*0e80*/  HFMA2.MMA R28, -RZ, RZ, 0, 0 ;  /* 0x00000000ff1c7435 */ /* 0x000fe200000001ff */
[----:B------:R-:W-:Y:S01]  /*0e90*/  IMAD.MOV.U32 R29, RZ, RZ, 0x3ca00000 ;  /* 0x3ca00000ff1d7424 */ /* 0x000fe200078e00ff */
[----:B------:R-:W-:-:S13]  /*0ea0*/  ISETP.GE.AND.EX P0, PT, R11, R25, PT, P0 ;  /* 0x000000190b00720c */ /* 0x000fda0003f06300 */
[----:B------:R-:W-:Y:S05]  /*0eb0*/  @P0 BRA `(.L_x_128) ;  /* 0x0000000000480947 */ /* 0x000fea0003800000 */
[----:B------:R-:W-:Y:S01]  /*0ec0*/  IMAD.WIDE.U32 R26, R26, 0x200000, RZ ;  /* 0x002000001a1a7825 */ /* 0x000fe200078e00ff */
[----:B------:R-:W-:Y:S01]  /*0ed0*/  UMOV UR4, 0xf0000000 ;  /* 0xf000000000047882 */ /* 0x000fe20000000000 */
[----:B------:R-:W-:Y:S02]  /*0ee0*/  UMOV UR5, 0x380fffff ;  /* 0x380fffff00057882 */ /* 0x000fe40000000000 */
[----:B------:R-:W-:Y:S01]  /*0ef0*/  IMAD R34, R10, UR8, RZ ;  /* 0x000000080a227c24 */ /* 0x000fe2000f8e02ff */
[----:B------:R-:W-:-:S04]  /*0f00*/  LOP3.LUT R26, R26, R49, RZ, 0x3c, !PT ;  /* 0x000000311a1a7212 */ /* 0x000fc800078e3cff */
[----:B------:R0:W1:Y:S02]  /*0f10*/  I2F.F64.U64 R32, R26 ;  /* 0x0000001a00207312 */ /* 0x0000640000301800 */
[----:B0-----:R-:W-:-:S04]  /*0f20*/  IADD3 R26, P1, R34, UR10, RZ ;  /* 0x0000000a221a7c10 */ /* 0x001fc8000ff3e0ff */
[----:B------:R-:W-:Y:S01]  /*0f30*/  LEA.HI.X.SX32 R27, R34, UR11, 0x1, P1 ;  /* 0x0000000b221b7c11 */ /* 0x000fe200088f0eff */
[----:B-1----:R-:W-:-:S06]  /*0f40*/  DFMA R32, R32, R28, 5.5511151231257827021e-17 ;  /* 0x3c9000002020742b */ /* 0x002fcc000000001c */
[----:B------:R-:W0:Y:S02]  /*0f50*/  F2F.F32.F64 R35, R32 ;  /* 0x0000002000237310 */ /* 0x000e240000301000 */
[----:B------:R-:W-:-:S14]  /*0f60*/  DSETP.GEU.AND P0, PT, |R32|, UR4, PT ;  /* 0x0000000420007e2a */ /* 0x000fdc000bf0e200 */
[----:B0-----:R-:W-:-:S04]  /*0f70*/  @!P0 FMUL R35, R35, 1.175494350822287508e-38 ;  /* 0x0080000023238820 */ /* 0x001fc80000400000 */
[----:B------:R-:W-:-:S05]  /*0f80*/  FFMA.FTZ R35, R35, UR9, R18 ;  /* 0x0000000923237c23 */ /* 0x000fca0008010012 */
[----:B------:R-:W-:-:S05]  /*0f90*/  F2FP.F16.F32.PACK_AB R35, RZ, R35 ;  /* 0x00000023ff23723e */ /* 0x000fca00000000ff */
[----:B------:R-:W-:-:S05]  /*0fa0*/  HADD2.F32 R36, -RZ, R35.H0_H0 ;  /* 0x20000023ff247230 */ /* 0x000fca0000004100 */
[----:B------:R-:W-:-:S04]  /*0fb0*/  FSETP.NEU.FTZ.AND P0, PT, R36, R41, PT ;  /* 0x000000292400720b */ /* 0x000fc80003f1d000 */
[----:B------:R-:W-:-:S05]  /*0fc0*/  SEL R35, R20, R35, !P0 ;  /* 0x0000002314237207 */ /* 0x000fca0004000000 */
[----:B------:R0:W-:Y:S04]  /*0fd0*/  STG.E.U16 desc[UR6][R26.64], R35 ;  /* 0x000000231a007986 */ /* 0x0001e8000c101506 */
.L_x_128:
[----:B------:R-:W-:Y:S05]  /*0fe0*/  BSYNC B0 ;  /* 0x0000000000007941 */ /* 0x000fea0003800000 */
.L_x_127:
        /* <DEDUP_REMOVED lines=13> */
[----:B------:R-:W-:Y:S02]  /*10c0*/  IADD3 R47, P3, R47, R10, RZ ;  /* 0x0000000a2f2f7210 */ /* 0x000fe40007f7e0ff */
[----:B------:R-:W-:Y:S02]  /*10d0*/  ISETP.GE.U32.AND P1, PT, R35, R24, PT ;  /* 0x000000182300720c */ /* 0x000fe40003f26070 */
[----:B------:R-:W-:Y:S01]  /*10e0*/  ISETP.GE.AND.EX P2, PT, R36, R25, PT, P2 ;  /* 0x000000192400720c */ /* 0x000fe20003f46320 */
[----:B------:R-:W-:Y:S01]  /*10f0*/  IMAD.X R32, RZ, RZ, R11, P3 ;  /* 0x000000ffff207224 */ /* 0x000fe200018e060b */
[----:B------:R-:W-:-:S02]  /*1100*/  IADD3.X R34, RZ, R11, RZ, P4, !PT ;  /* 0x0000000bff227210 */ /* 0x000fc400027fe4ff */
[----:B------:R-:W-:Y:S02]  /*1110*/  ISETP.GE.U32.AND P0, PT, R47, R24, PT ;  /* 0x000000182f00720c */ /* 0x000fe40003f06070 */
[-C--:B------:R-:W-:Y:S02]  /*1120*/  ISETP.GE.AND.EX P1, PT, R34, R25.reuse, PT, P1 ;  /* 0x000000192200720c */ /* 0x080fe40003f26310 */
[----:B------:R-:W-:-:S05]  /*1130*/  ISETP.GE.AND.EX P0, PT, R32, R25, PT, P0 ;  /* 0x000000192000720c */ /* 0x000fca0003f06300 */
[----:B------:R-:W-:Y:S08]  /*1140*/  @P2 BRA `(.L_x_130) ;  /* 0x00000000003c2947 */ /* 0x000ff00003800000 */
[----:B------:R-:W-:Y:S01]  /*1150*/  UMOV UR4, 0xf0000000 ;  /* 0xf000000000047882 */ /* 0x000fe20000000000 */
[----:B------:R-:W-:Y:S01]  /*1160*/  UMOV UR5, 0x380fffff ;  /* 0x380fffff00057882 */ /* 0x000fe20000000000 */
[----:B------:R-:W0:Y:S01]  /*1170*/  F2F.F32.F64 R29, R26 ;  /* 0x0000001a001d7310 */ /* 0x000e220000301000 */
[----:B------:R-:W-:Y:S01]  /*1180*/  DSETP.GEU.AND P2, PT, |R26|, UR4, PT ;  /* 0x000000041a007e2a */ /* 0x000fe2000bf4e200 */
[----:B------:R-:W-:-:S05]  /*1190*/  IMAD R49, R49, UR8, RZ ;  /* 0x0000000831317c24 */ /* 0x000fca000f8e02ff */
[----:B------:R-:W-:-:S08]  /*11a0*/  IADD3 R28, P3, R49, UR10, RZ ;  /* 0x0000000a311c7c10 */ /* 0x000fd0000ff7e0ff */
[----:B0-----:R-:W-:-:S04]  /*11b0*/  @!P2 FMUL R29, R29, 1.175494350822287508e-38 ;  /* 0x008000001d1da820 */ /* 0x001fc80000400000 */
[----:B------:R-:W-:-:S05]  /*11c0*/  FFMA.FTZ R29, R29, UR9, R18 ;  /* 0x000000091d1d7c23 */ /* 0x000fca0008010012 */
[----:B------:R-:W-:-:S04]  /*11d0*/  F2FP.F16.F32.PACK_AB R29, RZ, R29 ;  /* 0x0000001dff1d723e */ /* 0x000fc800000000ff */
[----:B------:R-:W-:Y:S02]  /*11e0*/  PRMT R51, R29, 0x7610, R51 ;  /* 0x000076101d337816 */ /* 0x000fe40000000033 */
[----:B------:R-:W-:-:S03]  /*11f0*/  LEA.HI.X.SX32 R29, R49, UR11, 0x1, P3 ;  /* 0x0000000b311d7c11 */ /* 0x000fc600098f0eff */
[----:B------:R-:W-:-:S05]  /*1200*/  HADD2.F32 R32, -RZ, R51.H0_H0 ;  /* 0x20000033ff207230 */ /* 0x000fca0000004100 */
[----:B------:R-:W-:-:S04]  /*1210*/  FSETP.NEU.FTZ.AND P2, PT, R32, R41, PT ;  /* 0x000000292000720b */ /* 0x000fc80003f5d000 */
[----:B------:R-:W-:-:S05]  /*1220*/  SEL R51, R20, R51, !P2 ;  /* 0x0000003314337207 */ /* 0x000fca0005000000 */
[----:B------:R0:W-:Y:S04]  /*1230*/  STG.E.U16 desc[UR6][R28.64], R51 ;  /* 0x000000331c007986 */ /* 0x0001e8000c101506 */
.L_x_130:
[----:B------:R-:W-:Y:S05]  /*1240*/  BSYNC B0 ;  /* 0x0000000000007941 */ /* 0x000fea0003800000 */
.L_x_129:
[----:B------:R-:W-:Y:S04]  /*1250*/  BSSY B0, `(.L_x_131) ;  /* 0x0000008000007945 */ /* 0x000fe80003800000 */
[----:B------:R-:W-:Y:S05]  /*1260*/  @P1 BRA `(.L_x_132) ;  /* 0x0000000000181947 */ /* 0x000fea0003800000 */
[----:B------:R-:W-:Y:S01]  /*1270*/  IMAD R35, R35, UR12, RZ ;  /* 0x0000000c23237c24 */ /* 0x000fe2000f8e02ff */
[----:B------:R-:W-:-:S04]  /*1280*/  FSETP.NEU.FTZ.AND P1, PT, R42, R41, PT ;  /* 0x000000292a00720b */ /* 0x000fc80003f3d000 */
[C---:B------:R-:W-:Y:S02]  /*1290*/  IADD3 R26, P2, R35.reuse, UR10, RZ ;  /* 0x0000000a231a7c10 */ /* 0x040fe4000ff5e0ff */
[----:B0-----:R-:W-:Y:S02]  /*12a0*/  SEL R29, R20, R37, !P1 ;  /* 0x00000025141d7207 */ /* 0x001fe40004800000 */
[----:B------:R-:W-:-:S05]  /*12b0*/  LEA.HI.X.SX32 R27, R35, UR11, 0x1, P2 ;  /* 0x0000000b231b7c11 */ /* 0x000fca00090f0eff */
[----:B------:R1:W-:Y:S04]  /*12c0*/  STG.E.U16 desc[UR6][R26.64], R29 ;  /* 0x0000001d1a007986 */ /* 0x0003e8000c101506 */
.L_x_132:
[----:B------:R-:W-:Y:S05]  /*12d0*/  BSYNC B0 ;  /* 0x0000000000007941 */ /* 0x000fea0003800000 */
.L_x_131:
[----:B------:R-:W-:Y:S05]  /*12e0*/  @P0 BRA `(.L_x_133) ;  /* 0x0000000000180947 */ /* 0x000fea0003800000 */
[----:B------:R-:W-:Y:S01]  /*12f0*/  IMAD R47, R47, UR12, RZ ;  /* 0x0000000c2f2f7c24 */ /* 0x000fe2000f8e02ff */
[----:B------:R-:W-:-:S04]  /*1300*/  FSETP.NEU.FTZ.AND P1, PT, R42, R41, PT ;  /* 0x000000292a00720b */ /* 0x000fc80003f3d000 */
[C---:B-1----:R-:W-:Y:S02]  /*1310*/  IADD3 R26, P0, R47.reuse, UR10, RZ ;  /* 0x0000000a2f1a7c10 */ /* 0x042fe4000ff1e0ff */
[----:B0-----:R-:W-:Y:S02]  /*1320*/  SEL R29, R20, R37, !P1 ;  /* 0x00000025141d7207 */ /* 0x001fe40004800000 */
[----:B------:R-:W-:-:S05]  /*1330*/  LEA.HI.X.SX32 R27, R47, UR11, 0x1, P0 ;  /* 0x0000000b2f1b7c11 */ /* 0x000fca00080f0eff */
[----:B------:R2:W-:Y:S04]  /*1340*/  STG.E.U16 desc[UR6][R26.64], R29 ;  /* 0x0000001d1a007986 */ /* 0x0005e8000c101506 */
.L_x_133:
        /* <DEDUP_REMOVED lines=11> */
        .weak           $__internal_7_$__cuda_sm20_div_s64
        .type           $__internal_7_$__cuda_sm20_div_s64,@function
        .size           $__internal_7_$__cuda_sm20_div_s64,(.L_x_266 - $__internal_7_$__cuda_sm20_div_s64)
$__internal_7_$__cuda_sm20_div_s64:
        /* <DEDUP_REMOVED lines=48> */
[----:B------:R-:W-:-:S04]  /*1700*/  IADD3 R16, P0, -R16, R28, RZ ;  /* 0x0000001c10107210 */ /* 0x000fc80007f1e1ff */
        /* <DEDUP_REMOVED lines=14> */
[----:B------:R-:W-:Y:S01]  /*17f0*/  SEL R16, R16, R27, P0 ;  /* 0x0000001b10107207 */ /* 0x000fe20000000000 */
[----:B------:R-:W-:-:S03]  /*1800*/  IMAD.MOV.U32 R27, RZ, RZ, 0x0 ;  /* 0x00000000ff1b7424 */ /* 0x000fc600078e00ff */
        /* <DEDUP_REMOVED lines=9> */
[----:B------:R-:W-:Y:S06]  /*18a0*/  RET.REL.NODEC R26 `(_ZN2at6native55_GLOBAL__N__1da31dc6_22_DistributionUniform_cu_67fa25cf43distribution_elementwise_grid_stride_kernelIfLi4EZNS0_9templates4cuda21uniform_and_transformIN3c104HalfEfPNS_17CUDAGeneratorImplEZZZNS4_14uniform_kernelIS9_EEvRNS_18TensorIteratorBaseEddT_ENKUlvE_clEvENKUlvE1_clEvEUlfE_EEvSC_T1_T2_EUlP24curandStatePhilox4_32_10E_ZNS1_27distribution_nullary_kernelIS7_f7double2S9_SL_SG_EEvSC_SI_RKT3_T4_EUlifE_EEvlNS_15PhiloxCudaStateESH_SI_) ;  /* 0xffffffe41ad47950 */ /* 0x000fec0003c3ffff */
.L_x_135:
        /* <DEDUP_REMOVED lines=13> */
.L_x_266:


//--------------------- .text._ZN2at6native55_GLOBAL__N__1da31dc6_22_DistributionUniform_cu_67fa25cf43distribution_elementwise_grid_stride_kernelIfLi4EZNS0_9templates4cuda21uniform_and_transformIffPNS_17CUDAGeneratorImplEZZZNS4_14uniform_kernelIS7_EEvRNS_18TensorIteratorBaseEddT_ENKUlvE_clEvENKUlvE0_clEvEUlfE_EEvSA_T1_T2_EUlP24curandStatePhilox4_32_10E0_ZNS1_27distribution_nullary_kernelIff6float4S7_SJ_SE_EEvSA_SG_RKT3_T4_EUlifE0_EEvlNS_15PhiloxCudaStateESF_SG_ --------------------------
	.section	.text._ZN2at6native55_GLOBAL__N__1da31dc6_22_DistributionUniform_cu_67fa25cf43distribution_elementwise_grid_stride_kernelIfLi4EZNS0_9templates4cuda21uniform_and_transformIffPNS_17CUDAGeneratorImplEZZZNS4_14uniform_kernelIS7_EEvRNS_18TensorIteratorBaseEddT_ENKUlvE_clEvENKUlvE0_clEvEUlfE_EEvSA_T1_T2_EUlP24curandStatePhilox4_32_10E0_ZNS1_27distribution_nullary_kernelIff6float4S7_SJ_SE_EEvSA_SG_RKT3_T4_EUlifE0_EEvlNS_15PhiloxCudaStateESF_SG_,"ax",@progbits
	.align	128
.text._ZN2at6native55_GLOBAL__N__1da31dc6_22_DistributionUniform_cu_67fa25cf43distribution_elementwise_grid_stride_kernelIfLi4EZNS0_9templates4cuda21uniform_and_transformIffPNS_17CUDAGeneratorImplEZZZNS4_14uniform_kernelIS7_EEvRNS_18TensorIteratorBaseEddT_ENKUlvE_clEvENKUlvE0_clEvEUlfE_EEvSA_T1_T2_EUlP24curandStatePhilox4_32_10E0_ZNS1_27distribution_nullary_kernelIff6float4S7_SJ_SE_EEvSA_SG_RKT3_T4_EUlifE0_EEvlNS_15PhiloxCudaStateESF_SG_:
        .type           _ZN2at6native55_GLOBAL__N__1da31dc6_22_DistributionUniform_cu_67fa25cf43distribution_elementwise_grid_stride_kernelIfLi4EZNS0_9templates4cuda21uniform_and_transformIffPNS_17CUDAGeneratorImplEZZZNS4_14uniform_kernelIS7_EEvRNS_18TensorIteratorBaseEddT_ENKUlvE_clEvENKUlvE0_clEvEUlfE_EEvSA_T1_T2_EUlP24curandStatePhilox4_32_10E0_ZNS1_27distribution_nullary_kernelIff6float4S7_SJ_SE_EEvSA_SG_RKT3_T4_EUlifE0_EEvlNS_15PhiloxCudaStateESF_SG_,@function
        .size           _ZN2at6native55_GLOBAL__N__1da31dc6_22_DistributionUniform_cu_67fa25cf43distribution_elementwise_grid_stride_kernelIfLi4EZNS0_9templates4cuda21uniform_and_transformIffPNS_17CUDAGeneratorImplEZZZNS4_14uniform_kernelIS7_EEvRNS_18TensorIteratorBaseEddT_ENKUlvE_clEvENKUlvE0_clEvEUlfE_EEvSA_T1_T2_EUlP24curandStatePhilox4_32_10E0_ZNS1_27distribution_nullary_kernelIff6float4S7_SJ_SE_EEvSA_SG_RKT3_T4_EUlifE0_EEvlNS_15PhiloxCudaStateESF_SG_,(.L_x_268 - _ZN2at6native55_GLOBAL__N__1da31dc6_22_DistributionUniform_cu_67fa25cf43distribution_elementwise_grid_stride_kernelIfLi4EZNS0_9templates4cuda21uniform_and_transformIffPNS_17CUDAGeneratorImplEZZZNS4_14uniform_kernelIS7_EEvRNS_18TensorIteratorBaseEddT_ENKUlvE_clEvENKUlvE0_clEvEUlfE_EEvSA_T1_T2_EUlP24curandStatePhilox4_32_10E0_ZNS1_27distribution_nullary_kernelIff6float4S7_SJ_SE_EEvSA_SG_RKT3_T4_EUlifE0_EEvlNS_15PhiloxCudaStateESF_SG_)
        .other          _ZN2at6native55_GLOBAL__N__1da31dc6_22_DistributionUniform_cu_67fa25cf43distribution_elementwise_grid_stride_kernelIfLi4EZNS0_9templates4cuda21uniform_and_transformIffPNS_17CUDAGeneratorImplEZZZNS4_14uniform_kernelIS7_EEvRNS_18TensorIteratorBaseEddT_ENKUlvE_clEvENKUlvE0_clEvEUlfE_EEvSA_T1_T2_EUlP24curandStatePhilox4_32_10E0_ZNS1_27distribution_nullary_kernelIff6float4S7_SJ_SE_EEvSA_SG_RKT3_T4_EUlifE0_EEvlNS_15PhiloxCudaStateESF_SG_,@"STO_CUDA_ENTRY STV_DEFAULT"
_ZN2at6native55_GLOBAL__N__1da31dc6_22_DistributionUniform_cu_67fa25cf43distribution_elementwise_grid_stride_kernelIfLi4EZNS0_9templates4cuda21uniform_and_transformIffPNS_17CUDAGeneratorImplEZZZNS4_14uniform_kernelIS7_EEvRNS_18TensorIteratorBaseEddT_ENKUlvE_clEvENKUlvE0_clEvEUlfE_EEvSA_T1_T2_EUlP24curandStatePhilox4_32_10E0_ZNS1_27distribution_nullary_kernelIff6float4S7_SJ_SE_EEvSA_SG_RKT3_T4_EUlifE0_EEvlNS_15PhiloxCudaStateESF_SG_:
        /* <DEDUP_REMOVED lines=92> */
[----:B------:R-:W-:Y:S05]  /*05c0*/  CALL.REL.NOINC `($__internal_8_$__cuda_sm20_div_s64) ;  /* 0x0000004c00387944 */ /* 0x000fea0003c00000 */
[----:B------:R-:W-:Y:S05]  /*05d0*/  BRA `(.L_x_137) ;  /* 0x0000000000587947 */ /* 0x000fea0003800000 */
.L_x_136:
        /* <DEDUP_REMOVED lines=22> */
.L_x_137:
        /* <DEDUP_REMOVED lines=13> */
[----:B------:R-:W0:Y:S01]  /*0810*/  LDC R31, c[0x0][0x238] ;  /* 0x00008e00ff1f7b82 */ /* 0x000e220000000800 */
[----:B------:R-:W-:Y:S01]  /*0820*/  IMAD R38, R38, -0x326172a9, RZ ;  /* 0xcd9e8d5726267824 */ /* 0x000fe200078e02ff */
[----:B------:R-:W-:Y:S01]  /*0830*/  LOP3.LUT R30, R30, 0x3, RZ, 0xc0, !PT ;  /* 0x000000031e1e7812 */ /* 0x000fe200078ec0ff */
[----:B------:R-:W-:Y:S01]  /*0840*/  ULDC UR58, c[0x0][0x23c] ;  /* 0x00008f00003a7ab9 */ /* 0x000fe20000000800 */
[----:B------:R-:W-:Y:S01]  /*0850*/  ULDC UR57, c[0x0][0x368] ;  /* 0x0000da0000397ab9 */ /* 0x000fe20000000800 */
[----:B------:R-:W-:Y:S01]  /*0860*/  ULDC UR56, c[0x0][0x250] ;  /* 0x0000940000387ab9 */ /* 0x000fe20000000800 */
[----:B------:R-:W-:Y:S01]  /*0870*/  ULDC UR55, c[0x0][0x36c] ;  /* 0x0000db0000377ab9 */ /* 0x000fe20000000800 */
[----:B------:R-:W-:Y:S01]  /*0880*/  ULDC UR54, c[0x0][0x254] ;  /* 0x0000950000367ab9 */ /* 0x000fe20000000800 */
[----:B------:R-:W1:Y:S01]  /*0890*/  LDC.64 R20, c[0x0][0x3d8] ;  /* 0x0000f600ff147b82 */ /* 0x000e620000000a00 */
        /* <DEDUP_REMOVED lines=47> */
[----:B01----:R-:W-:-:S05]  /*0b90*/  ULDC.64 UR32, c[0x0][0x240] ;  /* 0x0000900000207ab9 */ /* 0x003fca0000000a00 */
.L_x_153:
        /* <DEDUP_REMOVED lines=13> */
.L_x_139:
[----:B------:R-:W-:Y:S05]  /*0c70*/  BSYNC B0 ;  /* 0x0000000000007941 */ /* 0x000fea0003800000 */
.L_x_138:
        /* <DEDUP_REMOVED lines=69> */
.L_x_141:
[----:B------:R-:W-:Y:S01]  /*10d0*/  IMAD.MOV.U32 R26, RZ, RZ, R36 ;  /* 0x000000ffff1a7224 */ /* 0x000fe200078e0024 */
[----:B------:R-:W-:Y:S01]  /*10e0*/  MOV R34, R27 ;  /* 0x0000001b00227202 */ /* 0x000fe20000000f00 */
[----:B------:R-:W-:Y:S01]  /*10f0*/  IMAD.MOV.U32 R35, RZ, RZ, R32 ;  /* 0x000000ffff237224 */ /* 0x000fe200078e0020 */
[----:B------:R-:W-:-:S07]  /*1100*/  MOV R39, R24 ;  /* 0x0000001800277202 */ /* 0x000fce0000000f00 */
.L_x_140:
[----:B--2---:R-:W-:Y:S01]  /*1110*/  ISETP.GE.U32.AND P0, PT, R13, R22, PT ;  /* 0x000000160d00720c */ /* 0x004fe20003f06070 */
        /* <DEDUP_REMOVED lines=250> */
.L_x_144:
[----:B------:R-:W-:Y:S01]  /*20c0*/  FFMA.FTZ R40, R40, R20, R21 ;  /* 0x0000001428287223 */ /* 0x000fe20000010015 */
[----:B------:R-:W-:Y:S02]  /*20d0*/  ULDC.64 UR34, c[0x0][0x3d0] ;  /* 0x0000f40000227ab9 */ /* 0x000fe40000000a00 */
[----:B------:R-:W-:Y:S02]  /*20e0*/  IADD3 R26, P1, R35, UR34, RZ ;  /* 0x00000022231a7c10 */ /* 0x000fe4000ff3e0ff */
[C---:B------:R-:W-:Y:S02]  /*20f0*/  FSETP.NEU.FTZ.AND P0, PT, R40.reuse, UR30, PT ;  /* 0x0000001e28007c0b */ /* 0x040fe4000bf1d000 */
[----:B------:R-:W-:Y:S02]  /*2100*/  IADD3.X R27, RZ, UR35, RZ, P1, !PT ;  /* 0x00000023ff1b7c10 */ /* 0x000fe40008ffe4ff */
[----:B------:R-:W-:-:S05]  /*2110*/  FSEL R35, R40, R21, P0 ;  /* 0x0000001528237208 */ /* 0x000fca0000000000 */
[----:B------:R0:W-:Y:S04]  /*2120*/  STG.E desc[UR60][R26.64], R35 ;  /* 0x000000231a007986 */ /* 0x0001e8000c10193c */
.L_x_143:
[----:B------:R-:W-:Y:S05]  /*2130*/  BSYNC B0 ;  /* 0x0000000000007941 */ /* 0x000fea0003800000 */
.L_x_142:
        /* <DEDUP_REMOVED lines=241> */
[----:B------:R-:W-:-:S04]  /*3050*/  ULDC.64 UR34, c[0x0][0x360] ;  /* 0x0000d80000227ab9 */ /* 0x000fc80000000a00 */
[----:B------:R-:W-:-:S05]  /*3060*/  IMAD.HI.U32 R26, R27, UR34, R26 ;  /* 0x000000221b1a7c27 */ /* 0x000fca000f8e001a */
[----:B------:R-:W-:-:S05]  /*3070*/  SHF.R.U32.HI R26, RZ, UR35, R26 ;  /* 0x00000023ff1a7c19 */ /* 0x000fca000801161a */
[----:B------:R-:W-:-:S04]  /*3080*/  IMAD.MOV R26, RZ, RZ, -R26 ;  /* 0x000000ffff1a7224 */ /* 0x000fc800078e0a1a */
[----:B------:R-:W-:-:S04]  /*3090*/  IMAD R26, R26, UR28, R27 ;  /* 0x0000001c1a1a7c24 */ /* 0x000fc8000f8e021b */
[----:B------:R-:W-:-:S07]  /*30a0*/  IMAD R35, R26, UR29, R35 ;  /* 0x0000001d1a237c24 */ /* 0x000fce000f8e0223 */
.L_x_147:
[----:B------:R-:W-:Y:S01]  /*30b0*/  FFMA.FTZ R34, R34, R20, R21 ;  /* 0x0000001422227223 */ /* 0x000fe20000010015 */
[----:B------:R-:W-:Y:S02]  /*30c0*/  ULDC.64 UR34, c[0x0][0x3d0] ;  /* 0x0000f40000227ab9 */ /* 0x000fe40000000a00 */
[----:B------:R-:W-:Y:S02]  /*30d0*/  IADD3 R26, P1, R35, UR34, RZ ;  /* 0x00000022231a7c10 */ /* 0x000fe4000ff3e0ff */
[C---:B------:R-:W-:Y:S02]  /*30e0*/  FSETP.NEU.FTZ.AND P0, PT, R34.reuse, UR30, PT ;  /* 0x0000001e22007c0b */ /* 0x040fe4000bf1d000 */
[----:B------:R-:W-:Y:S02]  /*30f0*/  IADD3.X R27, RZ, UR35, RZ, P1, !PT ;  /* 0x00000023ff1b7c10 */ /* 0x000fe40008ffe4ff */
[----:B------:R-:W-:-:S05]  /*3100*/  FSEL R35, R34, R21, P0 ;  /* 0x0000001522237208 */ /* 0x000fca0000000000 */
[----:B------:R0:W-:Y:S04]  /*3110*/  STG.E desc[UR60][R26.64], R35 ;  /* 0x000000231a007986 */ /* 0x0001e8000c10193c */
.L_x_146:
[----:B------:R-:W-:Y:S05]  /*3120*/  BSYNC B0 ;  /* 0x0000000000007941 */ /* 0x000fea0003800000 */
.L_x_145:
        /* <DEDUP_REMOVED lines=251> */
[----:B------:R-:W-:-:S04]  /*40e0*/  SHF.R.U32.HI R26, RZ, UR35, R26 ;  /* 0x00000023ff1a7c19 */ /* 0x000fc8000801161a */
[----:B------:R-:W-:-:S05]  /*40f0*/  IADD3 R26, -R26, RZ, RZ ;  /* 0x000000ff1a1a7210 */ /* 0x000fca0007ffe1ff */
[----:B------:R-:W-:-:S04]  /*4100*/  IMAD R27, R26, UR28, R37 ;  /* 0x0000001c1a1b7c24 */ /* 0x000fc8000f8e0225 */
[----:B------:R-:W-:-:S07]  /*4110*/  IMAD R34, R27, UR29, R34 ;  /* 0x0000001d1b227c24 */ /* 0x000fce000f8e0222 */
.L_x_150:
[----:B------:R-:W-:Y:S01]  /*4120*/  FFMA.FTZ R36, R36, R20, R21 ;  /* 0x0000001424247223 */ /* 0x000fe20000010015 */
[----:B------:R-:W-:Y:S02]  /*4130*/  ULDC.64 UR34, c[0x0][0x3d0] ;  /* 0x0000f40000227ab9 */ /* 0x000fe40000000a00 */
[----:B------:R-:W-:Y:S02]  /*4140*/  IADD3 R34, P1, R34, UR34, RZ ;  /* 0x0000002222227c10 */ /* 0x000fe4000ff3e0ff */
[----:B------:R-:W-:-:S03]  /*4150*/  FSETP.NEU.FTZ.AND P0, PT, R36, UR30, PT ;  /* 0x0000001e24007c0b */ /* 0x000fc6000bf1d000 */
[----:B------:R-:W-:Y:S01]  /*4160*/  IMAD.X R35, RZ, RZ, UR35, P1 ;  /* 0x00000023ff237e24 */ /* 0x000fe200088e06ff */
[----:B------:R-:W-:-:S05]  /*4170*/  FSEL R27, R36, R21, P0 ;  /* 0x00000015241b7208 */ /* 0x000fca0000000000 */
[----:B------:R0:W-:Y:S04]  /*4180*/  STG.E desc[UR60][R34.64], R27 ;  /* 0x0000001b22007986 */ /* 0x0001e8000c10193c */
.L_x_149:
[----:B------:R-:W-:Y:S05]  /*4190*/  BSYNC B0 ;  /* 0x0000000000007941 */ /* 0x000fea0003800000 */
.L_x_148:
[----:B------:R-:W-:-:S05]  /*41a0*/  IMAD R26, R40, 0x3, RZ ;  /* 0x00000003281a7824 */ /* 0x000fca00078e02ff */
[----:B0-----:R-:W-:-:S04]  /*41b0*/  IADD3 R27, P1, R26, R13, RZ ;  /* 0x0000000d1a1b7210 */ /* 0x001fc80007f3e0ff */
        /* <DEDUP_REMOVED lines=253> */
.L_x_152:
[----:B------:R-:W-:Y:S01]  /*5190*/  FFMA.FTZ R38, R38, R20, R21 ;  /* 0x0000001426267223 */ /* 0x000fe20000010015 */
[----:B------:R-:W-:Y:S02]  /*51a0*/  ULDC.64 UR34, c[0x0][0x3d0] ;  /* 0x0000f40000227ab9 */ /* 0x000fe40000000a00 */
[----:B------:R-:W-:Y:S02]  /*51b0*/  IADD3 R34, P1, R34, UR34, RZ ;  /* 0x0000002222227c10 */ /* 0x000fe4000ff3e0ff */
[C---:B------:R-:W-:Y:S02]  /*51c0*/  FSETP.NEU.FTZ.AND P0, PT, R38.reuse, UR30, PT ;  /* 0x0000001e26007c0b */ /* 0x040fe4000bf1d000 */
[----:B------:R-:W-:Y:S02]  /*51d0*/  IADD3.X R35, RZ, UR35, RZ, P1, !PT ;  /* 0x00000023ff237c10 */ /* 0x000fe40008ffe4ff */
[----:B------:R-:W-:-:S05]  /*51e0*/  FSEL R27, R38, R21, P0 ;  /* 0x00000015261b7208 */ /* 0x000fca0000000000 */
[----:B------:R0:W-:Y:S04]  /*51f0*/  STG.E desc[UR60][R34.64], R27 ;  /* 0x0000001b22007986 */ /* 0x0001e8000c10193c */
.L_x_151:
        /* <DEDUP_REMOVED lines=11> */
        .weak           $__internal_8_$__cuda_sm20_div_s64
        .type           $__internal_8_$__cuda_sm20_div_s64,@function
        .size           $__internal_8_$__cuda_sm20_div_s64,(.L_x_268 - $__internal_8_$__cuda_sm20_div_s64)
$__internal_8_$__cuda_sm20_div_s64:
        /* <DEDUP_REMOVED lines=74> */
[----:B------:R-:W-:Y:S06]  /*5750*/  RET.REL.NODEC R26 `(_ZN2at6native55_GLOBAL__N__1da31dc6_22_DistributionUniform_cu_67fa25cf43distribution_elementwise_grid_stride_kernelIfLi4EZNS0_9templates4cuda21uniform_and_transformIffPNS_17CUDAGeneratorImplEZZZNS4_14uniform_kernelIS7_EEvRNS_18TensorIteratorBaseEddT_ENKUlvE_clEvENKUlvE0_clEvEUlfE_EEvSA_T1_T2_EUlP24curandStatePhilox4_32_10E0_ZNS1_27distribution_nullary_kernelIff6float4S7_SJ_SE_EEvSA_SG_RKT3_T4_EUlifE0_EEvlNS_15PhiloxCudaStateESF_SG_) ;  /* 0xffffffa81a287950 */ /* 0x000fec0003c3ffff */
.L_x_154:
        /* <DEDUP_REMOVED lines=10> */
.L_x_268:


//--------------------- .text._ZN2at6native55_GLOBAL__N__1da31dc6_22_DistributionUniform_cu_67fa25cf43distribution_elementwise_grid_stride_kernelIfLi4EZNS0_9templates4cuda21uniform_and_transformIffPNS_17CUDAGeneratorImplEZZZNS4_14uniform_kernelIS7_EEvRNS_18TensorIteratorBaseEddT_ENKUlvE_clEvENKUlvE0_clEvEUlfE_EEvSA_T1_T2_EUlP24curandStatePhilox4_32_10E0_ZNS1_27distribution_nullary_kernelIff6float4S7_SJ_SE_EEvSA_SG_RKT3_T4_EUlifE_EEvlNS_15PhiloxCudaStateESF_SG_ --------------------------
	.section	.text._ZN2at6native55_GLOBAL__N__1da31dc6_22_DistributionUniform_cu_67fa25cf43distribution_elementwise_grid_stride_kernelIfLi4EZNS0_9templates4cuda21uniform_and_transformIffPNS_17CUDAGeneratorImplEZZZNS4_14uniform_kernelIS7_EEvRNS_18TensorIteratorBaseEddT_ENKUlvE_clEvENKUlvE0_clEvEUlfE_EEvSA_T1_T2_EUlP24curandStatePhilox4_32_10E0_ZNS1_27distribution_nullary_kernelIff6float4S7_SJ_SE_EEvSA_SG_RKT3_T4_EUlifE_EEvlNS_15PhiloxCudaStateESF_SG_,"ax",@progbits
	.align	128
.text._ZN2at6native55_GLOBAL__N__1da31dc6_22_DistributionUniform_cu_67fa25cf43distribution_elementwise_grid_stride_kernelIfLi4EZNS0_9templates4cuda21uniform_and_transformIffPNS_17CUDAGeneratorImplEZZZNS4_14uniform_kernelIS7_EEvRNS_18TensorIteratorBaseEddT_ENKUlvE_clEvENKUlvE0_clEvEUlfE_EEvSA_T1_T2_EUlP24curandStatePhilox4_32_10E0_ZNS1_27distribution_nullary_kernelIff6float4S7_SJ_SE_EEvSA_SG_RKT3_T4_EUlifE_EEvlNS_15PhiloxCudaStateESF_SG_:
        .type           _ZN2at6native55_GLOBAL__N__1da31dc6_22_DistributionUniform_cu_67fa25cf43distribution_elementwise_grid_stride_kernelIfLi4EZNS0_9templates4cuda21uniform_and_transformIffPNS_17CUDAGeneratorImplEZZZNS4_14uniform_kernelIS7_EEvRNS_18TensorIteratorBaseEddT_ENKUlvE_clEvENKUlvE0_clEvEUlfE_EEvSA_T1_T2_EUlP24curandStatePhilox4_32_10E0_ZNS1_27distribution_nullary_kernelIff6float4S7_SJ_SE_EEvSA_SG_RKT3_T4_EUlifE_EEvlNS_15PhiloxCudaStateESF_SG_,@function
        .size           _ZN2at6native55_GLOBAL__N__1da31dc6_22_DistributionUniform_cu_67fa25cf43distribution_elementwise_grid_stride_kernelIfLi4EZNS0_9templates4cuda21uniform_and_transformIffPNS_17CUDAGeneratorImplEZZZNS4_14uniform_kernelIS7_EEvRNS_18TensorIteratorBaseEddT_ENKUlvE_clEvENKUlvE0_clEvEUlfE_EEvSA_T1_T2_EUlP24curandStatePhilox4_32_10E0_ZNS1_27distribution_nullary_kernelIff6float4S7_SJ_SE_EEvSA_SG_RKT3_T4_EUlifE_EEvlNS_15PhiloxCudaStateESF_SG_,(.L_x_270 - _ZN2at6native55_GLOBAL__N__1da31dc6_22_DistributionUniform_cu_67fa25cf43distribution_elementwise_grid_stride_kernelIfLi4EZNS0_9templates4cuda21uniform_and_transformIffPNS_17CUDAGeneratorImplEZZZNS4_14uniform_kernelIS7_EEvRNS_18TensorIteratorBaseEddT_ENKUlvE_clEvENKUlvE0_clEvEUlfE_EEvSA_T1_T2_EUlP24curandStatePhilox4_32_10E0_ZNS1_27distribution_nullary_kernelIff6float4S7_SJ_SE_EEvSA_SG_RKT3_T4_EUlifE_EEvlNS_15PhiloxCudaStateESF_SG_)
        .other          _ZN2at6native55_GLOBAL__N__1da31dc6_22_DistributionUniform_cu_67fa25cf43distribution_elementwise_grid_stride_kernelIfLi4EZNS0_9templates4cuda21uniform_and_transformIffPNS_17CUDAGeneratorImplEZZZNS4_14uniform_kernelIS7_EEvRNS_18TensorIteratorBaseEddT_ENKUlvE_clEvENKUlvE0_clEvEUlfE_EEvSA_T1_T2_EUlP24curandStatePhilox4_32_10E0_ZNS1_27distribution_nullary_kernelIff6float4S7_SJ_SE_EEvSA_SG_RKT3_T4_EUlifE_EEvlNS_15PhiloxCudaStateESF_SG_,@"STO_CUDA_ENTRY STV_DEFAULT"
_ZN2at6native55_GLOBAL__N__1da31dc6_22_DistributionUniform_cu_67fa25cf43distribution_elementwise_grid_stride_kernelIfLi4EZNS0_9templates4cuda21uniform_and_transformIffPNS_17CUDAGeneratorImplEZZZNS4_14uniform_kernelIS7_EEvRNS_18TensorIteratorBaseEddT_ENKUlvE_clEvENKUlvE0_clEvEUlfE_EEvSA_T1_T2_EUlP24curandStatePhilox4_32_10E0_ZNS1_27distribution_nullary_kernelIff6float4S7_SJ_SE_EEvSA_SG_RKT3_T4_EUlifE_EEvlNS_15PhiloxCudaStateESF_SG_:
        /* <DEDUP_REMOVED lines=9> */
[----:B0-----:R-:W-:-:S05]  /*0090*/  @P0 IMAD.MOV.U32 R30, RZ, RZ, R44 ;  /* 0x000000ffff1e0224 */ /* 0x001fca00078e002c */
[----:B-1----:R-:W3:Y:S01]  /*00a0*/  @P0 LDG.E.64 R2, desc[UR6][R30.64] ;  /* 0x000000061e020981 */ /* 0x002ee2000c1e1b00 */
[----:B------:R-:W-:Y:S02]  /*00b0*/  IMAD.U32 R22, RZ, RZ, UR4 ;  /* 0x00000004ff167e24 */ /* 0x000fe4000f8e00ff */
        /* <DEDUP_REMOVED lines=8> */
[----:B------:R-:W-:Y:S01]  /*0140*/  MOV R20, R26 ;  /* 0x0000001a00147202 */ /* 0x000fe20000000f00 */
[----:B------:R-:W-:Y:S02]  /*0150*/  IMAD.WIDE.U32 R6, R26, -0x326172a9, RZ ;  /* 0xcd9e8d571a067825 */ /* 0x000fe400078e00ff */
[----:B------:R-:W-:Y:S01]  /*0160*/  UIADD3.X UR5, UR5, -0x1, URZ, UP0, !UPT ;  /* 0xffffffff05057890 */ /* 0x000fe200087fe43f */
[----:B---3--:R-:W-:-:S05]  /*0170*/  @P0 IADD3 R44, P1, R2, R5, RZ ;  /* 0x00000005022c0210 */ /* 0x008fca0007f3e0ff */
[----:B------:R-:W-:Y:S01]  /*0180*/  @P0 IMAD.X R31, RZ, RZ, R3, P1 ;  /* 0x000000ffff1f0224 */ /* 0x000fe200008e0603 */
[----:B------:R-:W-:Y:S01]  /*0190*/  ISETP.NE.U32.AND P0, PT, RZ, UR5, PT ;  /* 0x00000005ff007c0c */ /* 0x000fe2000bf05070 */
[----:B----4-:R-:W-:-:S03]  /*01a0*/  VIADD R0, R23, 0xbb67ae85 ;  /* 0xbb67ae8517007836 */ /* 0x010fc60000000000 */
[--C-:B------:R-:W-:Y:S01]  /*01b0*/  SHF.R.U64 R4, R44, 0x2, R31.reuse ;  /* 0x000000022c047819 */ /* 0x100fe2000000121f */
[----:B------:R-:W-:Y:S01]  /*01c0*/  VIADD R2, R22, 0x9e3779b9 ;  /* 0x9e3779b916027836 */ /* 0x000fe20000000000 */
[----:B------:R-:W-:-:S03]  /*01d0*/  SHF.R.U32.HI R3, RZ, 0x2, R31 ;  /* 0x00000002ff037819 */ /* 0x000fc6000001161f */
[----:B------:R-:W-:Y:S01]  /*01e0*/  IMAD.WIDE.U32 R4, R4, -0x2daee0ad, RZ ;  /* 0xd2511f5304047825 */ /* 0x000fe200078e00ff */
[----:B------:R-:W-:Y:S02]  /*01f0*/  LOP3.LUT R8, R7, R3, R22, 0x96, !PT ;  /* 0x0000000307087212 */ /* 0x000fe400078e9616 */
[----:B------:R-:W-:Y:S02]  /*0200*/  IADD3 R3, R22, 0x3c6ef372, RZ ;  /* 0x3c6ef37216037810 */ /* 0x000fe40007ffe0ff */
[----:B------:R-:W-:Y:S01]  /*0210*/  LOP3.LUT R10, R23, R5, R27, 0x96, !PT ;  /* 0x00000005170a7212 */ /* 0x000fe200078e961b */
[----:B------:R-:W-:Y:S01]  /*0220*/  IMAD.WIDE.U32 R8, R8, -0x2daee0ad, RZ ;  /* 0xd2511f5308087825 */ /* 0x000fe200078e00ff */
[----:B------:R-:W-:-:S03]  /*0230*/  IADD3 R7, R22, 0x78dde6e4, RZ ;  /* 0x78dde6e416077810 */ /* 0x000fc60007ffe0ff */
[----:B------:R-:W-:Y:S01]  /*0240*/  IMAD.WIDE.U32 R10, R10, -0x326172a9, RZ ;  /* 0xcd9e8d570a0a7825 */ /* 0x000fe200078e00ff */
[----:B------:R-:W-:-:S03]  /*0250*/  LOP3.LUT R14, R9, R4, R0, 0x96, !PT ;  /* 0x00000004090e7212 */ /* 0x000fc600078e9600 */
[----:B------:R-:W-:Y:S01]  /*0260*/  VIADD R4, R23, 0x76cf5d0a ;  /* 0x76cf5d0a17047836 */ /* 0x000fe20000000000 */
[----:B------:R-:W-:Y:S01]  /*0270*/  LOP3.LUT R12, R11, R2, R6, 0x96, !PT ;  /* 0x000000020b0c7212 */ /* 0x000fe200078e9606 */
[----:B------:R-:W-:-:S04]  /*0280*/  IMAD.WIDE.U32 R14, R14, -0x326172a9, RZ ;  /* 0xcd9e8d570e0e7825 */ /* 0x000fc800078e00ff */
[----:B------:R-:W-:Y:S01]  /*0290*/  IMAD.WIDE.U32 R12, R12, -0x2daee0ad, RZ ;  /* 0xd2511f530c0c7825 */ /* 0x000fe200078e00ff */
[----:B------:R-:W-:-:S03]  /*02a0*/  LOP3.LUT R10, R15, R10, R3, 0x96, !PT ;  /* 0x0000000a0f0a7212 */ /* 0x000fc600078e9603 */
[----:B------:R-:W-:Y:S01]  /*02b0*/  VIADD R5, R23, 0x32370b8f ;  /* 0x32370b8f17057836 */ /* 0x000fe20000000000 */
[----:B------:R-:W-:Y:S01]  /*02c0*/  LOP3.LUT R16, R13, R8, R4, 0x96, !PT ;  /* 0x000000080d107212 */ /* 0x000fe200078e9604 */
[----:B------:R-:W-:-:S04]  /*02d0*/  IMAD.WIDE.U32 R10, R10, -0x2daee0ad, RZ ;  /* 0xd2511f530a0a7825 */ /* 0x000fc800078e00ff */
[----:B------:R-:W-:Y:S01]  /*02e0*/  IMAD.WIDE.U32 R16, R16, -0x326172a9, RZ ;  /* 0xcd9e8d5710107825 */ /* 0x000fe200078e00ff */
[----:B------:R-:W-:Y:S02]  /*02f0*/  LOP3.LUT R18, R11, R12, R5, 0x96, !PT ;  /* 0x0000000c0b127212 */ /* 0x000fe400078e9605 */
[C---:B------:R-:W-:Y:S01]  /*0300*/  IADD3 R11, R22.reuse, -0x4ab325aa, RZ ;  /* 0xb54cda56160b7810 */ /* 0x040fe20007ffe0ff */
[----:B------:R-:W-:Y:S02]  /*0310*/  VIADD R6, R22, 0xdaa66d2b ;  /* 0xdaa66d2b16067836 */ /* 0x000fe40000000000 */
[----:B------:R-:W-:-:S03]  /*0320*/  IMAD.WIDE.U32 R18, R18, -0x326172a9, RZ ;  /* 0xcd9e8d5712127825 */ /* 0x000fc600078e00ff */
[----:B------:R-:W-:Y:S01]  /*0330*/  LOP3.LUT R12, R17, R14, R6, 0x96, !PT ;  /* 0x0000000e110c7212 */ /* 0x000fe200078e9606 */
[----:B------:R-:W-:Y:S01]  /*0340*/  VIADD R8, R23, 0xed9eba14 ;  /* 0xed9eba1417087836 */ /* 0x000fe20000000000 */
[----:B------:R-:W-:Y:S01]  /*0350*/  LOP3.LUT R14, R19, R16, R7, 0x96, !PT ;  /* 0x00000010130e7212 */ /* 0x000fe200078e9607 */
[----:B------:R-:W-:Y:S02]  /*0360*/  VIADD R9, R23, 0xa9066899 ;  /* 0xa906689917097836 */ /* 0x000fe40000000000 */
[----:B------:R-:W-:-:S04]  /*0370*/  IMAD.WIDE.U32 R12, R12, -0x2daee0ad, RZ ;  /* 0xd2511f530c0c7825 */ /* 0x000fc800078e00ff */
[----:B------:R-:W-:Y:S01]  /*0380*/  IMAD.WIDE.U32 R14, R14, -0x2daee0ad, RZ ;  /* 0xd2511f530e0e7825 */ /* 0x000fe200078e00ff */
[----:B------:R-:W-:-:S03]  /*0390*/  LOP3.LUT R24, R13, R10, R8, 0x96, !PT ;  /* 0x0000000a0d187212 */ /* 0x000fc600078e9608 */
[----:B------:R-:W-:Y:S01]  /*03a0*/  VIADD R10, R22, 0x1715609d ;  /* 0x1715609d160a7836 */ /* 0x000fe20000000000 */
[----:B------:R-:W-:Y:S01]  /*03b0*/  LOP3.LUT R16, R15, R12, R9, 0x96, !PT ;  /* 0x0000000c0f107212 */ /* 0x000fe200078e9609 */
[----:B------:R-:W-:Y:S01]  /*03c0*/  IMAD.WIDE.U32 R24, R24, -0x326172a9, RZ ;  /* 0xcd9e8d5718187825 */ /* 0x000fe200078e00ff */
[----:B------:R-:W-:-:S03]  /*03d0*/  MOV R15, R26 ;  /* 0x0000001a000f7202 */ /* 0x000fc60000000f00 */
[----:B------:R-:W-:Y:S01]  /*03e0*/  IMAD.WIDE.U32 R16, R16, -0x326172a9, RZ ;  /* 0xcd9e8d5710107825 */ /* 0x000fe200078e00ff */
[----:B------:R-:W-:-:S03]  /*03f0*/  LOP3.LUT R18, R25, R18, R10, 0x96, !PT ;  /* 0x0000001219127212 */ /* 0x000fc600078e960a */
[----:B------:R-:W-:Y:S01]  /*0400*/  VIADD R12, R23, 0x646e171e ;  /* 0x646e171e170c7836 */ /* 0x000fe20000000000 */
[----:B------:R-:W-:Y:S01]  /*0410*/  LOP3.LUT R28, R17, R24, R11, 0x96, !PT ;  /* 0x00000018111c7212 */ /* 0x000fe200078e960b */
[----:B------:R-:W-:-:S04]  /*0420*/  IMAD.WIDE.U32 R18, R18, -0x2daee0ad, RZ ;  /* 0xd2511f5312127825 */ /* 0x000fc800078e00ff */
[----:B------:R-:W-:Y:S01]  /*0430*/  IMAD.WIDE.U32 R28, R28, -0x2daee0ad, RZ ;  /* 0xd2511f531c1c7825 */ /* 0x000fe200078e00ff */
[----:B------:R-:W-:-:S03]  /*0440*/  LOP3.LUT R24, R19, R14, R12, 0x96, !PT ;  /* 0x0000000e13187212 */ /* 0x000fc600078e960c */
[----:B------:R-:W-:Y:S02]  /*0450*/  VIADD R13, R23, 0x1fd5c5a3 ;  /* 0x1fd5c5a3170d7836 */ /* 0x000fe40000000000 */
[----:B------:R-:W-:-:S03]  /*0460*/  IMAD.WIDE.U32 R24, R24, -0x326172a9, RZ ;  /* 0xcd9e8d5718187825 */ /* 0x000fc600078e00ff */
[----:B------:R-:W-:Y:S01]  /*0470*/  LOP3.LUT R29, R29, R18, R13, 0x96, !PT ;  /* 0x000000121d1d7212 */ /* 0x000fe200078e960d */
[C---:B------:R-:W-:Y:S02]  /*0480*/  VIADD R14, R22.reuse, 0x5384540f ;  /* 0x5384540f160e7836 */ /* 0x040fe40000000000 */
[----:B------:R-:W-:Y:S02]  /*0490*/  VIADD R17, R22, 0xf1bbcdc8 ;  /* 0xf1bbcdc816117836 */ /* 0x000fe40000000000 */
[----:B------:R-:W-:Y:S01]  /*04a0*/  IMAD.HI.U32 R45, R29, -0x326172a9, RZ ;  /* 0xcd9e8d571d2d7827 */ /* 0x000fe200078e00ff */
[----:B------:R-:W-:-:S03]  /*04b0*/  LOP3.LUT R30, R25, R16, R14, 0x96, !PT ;  /* 0x00000010191e7212 */ /* 0x000fc600078e960e */
[----:B------:R-:W-:Y:S01]  /*04c0*/  VIADD R18, R23, 0xdb3d7428 ;  /* 0xdb3d742817127836 */ /* 0x000fe20000000000 */
[----:B------:R-:W-:Y:S01]  /*04d0*/  LOP3.LUT R45, R45, R24, R17, 0x96, !PT ;  /* 0x000000182d2d7212 */ /* 0x000fe200078e9611 */
[----:B------:R-:W-:-:S04]  /*04e0*/  IMAD.HI.U32 R25, R30, -0x2daee0ad, RZ ;  /* 0xd2511f531e197827 */ /* 0x000fc800078e00ff */
[--C-:B------:R-:W-:Y:S01]  /*04f0*/  IMAD.MOV.U32 R16, RZ, RZ, R27.reuse ;  /* 0x000000ffff107224 */ /* 0x100fe200078e001b */
[----:B------:R-:W-:Y:S01]  /*0500*/  LOP3.LUT R28, R25, R28, R18, 0x96, !PT ;  /* 0x0000001c191c7212 */ /* 0x000fe200078e9612 */
[----:B------:R-:W-:Y:S01]  /*0510*/  IMAD.MOV.U32 R19, RZ, RZ, R27 ;  /* 0x000000ffff137224 */ /* 0x000fe200078e001b */
[----:B------:R-:W-:Y:S06]  /*0520*/  @!P0 BRA `(.L_x_155) ;  /* 0x0000000000208947 */ /* 0x000fec0003800000 */
[----:B------:R-:W-:Y:S01]  /*0530*/  ULDC UR8, c[0x0][0xc] ;  /* 0x0000030000087ab9 */ /* 0x000fe20000000800 */
[----:B------:R-:W-:Y:S01]  /*0540*/  MOV R34, 0x580 ;  /* 0x0000058000227802 */ /* 0x000fe20000000f00 */
[----:B------:R-:W-:-:S04]  /*0550*/  IMAD R35, R21, UR8, RZ ;  /* 0x0000000815237c24 */ /* 0x000fc8000f8e02ff */
[----:B------:R-:W-:-:S07]  /*0560*/  IMAD.SHL.U32 R35, R35, 0x4, RZ ;  /* 0x0000000423237824 */ /* 0x000fce00078e00ff */
[----:B------:R-:W-:Y:S05]  /*0570*/  CALL.REL.NOINC `($__internal_9_$__cuda_sm20_div_s64) ;  /* 0x0000000c00487944 */ /* 0x000fea0003c00000 */
[----:B------:R-:W-:Y:S01]  /*0580*/  IMAD.MOV.U32 R24, RZ, RZ, R26 ;  /* 0x000000ffff187224 */ /* 0x000fe200078e001a */
[----:B------:R-:W-:Y:S01]  /*0590*/  MOV R25, R27 ;  /* 0x0000001b00197202 */ /* 0x000fe20000000f00 */
[----:B------:R-:W-:Y:S06]  /*05a0*/  BRA `(.L_x_156) ;  /* 0x0000000000587947 */ /* 0x000fec0003800000 */
.L_x_155:
[----:B------:R-:W0:Y:S02]  /*05b0*/  LDC R24, c[0x0][0xc] ;  /* 0x00000300ff187b82 */ /* 0x000e240000000800 */
[----:B0-----:R-:W-:-:S04]  /*05c0*/  IMAD R24, R21, R24, RZ ;  /* 0x0000001815187224 */ /* 0x001fc800078e02ff */
[----:B------:R-:W-:-:S04]  /*05d0*/  IMAD.SHL.U32 R26, R24, 0x4, RZ ;  /* 0x00000004181a7824 */ /* 0x000fc800078e00ff */
[----:B------:R-:W0:Y:S01]  /*05e0*/  I2F.U32.RP R27, R26 ;  /* 0x0000001a001b7306 */ /* 0x000e220000209000 */
[----:B------:R-:W-:Y:S01]  /*05f0*/  IMAD.MOV R33, RZ, RZ, -R26 ;  /* 0x000000ffff217224 */ /* 0x000fe200078e0a1a */
[----:B------:R-:W-:-:S06]  /*0600*/  ISETP.NE.U32.AND P2, PT, R26, RZ, PT ;  /* 0x000000ff1a00720c */ /* 0x000fcc0003f45070 */
[----:B0-----:R-:W0:Y:S02]  /*0610*/  MUFU.RCP R27, R27 ;  /* 0x0000001b001b7308 */ /* 0x001e240000001000 */
[----:B0-----:R-:W-:-:S06]  /*0620*/  VIADD R24, R27, 0xffffffe ;  /* 0x0ffffffe1b187836 */ /* 0x001fcc0000000000 */
        /* <DEDUP_REMOVED lines=8> */
[----:B------:R-:W-:Y:S02]  /*06b0*/  @P0 IMAD.IADD R25, R25, 0x1, -R26 ;  /* 0x0000000119190824 */ /* 0x000fe400078e0a1a */
[----:B------:R-:W-:-:S03]  /*06c0*/  @P0 VIADD R24, R24, 0x1 ;  /* 0x0000000118180836 */ /* 0x000fc60000000000 */
[----:B------:R-:W-:Y:S01]  /*06d0*/  ISETP.GE.U32.AND P1, PT, R25, R26, PT ;  /* 0x0000001a1900720c */ /* 0x000fe20003f26070 */
[----:B------:R-:W-:-:S12]  /*06e0*/  IMAD.MOV.U32 R25, RZ, RZ, RZ ;  /* 0x000000ffff197224 */ /* 0x000fd800078e00ff */
[----:B------:R-:W-:Y:S02]  /*06f0*/  @P1 IADD3 R24, R24, 0x1, RZ ;  /* 0x0000000118181810 */ /* 0x000fe40007ffe0ff */
[----:B------:R-:W-:-:S07]  /*0700*/  @!P2 LOP3.LUT R24, RZ, R26, RZ, 0x33, !PT ;  /* 0x0000001aff18a212 */ /* 0x000fce00078e33ff */
.L_x_156:
        /* <DEDUP_REMOVED lines=13> */
[----:B------:R-:W0:Y:S01]  /*07e0*/  LDC.64 R24, c[0x0][0x248] ;  /* 0x00009200ff187b82 */ /* 0x000e220000000a00 */
[----:B------:R-:W-:Y:S01]  /*07f0*/  IMAD R30, R30, -0x2daee0ad, RZ ;  /* 0xd2511f531e1e7824 */ /* 0x000fe200078e02ff */
[--C-:B------:R-:W-:Y:S01]  /*0800*/  SHF.R.U64 R42, R44, 0x2, R31.reuse ;  /* 0x000000022c2a7819 */ /* 0x100fe2000000121f */
[----:B------:R-:W-:Y:S01]  /*0810*/  IMAD R32, R29, -0x326172a9, RZ ;  /* 0xcd9e8d571d207824 */ /* 0x000fe200078e02ff */
[----:B------:R-:W-:Y:S01]  /*0820*/  SHF.R.U32.HI R43, RZ, 0x2, R31 ;  /* 0x00000002ff2b7819 */ /* 0x000fe2000001161f */
[----:B------:R-:W-:Y:S01]  /*0830*/  VIADD R37, R22, 0x8ff34781 ;  /* 0x8ff3478116257836 */ /* 0x000fe20000000000 */
[----:B------:R-:W-:Y:S01]  /*0840*/  LOP3.LUT R44, R44, 0x3, RZ, 0xc0, !PT ;  /* 0x000000032c2c7812 */ /* 0x000fe200078ec0ff */
[----:B------:R-:W-:Y:S01]  /*0850*/  VIADD R39, R23, 0x96a522ad ;  /* 0x96a522ad17277836 */ /* 0x000fe20000000000 */
[----:B------:R-:W1:Y:S01]  /*0860*/  LDC.64 R26, c[0x0][0x210] ;  /* 0x00008400ff1a7b82 */ /* 0x000e620000000a00 */
[----:B------:R-:W-:Y:S01]  /*0870*/  IMAD.WIDE.U32 R28, R28, -0x326172a9, RZ ;  /* 0xcd9e8d571c1c7825 */ /* 0x000fe200078e00ff */
[----:B------:R-:W-:Y:S01]  /*0880*/  LOP3.LUT R33, R32, R37, RZ, 0x3c, !PT ;  /* 0x0000002520217212 */ /* 0x000fe200078e3cff */
[----:B------:R-:W-:Y:S01]  /*0890*/  ULDC.64 UR8, c[0x0][0x240] ;  /* 0x0000900000087ab9 */ /* 0x000fe20000000a00 */
[----:B------:R-:W-:Y:S01]  /*08a0*/  LOP3.LUT R30, R30, R39, RZ, 0x3c, !PT ;  /* 0x000000271e1e7212 */ /* 0x000fe200078e3cff */
[----:B------:R-:W-:Y:S01]  /*08b0*/  IMAD.HI.U32 R41, R45, -0x2daee0ad, RZ ;  /* 0xd2511f532d297827 */ /* 0x000fe200078e00ff */
[----:B------:R-:W-:Y:S01]  /*08c0*/  MOV R38, R28 ;  /* 0x0000001c00267202 */ /* 0x000fe20000000f00 */
[----:B------:R-:W-:Y:S01]  /*08d0*/  ULDC.64 UR10, c[0x0][0x238] ;  /* 0x00008e00000a7ab9 */ /* 0x000fe20000000a00 */
[----:B------:R-:W-:-:S02]  /*08e0*/  LOP3.LUT R40, R33, R29, RZ, 0x3c, !PT ;  /* 0x0000001d21287212 */ /* 0x000fc400078e3cff */
[----:B------:R-:W-:-:S07]  /*08f0*/  LOP3.LUT R41, R30, R41, RZ, 0x3c, !PT ;  /* 0x000000291e297212 */ /* 0x000fce00078e3cff */
.L_x_168:
[----:B------:R-:W-:Y:S01]  /*0900*/  VIADD R42, R42, 0x1 ;  /* 0x000000012a2a7836 */ /* 0x000fe20000000000 */
[----:B------:R-:W-:Y:S03]  /*0910*/  BSSY B0, `(.L_x_157) ;  /* 0x000000c000007945 */ /* 0x000fe60003800000 */
[C---:B-12---:R-:W-:Y:S01]  /*0920*/  IMAD.HI.U32 R29, R42.reuse, -0x2daee0ad, RZ ;  /* 0xd2511f532a1d7827 */ /* 0x046fe200078e00ff */
        /* <DEDUP_REMOVED lines=10> */
.L_x_158:
[----:B------:R-:W-:Y:S05]  /*09d0*/  BSYNC B0 ;  /* 0x0000000000007941 */ /* 0x000fea0003800000 */
.L_x_157:
[----:B------:R-:W-:Y:S01]  /*09e0*/  IMAD.HI.U32 R28, R20, -0x326172a9, RZ ;  /* 0xcd9e8d57141c7827 */ /* 0x000fe200078e00ff */
[----:B------:R-:W-:Y:S02]  /*09f0*/  LOP3.LUT R29, R29, R19, R23, 0x96, !PT ;  /* 0x000000131d1d7212 */ /* 0x000fe400078e9617 */
[----:B------:R-:W-:Y:S01]  /*0a00*/  ISETP.NE.AND P0, PT, R44, 0x1, PT ;  /* 0x000000012c00780c */ /* 0x000fe20003f05270 */
[----:B------:R-:W-:Y:S01]  /*0a10*/  IMAD R31, R20, -0x326172a9, RZ ;  /* 0xcd9e8d57141f7824 */ /* 0x000fe200078e02ff */
[----:B------:R-:W-:Y:S01]  /*0a20*/  LOP3.LUT R28, R28, R43, R22, 0x96, !PT ;  /* 0x0000002b1c1c7212 */ /* 0x000fe200078e9616 */
[----:B------:R-:W-:-:S04]  /*0a30*/  IMAD.WIDE.U32 R32, R29, -0x326172a9, RZ ;  /* 0xcd9e8d571d207825 */ /* 0x000fc800078e00ff */
[----:B------:R-:W-:Y:S01]  /*0a40*/  IMAD R47, R42, -0x2daee0ad, RZ ;  /* 0xd2511f532a2f7824 */ /* 0x000fe200078e02ff */
[----:B------:R-:W-:Y:S01]  /*0a50*/  LOP3.LUT R31, R33, R31, R2, 0x96, !PT ;  /* 0x0000001f211f7212 */ /* 0x000fe200078e9602 */
[----:B------:R-:W-:-:S04]  /*0a60*/  IMAD.WIDE.U32 R34, R28, -0x2daee0ad, RZ ;  /* 0xd2511f531c227825 */ /* 0x000fc800078e00ff */
[----:B------:R-:W-:Y:S01]  /*0a70*/  IMAD.WIDE.U32 R30, R31, -0x2daee0ad, RZ ;  /* 0xd2511f531f1e7825 */ /* 0x000fe200078e00ff */
[----:B------:R-:W-:Y:S02]  /*0a80*/  LOP3.LUT R28, R35, R47, R0, 0x96, !PT ;  /* 0x0000002f231c7212 */ /* 0x000fe400078e9600 */
[----:B------:R-:W-:Y:S02]  /*0a90*/  MOV R47, R41 ;  /* 0x00000029002f7202 */ /* 0x000fe40000000f00 */
[----:B------:R-:W-:Y:S01]  /*0aa0*/  LOP3.LUT R33, R31, R34, R4, 0x96, !PT ;  /* 0x000000221f217212 */ /* 0x000fe200078e9604 */
[----:B------:R-:W-:-:S05]  /*0ab0*/  IMAD.WIDE.U32 R28, R28, -0x326172a9, RZ ;  /* 0xcd9e8d571c1c7825 */ /* 0x000fca00078e00ff */
        /* <DEDUP_REMOVED lines=46> */
.L_x_160:
[----:B------:R-:W-:Y:S01]  /*0da0*/  IMAD.MOV.U32 R28, RZ, RZ, R41 ;  /* 0x000000ffff1c7224 */ /* 0x000fe200078e0029 */
[----:B------:R-:W-:Y:S01]  /*0db0*/  MOV R47, R35 ;  /* 0x00000023002f7202 */ /* 0x000fe20000000f00 */
[----:B------:R-:W-:Y:S02]  /*0dc0*/  IMAD.MOV.U32 R46, RZ, RZ, R30 ;  /* 0x000000ffff2e7224 */ /* 0x000fe400078e001e */
[----:B------:R-:W-:-:S07]  /*0dd0*/  IMAD.MOV.U32 R34, RZ, RZ, R32 ;  /* 0x000000ffff227224 */ /* 0x000fce00078e0020 */
.L_x_159:
[----:B-1----:R-:W-:Y:S01]  /*0de0*/  ISETP.GE.U32.AND P0, PT, R15, R26, PT ;  /* 0x0000001a0f00720c */ /* 0x002fe20003f06070 */
[----:B------:R-:W-:Y:S01]  /*0df0*/  BSSY B0, `(.L_x_161) ;  /* 0x000000d000007945 */ /* 0x000fe20003800000 */
[----:B------:R-:W-:Y:S02]  /*0e00*/  HFMA2.MMA R35, -RZ, RZ, 0.1171875, 0 ;  /* 0x2f800000ff237435 */ /* 0x000fe400000001ff */
[----:B------:R-:W-:-:S13]  /*0e10*/  ISETP.GE.AND.EX P0, PT, R16, R27, PT, P0 ;  /* 0x0000001b1000720c */ /* 0x000fda0003f06300 */
[----:B------:R-:W-:Y:S05]  /*0e20*/  @P0 BRA `(.L_x_162) ;  /* 0x0000000000240947 */ /* 0x000fea0003800000 */
[----:B------:R-:W-:Y:S01]  /*0e30*/  I2FP.F32.U32 R28, R28 ;  /* 0x0000001c001c7245 */ /* 0x000fe20000201000 */
[----:B------:R-:W-:-:S04]  /*0e40*/  IMAD R40, R15, UR8, RZ ;  /* 0x000000080f287c24 */ /* 0x000fc8000f8e02ff */
[----:B------:R-:W-:Y:S01]  /*0e50*/  FFMA.FTZ R29, R28, R35, 1.1641532182693481445e-10 ;  /* 0x2f0000001c1d7423 */ /* 0x000fe20000010023 */
[----:B------:R-:W-:-:S03]  /*0e60*/  IADD3 R28, P1, R40, UR10, RZ ;  /* 0x0000000a281c7c10 */ /* 0x000fc6000ff3e0ff */
[----:B0-----:R-:W-:Y:S01]  /*0e70*/  FFMA.FTZ R38, R29, UR9, R24 ;  /* 0x000000091d267c23 */ /* 0x001fe20008010018 */
[----:B------:R-:W-:-:S04]  /*0e80*/  LEA.HI.X.SX32 R29, R40, UR11, 0x1, P1 ;  /* 0x0000000b281d7c11 */ /* 0x000fc800088f0eff */
[----:B------:R-:W-:-:S04]  /*0e90*/  FSETP.NEU.FTZ.AND P0, PT, R38, R25, PT ;  /* 0x000000192600720b */ /* 0x000fc80003f1d000 */
[----:B------:R-:W-:-:S05]  /*0ea0*/  FSEL R41, R38, R24, P0 ;  /* 0x0000001826297208 */ /* 0x000fca0000000000 */
[----:B------:R1:W-:Y:S04]  /*0eb0*/  STG.E desc[UR6][R28.64], R41 ;  /* 0x000000291c007986 */ /* 0x0003e8000c101906 */
.L_x_162:
[----:B------:R-:W-:Y:S05]  /*0ec0*/  BSYNC B0 ;  /* 0x0000000000007941 */ /* 0x000fea0003800000 */
.L_x_161:
[----:B------:R-:W-:Y:S01]  /*0ed0*/  ULDC UR4, c[0x0][0xc] ;  /* 0x0000030000047ab9 */ /* 0x000fe20000000800 */
[----:B------:R-:W2:Y:S01]  /*0ee0*/  LDC R38, c[0x0][RZ] ;  /* 0x00000000ff267b82 */ /* 0x000ea20000000800 */
[----:B------:R-:W-:Y:S01]  /*0ef0*/  BSSY B0, `(.L_x_163) ;  /* 0x000001a000007945 */ /* 0x000fe20003800000 */
[----:B--2---:R-:W-:-:S04]  /*0f00*/  IMAD R38, R38, UR4, RZ ;  /* 0x0000000426267c24 */ /* 0x004fc8000f8e02ff */
[C---:B-1----:R-:W-:Y:S01]  /*0f10*/  IMAD R28, R38.reuse, 0x3, RZ ;  /* 0x00000003261c7824 */ /* 0x042fe200078e02ff */
[CC--:B------:R-:W-:Y:S02]  /*0f20*/  IADD3 R29, P0, R38.reuse, R15.reuse, RZ ;  /* 0x0000000f261d7210 */ /* 0x0c0fe40007f1e0ff */
[-C--:B------:R-:W-:Y:S02]  /*0f30*/  LEA R49, P4, R38, R15.reuse, 0x1 ;  /* 0x0000000f26317211 */ /* 0x080fe400078808ff */
[-C--:B------:R-:W-:Y:S01]  /*0f40*/  ISETP.GE.U32.AND P2, PT, R29, R26.reuse, PT ;  /* 0x0000001a1d00720c */ /* 0x080fe20003f46070 */
        /* <DEDUP_REMOVED lines=8> */
[----:B------:R-:W-:Y:S02]  /*0fd0*/  ISETP.GE.AND.EX P0, PT, R28, R27, PT, P0 ;  /* 0x0000001b1c00720c */ /* 0x000fe40003f06300 */
[----:B------:R-:W-:Y:S02]  /*0fe0*/  I2FP.F32.U32 R28, R47 ;  /* 0x0000002f001c7245 */ /* 0x000fe40000201000 */
[----:B------:R-:W-:-:S03]  /*0ff0*/  I2FP.F32.U32 R40, R46 ;  /* 0x0000002e00287245 */ /* 0x000fc60000201000 */
[----:B------:R-:W-:Y:S01]  /*1000*/  FFMA.FTZ R47, R28, R35, 1.1641532182693481445e-10 ;  /* 0x2f0000001c2f7423 */ /* 0x000fe20000010023 */
[----:B------:R-:W-:Y:S06]  /*1010*/  @P2 BRA `(.L_x_164) ;  /* 0x00000000001c2947 */ /* 0x000fec0003800000 */
[----:B------:R-:W-:Y:S02]  /*1020*/  IMAD R29, R29, UR8, RZ ;  /* 0x000000081d1d7c24 */ /* 0x000fe4000f8e02ff */
[----:B0-----:R-:W-:-:S03]  /*1030*/  FFMA.FTZ R46, R47, UR9, R24 ;  /* 0x000000092f2e7c23 */ /* 0x001fc60008010018 */
[C---:B------:R-:W-:Y:S02]  /*1040*/  IADD3 R28, P3, R29.reuse, UR10, RZ ;  /* 0x0000000a1d1c7c10 */ /* 0x040fe4000ff7e0ff */
[C---:B------:R-:W-:Y:S02]  /*1050*/  FSETP.NEU.FTZ.AND P2, PT, R46.reuse, R25, PT ;  /* 0x000000192e00720b */ /* 0x040fe40003f5d000 */
[----:B------:R-:W-:Y:S02]  /*1060*/  LEA.HI.X.SX32 R29, R29, UR11, 0x1, P3 ;  /* 0x0000000b1d1d7c11 */ /* 0x000fe400098f0eff */
[----:B------:R-:W-:-:S05]  /*1070*/  FSEL R47, R46, R24, P2 ;  /* 0x000000182e2f7208 */ /* 0x000fca0001000000 */
[----:B------:R1:W-:Y:S04]  /*1080*/  STG.E desc[UR6][R28.64], R47 ;  /* 0x0000002f1c007986 */ /* 0x0003e8000c101906 */
.L_x_164:
[----:B------:R-:W-:Y:S05]  /*1090*/  BSYNC B0 ;  /* 0x0000000000007941 */ /* 0x000fea0003800000 */
.L_x_163:
[----:B------:R-:W-:Y:S01]  /*10a0*/  BSSY B0, `(.L_x_165) ;  /* 0x000000b000007945 */ /* 0x000fe20003800000 */
[----:B------:R-:W-:Y:S01]  /*10b0*/  I2FP.F32.U32 R34, R34 ;  /* 0x0000002200227245 */ /* 0x000fe20000201000 */
[----:B-1----:R-:W-:Y:S02]  /*10c0*/  FFMA.FTZ R29, R40, R35, 1.1641532182693481445e-10 ;  /* 0x2f000000281d7423 */ /* 0x002fe40000010023 */
[----:B------:R-:W-:Y:S05]  /*10d0*/  @P1 BRA `(.L_x_166) ;  /* 0x00000000001c1947 */ /* 0x000fea0003800000 */
[----:B------:R-:W-:Y:S02]  /*10e0*/  IMAD R49, R49, UR8, RZ ;  /* 0x0000000831317c24 */ /* 0x000fe4000f8e02ff */
[----:B0-----:R-:W-:-:S03]  /*10f0*/  FFMA.FTZ R40, R29, UR9, R24 ;  /* 0x000000091d287c23 */ /* 0x001fc60008010018 */
[C---:B------:R-:W-:Y:S02]  /*1100*/  IADD3 R28, P2, R49.reuse, UR10, RZ ;  /* 0x0000000a311c7c10 */ /* 0x040fe4000ff5e0ff */
[C---:B------:R-:W-:Y:S02]  /*1110*/  FSETP.NEU.FTZ.AND P1, PT, R40.reuse, R25, PT ;  /* 0x000000192800720b */ /* 0x040fe40003f3d000 */
[----:B------:R-:W-:Y:S02]  /*1120*/  LEA.HI.X.SX32 R29, R49, UR11, 0x1, P2 ;  /* 0x0000000b311d7c11 */ /* 0x000fe400090f0eff */
[----:B------:R-:W-:-:S05]  /*1130*/  FSEL R47, R40, R24, P1 ;  /* 0x00000018282f7208 */ /* 0x000fca0000800000 */
[----:B------:R1:W-:Y:S04]  /*1140*/  STG.E desc[UR6][R28.64], R47 ;  /* 0x0000002f1c007986 */ /* 0x0003e8000c101906 */
.L_x_166:
[----:B------:R-:W-:Y:S05]  /*1150*/  BSYNC B0 ;  /* 0x0000000000007941 */ /* 0x000fea0003800000 */
.L_x_165:
[----:B------:R-:W-:Y:S01]  /*1160*/  FFMA.FTZ R35, R34, R35, 1.1641532182693481445e-10 ;  /* 0x2f00000022237423 */ /* 0x000fe20000010023 */
[----:B------:R-:W-:Y:S06]  /*1170*/  @P0 BRA `(.L_x_167) ;  /* 0x00000000001c0947 */ /* 0x000fec0003800000 */
[----:B------:R-:W-:Y:S02]  /*1180*/  IMAD R41, R41, UR8, RZ ;  /* 0x0000000829297c24 */ /* 0x000fe4000f8e02ff */
[----:B0-----:R-:W-:-:S03]  /*1190*/  FFMA.FTZ R34, R35, UR9, R24 ;  /* 0x0000000923227c23 */ /* 0x001fc60008010018 */
[C---:B-1----:R-:W-:Y:S02]  /*11a0*/  IADD3 R28, P1, R41.reuse, UR10, RZ ;  /* 0x0000000a291c7c10 */ /* 0x042fe4000ff3e0ff */
[C---:B------:R-:W-:Y:S02]  /*11b0*/  FSETP.NEU.FTZ.AND P0, PT, R34.reuse, R25, PT ;  /* 0x000000192200720b */ /* 0x040fe40003f1d000 */
[----:B------:R-:W-:Y:S02]  /*11c0*/  LEA.HI.X.SX32 R29, R41, UR11, 0x1, P1 ;  /* 0x0000000b291d7c11 */ /* 0x000fe400088f0eff */
[----:B------:R-:W-:-:S05]  /*11d0*/  FSEL R35, R34, R24, P0 ;  /* 0x0000001822237208 */ /* 0x000fca0000000000 */
[----:B------:R2:W-:Y:S04]  /*11e0*/  STG.E desc[UR6][R28.64], R35 ;  /* 0x000000231c007986 */ /* 0x0005e8000c101906 */
.L_x_167:
        /* <DEDUP_REMOVED lines=11> */
        .weak           $__internal_9_$__cuda_sm20_div_s64
        .type           $__internal_9_$__cuda_sm20_div_s64,@function
        .size           $__internal_9_$__cuda_sm20_div_s64,(.L_x_270 - $__internal_9_$__cuda_sm20_div_s64)
$__internal_9_$__cuda_sm20_div_s64:
[----:B------:R-:W-:Y:S01]  /*12a0*/  IMAD.MOV.U32 R32, RZ, RZ, R35 ;  /* 0x000000ffff207224 */ /* 0x000fe200078e0023 */
[----:B------:R-:W-:-:S06]  /*12b0*/  HFMA2.MMA R33, -RZ, RZ, 0, 0 ;  /* 0x00000000ff217435 */ /* 0x000fcc00000001ff */
[----:B------:R-:W0:Y:S08]  /*12c0*/  I2F.U64.RP R32, R32 ;  /* 0x0000002000207312 */ /* 0x000e300000309000 */
[----:B0-----:R-:W0:Y:S02]  /*12d0*/  MUFU.RCP R24, R32 ;  /* 0x0000002000187308 */ /* 0x001e240000001000 */
[----:B0-----:R-:W-:-:S06]  /*12e0*/  VIADD R24, R24, 0x1ffffffe ;  /* 0x1ffffffe18187836 */ /* 0x001fcc0000000000 */
[----:B------:R-:W0:Y:S02]  /*12f0*/  F2I.U64.TRUNC R24, R24 ;  /* 0x0000001800187311 */ /* 0x000e24000020d800 */
[----:B0-----:R-:W-:-:S04]  /*1300*/  IMAD.WIDE.U32 R26, R24, R35, RZ ;  /* 0x00000023181a7225 */ /* 0x001fc800078e00ff */
[----:B------:R-:W-:Y:S01]  /*1310*/  IMAD R27, R35, R25, R27 ;  /* 0x00000019231b7224 */ /* 0x000fe200078e021b */
[----:B------:R-:W-:-:S05]  /*1320*/  IADD3 R37, P0, RZ, -R26, RZ ;  /* 0x8000001aff257210 */ /* 0x000fca0007f1e0ff */
[----:B------:R-:W-:-:S04]  /*1330*/  IMAD.HI.U32 R26, R24, R37, RZ ;  /* 0x00000025181a7227 */ /* 0x000fc800078e00ff */
[----:B------:R-:W-:Y:S01]  /*1340*/  IMAD.X R39, RZ, RZ, ~R27, P0 ;  /* 0x000000ffff277224 */ /* 0x000fe200000e0e1b */
        /* <DEDUP_REMOVED lines=12> */
[----:B------:R-:W-:-:S04]  /*1410*/  IMAD.HI.U32 R26, R27, R37, RZ ;  /* 0x000000251b1a7227 */ /* 0x000fc800078e00ff */
[----:B------:R-:W-:Y:S01]  /*1420*/  IMAD.X R32, RZ, RZ, ~R24, P0 ;  /* 0x000000ffff207224 */ /* 0x000fe200000e0e18 */
        /* <DEDUP_REMOVED lines=8> */
[----:B------:R-:W-:-:S03]  /*14b0*/  IADD3 R26, P3, R25, R26, RZ ;  /* 0x0000001a191a7210 */ /* 0x000fc60007f7e0ff */
[----:B------:R-:W-:Y:S02]  /*14c0*/  IMAD.X R33, R32, 0x1, R33, P0 ;  /* 0x0000000120217824 */ /* 0x000fe400000e0621 */
[----:B------:R-:W-:-:S03]  /*14d0*/  IMAD.HI.U32 R24, R26, R27, RZ ;  /* 0x0000001b1a187227 */ /* 0x000fc600078e00ff */
[----:B------:R-:W-:Y:S01]  /*14e0*/  IADD3.X R33, RZ, RZ, R33, P3, P2 ;  /* 0x000000ffff217210 */ /* 0x000fe20001fe4421 */
[----:B------:R-:W-:Y:S02]  /*14f0*/  IMAD.MOV.U32 R25, RZ, RZ, RZ ;  /* 0x000000ffff197224 */ /* 0x000fe400078e00ff */
        /* <DEDUP_REMOVED lines=10> */
[-C--:B------:R-:W-:Y:S01]  /*15a0*/  IADD3 R24, P2, -R35, R36.reuse, RZ ;  /* 0x0000002423187210 */ /* 0x080fe20007f5e1ff */
[----:B------:R-:W-:Y:S01]  /*15b0*/  IMAD.X R38, R38, 0x1, ~R25, P0 ;  /* 0x0000000126267824 */ /* 0x000fe200000e0e19 */
[----:B------:R-:W-:Y:S02]  /*15c0*/  ISETP.GE.U32.AND P0, PT, R36, R35, PT ;  /* 0x000000232400720c */ /* 0x000fe40003f06070 */
[----:B------:R-:W-:Y:S02]  /*15d0*/  IADD3 R25, P3, R26, 0x1, RZ ;  /* 0x000000011a197810 */ /* 0x000fe40007f7e0ff */
[C---:B------:R-:W-:Y:S02]  /*15e0*/  ISETP.GE.U32.AND.EX P0, PT, R38.reuse, RZ, PT, P0 ;  /* 0x000000ff2600720c */ /* 0x040fe40003f06100 */
[----:B------:R-:W-:Y:S02]  /*15f0*/  IADD3.X R33, R38, -0x1, RZ, P2, !PT ;  /* 0xffffffff26217810 */ /* 0x000fe400017fe4ff */
[----:B------:R-:W-:-:S02]  /*1600*/  SEL R24, R24, R36, P0 ;  /* 0x0000002418187207 */ /* 0x000fc40000000000 */
[----:B------:R-:W-:Y:S02]  /*1610*/  IADD3.X R27, RZ, R32, RZ, P3, !PT ;  /* 0x00000020ff1b7210 */ /* 0x000fe40001ffe4ff */
        /* <DEDUP_REMOVED lines=11> */
[----:B------:R-:W-:Y:S01]  /*16d0*/  SEL R26, R25, R26, !P1 ;  /* 0x0000001a191a7207 */ /* 0x000fe20004800000 */
[----:B------:R-:W-:Y:S01]  /*16e0*/  IMAD.X R24, RZ, RZ, ~R27, P2 ;  /* 0x000000ffff187224 */ /* 0x000fe200010e0e1b */
[----:B------:R-:W-:Y:S01]  /*16f0*/  ISETP.NE.AND.EX P0, PT, RZ, RZ, PT, P0 ;  /* 0x000000ffff00720c */ /* 0x000fe20003f05300 */
[----:B------:R-:W-:-:S03]  /*1700*/  IMAD.MOV.U32 R25, RZ, RZ, 0x0 ;  /* 0x00000000ff197424 */ /* 0x000fc600078e00ff */
[----:B------:R-:W-:Y:S02]  /*1710*/  SEL R27, R24, R27, !P1 ;  /* 0x0000001b181b7207 */ /* 0x000fe40004800000 */
[----:B------:R-:W-:Y:S02]  /*1720*/  MOV R24, R34 ;  /* 0x0000002200187202 */ /* 0x000fe40000000f00 */
[----:B------:R-:W-:Y:S02]  /*1730*/  SEL R26, R26, 0xffffffff, P0 ;  /* 0xffffffff1a1a7807 */ /* 0x000fe40000000000 */
[----:B------:R-:W-:Y:S01]  /*1740*/  SEL R27, R27, 0xffffffff, P0 ;  /* 0xffffffff1b1b7807 */ /* 0x000fe20000000000 */
[----:B------:R-:W-:Y:S06]  /*1750*/  RET.REL.NODEC R24 `(_ZN2at6native55_GLOBAL__N__1da31dc6_22_DistributionUniform_cu_67fa25cf43distribution_elementwise_grid_stride_kernelIfLi4EZNS0_9templates4cuda21uniform_and_transformIffPNS_17CUDAGeneratorImplEZZZNS4_14uniform_kernelIS7_EEvRNS_18TensorIteratorBaseEddT_ENKUlvE_clEvENKUlvE0_clEvEUlfE_EEvSA_T1_T2_EUlP24curandStatePhilox4_32_10E0_ZNS1_27distribution_nullary_kernelIff6float4S7_SJ_SE_EEvSA_SG_RKT3_T4_EUlifE_EEvlNS_15PhiloxCudaStateESF_SG_) ;  /* 0xffffffe818287950 */ /* 0x000fec0003c3ffff */
.L_x_169:
        /* <DEDUP_REMOVED lines=10> */
.L_x_270:


//--------------------- .text._ZN2at6native55_GLOBAL__N__1da31dc6_22_DistributionUniform_cu_67fa25cf43distribution_elementwise_grid_stride_kernelIfLi4EZNS0_9templates4cuda21uniform_and_transformIffPNS_17CUDAGeneratorImplEZZZNS4_14uniform_kernelIS7_EEvRNS_18TensorIteratorBaseEddT_ENKUlvE_clEvENKUlvE0_clEvEUlfE_EEvSA_T1_T2_EUlP24curandStatePhilox4_32_10E_ZNS1_27distribution_nullary_kernelIff7double2S7_SJ_SE_EEvSA_SG_RKT3_T4_EUlifE0_EEvlNS_15PhiloxCudaStateESF_SG_ --------------------------
	.section	.text._ZN2at6native55_GLOBAL__N__1da31dc6_22_DistributionUniform_cu_67fa25cf43distribution_elementwise_grid_stride_kernelIfLi4EZNS0_9templates4cuda21uniform_and_transformIffPNS_17CUDAGeneratorImplEZZZNS4_14uniform_kernelIS7_EEvRNS_18TensorIteratorBaseEddT_ENKUlvE_clEvENKUlvE0_clEvEUlfE_EEvSA_T1_T2_EUlP24curandStatePhilox4_32_10E_ZNS1_27distribution_nullary_kernelIff7double2S7_SJ_SE_EEvSA_SG_RKT3_T4_EUlifE0_EEvlNS_15PhiloxCudaStateESF_SG_,"ax",@progbits
	.align	128
.text._ZN2at6native55_GLOBAL__N__1da31dc6_22_DistributionUniform_cu_67fa25cf43distribution_elementwise_grid_stride_kernelIfLi4EZNS0_9templates4cuda21uniform_and_transformIffPNS_17CUDAGeneratorImplEZZZNS4_14uniform_kernelIS7_EEvRNS_18TensorIteratorBaseEddT_ENKUlvE_clEvENKUlvE0_clEvEUlfE_EEvSA_T1_T2_EUlP24curandStatePhilox4_32_10E_ZNS1_27distribution_nullary_kernelIff7double2S7_SJ_SE_EEvSA_SG_RKT3_T4_EUlifE0_EEvlNS_15PhiloxCudaStateESF_SG_:
        .type           _ZN2at6native55_GLOBAL__N__1da31dc6_22_DistributionUniform_cu_67fa25cf43distribution_elementwise_grid_stride_kernelIfLi4EZNS0_9templates4cuda21uniform_and_transformIffPNS_17CUDAGeneratorImplEZZZNS4_14uniform_kernelIS7_EEvRNS_18TensorIteratorBaseEddT_ENKUlvE_clEvENKUlvE0_clEvEUlfE_EEvSA_T1_T2_EUlP24curandStatePhilox4_32_10E_ZNS1_27distribution_nullary_kernelIff7double2S7_SJ_SE_EEvSA_SG_RKT3_T4_EUlifE0_EEvlNS_15PhiloxCudaStateESF_SG_,@function
        .size           _ZN2at6native55_GLOBAL__N__1da31dc6_22_DistributionUniform_cu_67fa25cf43distribution_elementwise_grid_stride_kernelIfLi4EZNS0_9templates4cuda21uniform_and_transformIffPNS_17CUDAGeneratorImplEZZZNS4_14uniform_kernelIS7_EEvRNS_18TensorIteratorBaseEddT_ENKUlvE_clEvENKUlvE0_clEvEUlfE_EEvSA_T1_T2_EUlP24curandStatePhilox4_32_10E_ZNS1_27distribution_nullary_kernelIff7double2S7_SJ_SE_EEvSA_SG_RKT3_T4_EUlifE0_EEvlNS_15PhiloxCudaStateESF_SG_,(.L_x_272 - _ZN2at6native55_GLOBAL__N__1da31dc6_22_DistributionUniform_cu_67fa25cf43distribution_elementwise_grid_stride_kernelIfLi4EZNS0_9templates4cuda21uniform_and_transformIffPNS_17CUDAGeneratorImplEZZZNS4_14uniform_kernelIS7_EEvRNS_18TensorIteratorBaseEddT_ENKUlvE_clEvENKUlvE0_clEvEUlfE_EEvSA_T1_T2_EUlP24curandStatePhilox4_32_10E_ZNS1_27distribution_nullary_kernelIff7double2S7_SJ_SE_EEvSA_SG_RKT3_T4_EUlifE0_EEvlNS_15PhiloxCudaStateESF_SG_)
        .other          _ZN2at6native55_GLOBAL__N__1da31dc6_22_DistributionUniform_cu_67fa25cf43distribution_elementwise_grid_stride_kernelIfLi4EZNS0_9templates4cuda21uniform_and_transformIffPNS_17CUDAGeneratorImplEZZZNS4_14uniform_kernelIS7_EEvRNS_18TensorIteratorBaseEddT_ENKUlvE_clEvENKUlvE0_clEvEUlfE_EEvSA_T1_T2_EUlP24curandStatePhilox4_32_10E_ZNS1_27distribution_nullary_kernelIff7double2S7_SJ_SE_EEvSA_SG_RKT3_T4_EUlifE0_EEvlNS_15PhiloxCudaStateESF_SG_,@"STO_CUDA_ENTRY STV_DEFAULT"
_ZN2at6native55_GLOBAL__N__1da31dc6_22_DistributionUniform_cu_67fa25cf43distribution_elementwise_grid_stride_kernelIfLi4EZNS0_9templates4cuda21uniform_and_transformIffPNS_17CUDAGeneratorImplEZZZNS4_14uniform_kernelIS7_EEvRNS_18TensorIteratorBaseEddT_ENKUlvE_clEvENKUlvE0_clEvEUlfE_EEvSA_T1_T2_EUlP24curandStatePhilox4_32_10E_ZNS1_27distribution_nullary_kernelIff7double2S7_SJ_SE_EEvSA_SG_RKT3_T4_EUlifE0_EEvlNS_15PhiloxCudaStateESF_SG_:
        /* <DEDUP_REMOVED lines=92> */
[----:B------:R-:W-:Y:S05]  /*05c0*/  CALL.REL.NOINC `($__internal_10_$__cuda_sm20_div_s64) ;  /* 0x0000004c00687944 */ /* 0x000fea0003c00000 */
[----:B------:R-:W-:Y:S05]  /*05d0*/  BRA `(.L_x_171) ;  /* 0x0000000000587947 */ /* 0x000fea0003800000 */
.L_x_170:
        /* <DEDUP_REMOVED lines=22> */
.L_x_171:
        /* <DEDUP_REMOVED lines=37> */
[----:B------:R-:W3:Y:S01]  /*0990*/  LDC.64 R22, c[0x0][0x3d8] ;  /* 0x0000f600ff167b82 */ /* 0x000ee20000000a00 */
        /* <DEDUP_REMOVED lines=33> */
.L_x_187:
        /* <DEDUP_REMOVED lines=13> */
.L_x_173:
[----:B------:R-:W-:Y:S05]  /*0c80*/  BSYNC B0 ;  /* 0x0000000000007941 */ /* 0x000fea0003800000 */
.L_x_172:
        /* <DEDUP_REMOVED lines=69> */
.L_x_175:
[----:B------:R-:W-:Y:S01]  /*10e0*/  IMAD.MOV.U32 R37, RZ, RZ, R38 ;  /* 0x000000ffff257224 */ /* 0x000fe200078e0026 */
[----:B------:R-:W-:Y:S01]  /*10f0*/  MOV R41, R28 ;  /* 0x0000001c00297202 */ /* 0x000fe20000000f00 */
[----:B------:R-:W-:Y:S01]  /*1100*/  IMAD.MOV.U32 R27, RZ, RZ, R35 ;  /* 0x000000ffff1b7224 */ /* 0x000fe200078e0023 */
[----:B------:R-:W-:-:S07]  /*1110*/  MOV R26, R24 ;  /* 0x00000018001a7202 */ /* 0x000fce0000000f00 */
.L_x_174:
[----:B------:R-:W-:Y:S01]  /*1120*/  IMAD.WIDE.U32 R28, R26, 0x200000, RZ ;  /* 0x002000001a1c7825 */ /* 0x000fe200078e00ff */
[----:B--2---:R-:W-:Y:S01]  /*1130*/  ISETP.GE.U32.AND P0, PT, R13, R20, PT ;  /* 0x000000140d00720c */ /* 0x004fe20003f06070 */
        /* <DEDUP_REMOVED lines=250> */
.L_x_178:
[----:B------:R-:W-:Y:S01]  /*20e0*/  UMOV UR34, 0xf0000000 ;  /* 0xf000000000227882 */ /* 0x000fe20000000000 */
[----:B------:R-:W-:Y:S01]  /*20f0*/  UMOV UR35, 0x380fffff ;  /* 0x380fffff00237882 */ /* 0x000fe20000000000 */
[----:B------:R-:W0:Y:S01]  /*2100*/  F2F.F32.F64 R28, R38 ;  /* 0x00000026001c7310 */ /* 0x000e220000301000 */
[----:B------:R-:W-:Y:S01]  /*2110*/  DSETP.GEU.AND P0, PT, |R38|, UR34, PT ;  /* 0x0000002226007e2a */ /* 0x000fe2000bf0e200 */
[----:B------:R-:W-:-:S13]  /*2120*/  ULDC.64 UR34, c[0x0][0x3d0] ;  /* 0x0000f40000227ab9 */ /* 0x000fda0000000a00 */
[----:B0-----:R-:W-:-:S04]  /*2130*/  @!P0 FMUL R28, R28, 1.175494350822287508e-38 ;  /* 0x008000001c1c8820 */ /* 0x001fc80000400000 */
[----:B---3--:R-:W-:Y:S01]  /*2140*/  FFMA.FTZ R40, R28, R22, R23 ;  /* 0x000000161c287223 */ /* 0x008fe20000010017 */
[----:B------:R-:W-:-:S04]  /*2150*/  IADD3 R28, P1, R37, UR34, RZ ;  /* 0x00000022251c7c10 */ /* 0x000fc8000ff3e0ff */
[----:B------:R-:W-:Y:S01]  /*2160*/  FSETP.NEU.FTZ.AND P0, PT, R40, UR30, PT ;  /* 0x0000001e28007c0b */ /* 0x000fe2000bf1d000 */
[----:B------:R-:W-:-:S03]  /*2170*/  IMAD.X R29, RZ, RZ, UR35, P1 ;  /* 0x00000023ff1d7e24 */ /* 0x000fc600088e06ff */
[----:B------:R-:W-:-:S05]  /*2180*/  FSEL R37, R40, R23, P0 ;  /* 0x0000001728257208 */ /* 0x000fca0000000000 */
[----:B------:R0:W-:Y:S04]  /*2190*/  STG.E desc[UR60][R28.64], R37 ;  /* 0x000000251c007986 */ /* 0x0001e8000c10193c */
.L_x_177:
[----:B------:R-:W-:Y:S05]  /*21a0*/  BSYNC B0 ;  /* 0x0000000000007941 */ /* 0x000fea0003800000 */
.L_x_176:
        /* <DEDUP_REMOVED lines=247> */
.L_x_181:
        /* <DEDUP_REMOVED lines=8> */
[C---:B------:R-:W-:Y:S02]  /*31a0*/  FSETP.NEU.FTZ.AND P0, PT, R40.reuse, UR30, PT ;  /* 0x0000001e28007c0b */ /* 0x040fe4000bf1d000 */
[----:B------:R-:W-:Y:S02]  /*31b0*/  IADD3.X R29, RZ, UR35, RZ, P1, !PT ;  /* 0x00000023ff1d7c10 */ /* 0x000fe40008ffe4ff */
[----:B------:R-:W-:-:S05]  /*31c0*/  FSEL R37, R40, R23, P0 ;  /* 0x0000001728257208 */ /* 0x000fca0000000000 */
[----:B------:R0:W-:Y:S04]  /*31d0*/  STG.E desc[UR60][R28.64], R37 ;  /* 0x000000251c007986 */ /* 0x0001e8000c10193c */
.L_x_180:
[----:B------:R-:W-:Y:S05]  /*31e0*/  BSYNC B0 ;  /* 0x0000000000007941 */ /* 0x000fea0003800000 */
.L_x_179:
[----:B------:R-:W-:Y:S01]  /*31f0*/  LEA R27, P1, R38, R13, 0x1 ;  /* 0x0000000d261b7211 */ /* 0x000fe200078208ff */
[----:B------:R-:W-:Y:S03]  /*3200*/  BSSY B0, `(.L_x_182) ;  /* 0x0000105000007945 */ /* 0x000fe60003800000 */
[----:B------:R-:W-:Y:S02]  /*3210*/  ISETP.GE.U32.AND P0, PT, R27, R20, PT ;  /* 0x000000141b00720c */ /* 0x000fe40003f06070 */
[----:B------:R-:W-:-:S04]  /*3220*/  IADD3.X R26, RZ, R14, RZ, P1, !PT ;  /* 0x0000000eff1a7210 */ /* 0x000fc80000ffe4ff */
[----:B------:R-:W-:-:S13]  /*3230*/  ISETP.GE.AND.EX P0, PT, R26, R21, PT, P0 ;  /* 0x000000151a00720c */ /* 0x000fda0003f06300 */
[----:B------:R-:W-:Y:S05]  /*3240*/  @P0 BRA `(.L_x_183) ;  /* 0x0000001000000947 */ /* 0x000fea0003800000 */
[----:B------:R-:W-:Y:S01]  /*3250*/  ISETP.NE.AND P0, PT, R33, RZ, PT ;  /* 0x000000ff2100720c */ /* 0x000fe20003f05270 */
[----:B0-----:R-:W-:-:S12]  /*3260*/  IMAD.MOV.U32 R28, RZ, RZ, RZ ;  /* 0x000000ffff1c7224 */ /* 0x001fd800078e00ff */
        /* <DEDUP_REMOVED lines=247> */
.L_x_184:
[----:B------:R-:W-:Y:S01]  /*41e0*/  FADD.FTZ R27, R34, +QNAN ;  /* 0x7fc00000221b7421 */ /* 0x000fe20000010000 */
[----:B------:R-:W-:Y:S02]  /*41f0*/  ULDC.64 UR34, c[0x0][0x3d0] ;  /* 0x0000f40000227ab9 */ /* 0x000fe40000000a00 */
[----:B------:R-:W-:Y:S02]  /*4200*/  IADD3 R28, P1, R28, UR34, RZ ;  /* 0x000000221c1c7c10 */ /* 0x000fe4000ff3e0ff */
[----:B------:R-:W-:-:S03]  /*4210*/  FSETP.NEU.FTZ.AND P0, PT, R27, UR30, PT ;  /* 0x0000001e1b007c0b */ /* 0x000fc6000bf1d000 */
[----:B------:R-:W-:Y:S01]  /*4220*/  IMAD.X R29, RZ, RZ, UR35, P1 ;  /* 0x00000023ff1d7e24 */ /* 0x000fe200088e06ff */
[----:B------:R-:W-:-:S05]  /*4230*/  FSEL R27, R27, R34, P0 ;  /* 0x000000221b1b7208 */ /* 0x000fca0000000000 */
[----:B------:R1:W-:Y:S04]  /*4240*/  STG.E desc[UR60][R28.64], R27 ;  /* 0x0000001b1c007986 */ /* 0x0003e8000c10193c */
.L_x_183:
[----:B------:R-:W-:Y:S05]  /*4250*/  BSYNC B0 ;  /* 0x0000000000007941 */ /* 0x000fea0003800000 */
.L_x_182:
[----:B------:R-:W-:-:S05]  /*4260*/  IMAD R26, R38, 0x3, RZ ;  /* 0x00000003261a7824 */ /* 0x000fca00078e02ff */
[----:B-1----:R-:W-:-:S04]  /*4270*/  IADD3 R27, P1, R26, R13, RZ ;  /* 0x0000000d1a1b7210 */ /* 0x002fc80007f3e0ff */
[----:B------:R-:W-:Y:S02]  /*4280*/  ISETP.GE.U32.AND P0, PT, R27, R20, PT ;  /* 0x000000141b00720c */ /* 0x000fe40003f06070 */
[----:B------:R-:W-:-:S04]  /*4290*/  IADD3.X R26, RZ, R14, RZ, P1, !PT ;  /* 0x0000000eff1a7210 */ /* 0x000fc80000ffe4ff */
[----:B------:R-:W-:-:S13]  /*42a0*/  ISETP.GE.AND.EX P0, PT, R26, R21, PT, P0 ;  /* 0x000000151a00720c */ /* 0x000fda0003f06300 */
[----:B------:R-:W-:Y:S05]  /*42b0*/  @P0 BRA `(.L_x_185) ;  /* 0x0000001000000947 */ /* 0x000fea0003800000 */
[----:B------:R-:W-:Y:S01]  /*42c0*/  ISETP.NE.AND P0, PT, R33, RZ, PT ;  /* 0x000000ff2100720c */ /* 0x000fe20003f05270 */
[----:B0-----:R-:W-:-:S12]  /*42d0*/  HFMA2.MMA R28, -RZ, RZ, 0, 0 ;  /* 0x00000000ff1c7435 */ /* 0x001fd800000001ff */
        /* <DEDUP_REMOVED lines=247> */
.L_x_186:
[----:B------:R-:W-:Y:S01]  /*5250*/  FADD.FTZ R27, R34, +QNAN ;  /* 0x7fc00000221b7421 */ /* 0x000fe20000010000 */
[----:B------:R-:W-:Y:S02]  /*5260*/  ULDC.64 UR34, c[0x0][0x3d0] ;  /* 0x0000f40000227ab9 */ /* 0x000fe40000000a00 */
[----:B------:R-:W-:Y:S02]  /*5270*/  IADD3 R28, P0, R28, UR34, RZ ;  /* 0x000000221c1c7c10 */ /* 0x000fe4000ff1e0ff */
[C---:B------:R-:W-:Y:S02]  /*5280*/  FSETP.NEU.FTZ.AND P1, PT, R27.reuse, UR30, PT ;  /* 0x0000001e1b007c0b */ /* 0x040fe4000bf3d000 */
[----:B------:R-:W-:Y:S02]  /*5290*/  IADD3.X R29, RZ, UR35, RZ, P0, !PT ;  /* 0x00000023ff1d7c10 */ /* 0x000fe400087fe4ff */
[----:B------:R-:W-:-:S05]  /*52a0*/  FSEL R27, R27, R34, P1 ;  /* 0x000000221b1b7208 */ /* 0x000fca0000800000 */
[----:B------:R1:W-:Y:S04]  /*52b0*/  STG.E desc[UR60][R28.64], R27 ;  /* 0x0000001b1c007986 */ /* 0x0003e8000c10193c */
.L_x_185:
        /* <DEDUP_REMOVED lines=11> */
        .weak           $__internal_10_$__cuda_sm20_div_s64
        .type           $__internal_10_$__cuda_sm20_div_s64,@function
        .size           $__internal_10_$__cuda_sm20_div_s64,(.L_x_272 - $__internal_10_$__cuda_sm20_div_s64)
$__internal_10_$__cuda_sm20_div_s64:
        /* <DEDUP_REMOVED lines=74> */
[----:B------:R-:W-:Y:S06]  /*5810*/  RET.REL.NODEC R26 `(_ZN2at6native55_GLOBAL__N__1da31dc6_22_DistributionUniform_cu_67fa25cf43distribution_elementwise_grid_stride_kernelIfLi4EZNS0_9templates4cuda21uniform_and_transformIffPNS_17CUDAGeneratorImplEZZZNS4_14uniform_kernelIS7_EEvRNS_18TensorIteratorBaseEddT_ENKUlvE_clEvENKUlvE0_clEvEUlfE_EEvSA_T1_T2_EUlP24curandStatePhilox4_32_10E_ZNS1_27distribution_nullary_kernelIff7double2S7_SJ_SE_EEvSA_SG_RKT3_T4_EUlifE0_EEvlNS_15PhiloxCudaStateESF_SG_) ;  /* 0xffffffa41af87950 */ /* 0x000fec0003c3ffff */
.L_x_188:
        /* <DEDUP_REMOVED lines=14> */
.L_x_272:


//--------------------- .text._ZN2at6native55_GLOBAL__N__1da31dc6_22_DistributionUniform_cu_67fa25cf43distribution_elementwise_grid_stride_kernelIfLi4EZNS0_9templates4cuda21uniform_and_transformIffPNS_17CUDAGeneratorImplEZZZNS4_14uniform_kernelIS7_EEvRNS_18TensorIteratorBaseEddT_ENKUlvE_clEvENKUlvE0_clEvEUlfE_EEvSA_T1_T2_EUlP24curandStatePhilox4_32_10E_ZNS1_27distribution_nullary_kernelIff7double2S7_SJ_SE_EEvSA_SG_RKT3_T4_EUlifE_EEvlNS_15PhiloxCudaStateESF_SG_ --------------------------
	.section	.text._ZN2at6native55_GLOBAL__N__1da31dc6_22_DistributionUniform_cu_67fa25cf43distribution_elementwise_grid_stride_kernelIfLi4EZNS0_9templates4cuda21uniform_and_transformIffPNS_17CUDAGeneratorImplEZZZNS4_14uniform_kernelIS7_EEvRNS_18TensorIteratorBaseEddT_ENKUlvE_clEvENKUlvE0_clEvEUlfE_EEvSA_T1_T2_EUlP24curandStatePhilox4_32_10E_ZNS1_27distribution_nullary_kernelIff7double2S7_SJ_SE_EEvSA_SG_RKT3_T4_EUlifE_EEvlNS_15PhiloxCudaStateESF_SG_,"ax",@progbits
	.align	128
.text._ZN2at6native55_GLOBAL__N__1da31dc6_22_DistributionUniform_cu_67fa25cf43distribution_elementwise_grid_stride_kernelIfLi4EZNS0_9templates4cuda21uniform_and_transformIffPNS_17CUDAGeneratorImplEZZZNS4_14uniform_kernelIS7_EEvRNS_18TensorIteratorBaseEddT_ENKUlvE_clEvENKUlvE0_clEvEUlfE_EEvSA_T1_T2_EUlP24curandStatePhilox4_32_10E_ZNS1_27distribution_nullary_kernelIff7double2S7_SJ_SE_EEvSA_SG_RKT3_T4_EUlifE_EEvlNS_15PhiloxCudaStateESF_SG_:
        .type           _ZN2at6native55_GLOBAL__N__1da31dc6_22_DistributionUniform_cu_67fa25cf43distribution_elementwise_grid_stride_kernelIfLi4EZNS0_9templates4cuda21uniform_and_transformIffPNS_17CUDAGeneratorImplEZZZNS4_14uniform_kernelIS7_EEvRNS_18TensorIteratorBaseEddT_ENKUlvE_clEvENKUlvE0_clEvEUlfE_EEvSA_T1_T2_EUlP24curandStatePhilox4_32_10E_ZNS1_27distribution_nullary_kernelIff7double2S7_SJ_SE_EEvSA_SG_RKT3_T4_EUlifE_EEvlNS_15PhiloxCudaStateESF_SG_,@function
        .size           _ZN2at6native55_GLOBAL__N__1da31dc6_22_DistributionUniform_cu_67fa25cf43distribution_elementwise_grid_stride_kernelIfLi4EZNS0_9templates4cuda21uniform_and_transformIffPNS_17CUDAGeneratorImplEZZZNS4_14uniform_kernelIS7_EEvRNS_18TensorIteratorBaseEddT_ENKUlvE_clEvENKUlvE0_clEvEUlfE_EEvSA_T1_T2_EUlP24curandStatePhilox4_32_10E_ZNS1_27distribution_nullary_kernelIff7double2S7_SJ_SE_EEvSA_SG_RKT3_T4_EUlifE_EEvlNS_15PhiloxCudaStateESF_SG_,(.L_x_274 - _ZN2at6native55_GLOBAL__N__1da31dc6_22_DistributionUniform_cu_67fa25cf43distribution_elementwise_grid_stride_kernelIfLi4EZNS0_9templates4cuda21uniform_and_transformIffPNS_17CUDAGeneratorImplEZZZNS4_14uniform_kernelIS7_EEvRNS_18TensorIteratorBaseEddT_ENKUlvE_clEvENKUlvE0_clEvEUlfE_EEvSA_T1_T2_EUlP24curandStatePhilox4_32_10E_ZNS1_27distribution_nullary_kernelIff7double2S7_SJ_SE_EEvSA_SG_RKT3_T4_EUlifE_EEvlNS_15PhiloxCudaStateESF_SG_)
        .other          _ZN2at6native55_GLOBAL__N__1da31dc6_22_DistributionUniform_cu_67fa25cf43distribution_elementwise_grid_stride_kernelIfLi4EZNS0_9templates4cuda21uniform_and_transformIffPNS_17CUDAGeneratorImplEZZZNS4_14uniform_kernelIS7_EEvRNS_18TensorIteratorBaseEddT_ENKUlvE_clEvENKUlvE0_clEvEUlfE_EEvSA_T1_T2_EUlP24curandStatePhilox4_32_10E_ZNS1_27distribution_nullary_kernelIff7double2S7_SJ_SE_EEvSA_SG_RKT3_T4_EUlifE_EEvlNS_15PhiloxCudaStateESF_SG_,@"STO_CUDA_ENTRY STV_DEFAULT"
_ZN2at6native55_GLOBAL__N__1da31dc6_22_DistributionUniform_cu_67fa25cf43distribution_elementwise_grid_stride_kernelIfLi4EZNS0_9templates4cuda21uniform_and_transformIffPNS_17CUDAGeneratorImplEZZZNS4_14uniform_kernelIS7_EEvRNS_18TensorIteratorBaseEddT_ENKUlvE_clEvENKUlvE0_clEvEUlfE_EEvSA_T1_T2_EUlP24curandStatePhilox4_32_10E_ZNS1_27distribution_nullary_kernelIff7double2S7_SJ_SE_EEvSA_SG_RKT3_T4_EUlifE_EEvlNS_15PhiloxCudaStateESF_SG_:
        /* <DEDUP_REMOVED lines=17> */
[----:B------:R-:W-:-:S03]  /*0110*/  ULDC.64 UR4, c[0x0][0x210] ;  /* 0x0000840000047ab9 */ /* 0x000fc60000000a00 */
[----:B------:R-:W-:Y:S01]  /*0120*/  IMAD.WIDE.U32 R6, R24, -0x326172a9, RZ ;  /* 0xcd9e8d5718067825 */ /* 0x000fe200078e00ff */
[----:B------:R-:W-:-:S04]  /*0130*/  UIADD3 UR4, UP0, UR4, -0x1, URZ ;  /* 0xffffffff04047890 */ /* 0x000fc8000ff1e03f */
[----:B------:R-:W-:Y:S01]  /*0140*/  UIADD3.X UR5, UR5, -0x1, URZ, UP0, !UPT ;  /* 0xffffffff05057890 */ /* 0x000fe200087fe43f */
[----:B------:R-:W-:Y:S01]  /*0150*/  IMAD.MOV.U32 R20, RZ, RZ, R24 ;  /* 0x000000ffff147224 */ /* 0x000fe200078e0018 */
[----:B--2---:R-:W-:-:S04]  /*0160*/  @P0 IADD3 R44, P1, R2, R5, RZ ;  /* 0x00000005022c0210 */ /* 0x004fc80007f3e0ff */
[----:B------:R-:W-:-:S04]  /*0170*/  @P0 IADD3.X R45, RZ, R3, RZ, P1, !PT ;  /* 0x00000003ff2d0210 */ /* 0x000fc80000ffe4ff */
        /* <DEDUP_REMOVED lines=19> */
[----:B------:R-:W-:-:S04]  /*02b0*/  IMAD.WIDE.U32 R16, R16, -0x326172a9, RZ ;  /* 0xcd9e8d5710107825 */ /* 0x000fc800078e00ff */
[----:B------:R-:W-:Y:S01]  /*02c0*/  VIADD R6, R22, 0xdaa66d2b ;  /* 0xdaa66d2b16067836 */ /* 0x000fe20000000000 */
[----:B------:R-:W-:-:S04]  /*02d0*/  LOP3.LUT R18, R11, R12, R5, 0x96, !PT ;  /* 0x0000000c0b127212 */ /* 0x000fc800078e9605 */
[----:B------:R-:W-:Y:S01]  /*02e0*/  LOP3.LUT R12, R17, R14, R6, 0x96, !PT ;  /* 0x0000000e110c7212 */ /* 0x000fe200078e9606 */
[----:B------:R-:W-:Y:S01]  /*02f0*/  IMAD.WIDE.U32 R18, R18, -0x326172a9, RZ ;  /* 0xcd9e8d5712127825 */ /* 0x000fe200078e00ff */
[----:B------:R-:W-:-:S03]  /*0300*/  IADD3 R8, R23, -0x126145ec, RZ ;  /* 0xed9eba1417087810 */ /* 0x000fc60007ffe0ff */
        /* <DEDUP_REMOVED lines=27> */
[-C--:B------:R-:W-:Y:S01]  /*04c0*/  MOV R16, R25.reuse ;  /* 0x0000001900107202 */ /* 0x080fe20000000f00 */
[----:B------:R-:W-:Y:S01]  /*04d0*/  IMAD.MOV.U32 R15, RZ, RZ, R24 ;  /* 0x000000ffff0f7224 */ /* 0x000fe200078e0018 */
[----:B------:R-:W-:Y:S02]  /*04e0*/  MOV R19, R25 ;  /* 0x0000001900137202 */ /* 0x000fe40000000f00 */
[----:B------:R-:W-:Y:S02]  /*04f0*/  LOP3.LUT R46, R26, R46, R17, 0x96, !PT ;  /* 0x0000002e1a2e7212 */ /* 0x000fe400078e9611 */
[----:B------:R-:W-:Y:S01]  /*0500*/  LOP3.LUT R30, R27, R30, R18, 0x96, !PT ;  /* 0x0000001e1b1e7212 */ /* 0x000fe200078e9612 */
[----:B------:R-:W-:Y:S06]  /*0510*/  @!P0 BRA `(.L_x_189) ;  /* 0x0000000000208947 */ /* 0x000fec0003800000 */
[----:B------:R-:W-:Y:S01]  /*0520*/  ULDC UR8, c[0x0][0xc] ;  /* 0x0000030000087ab9 */ /* 0x000fe20000000800 */
[----:B------:R-:W-:Y:S01]  /*0530*/  MOV R34, 0x570 ;  /* 0x0000057000227802 */ /* 0x000fe20000000f00 */
[----:B------:R-:W-:-:S04]  /*0540*/  IMAD R29, R21, UR8, RZ ;  /* 0x00000008151d7c24 */ /* 0x000fc8000f8e02ff */
[----:B------:R-:W-:-:S07]  /*0550*/  IMAD.SHL.U32 R29, R29, 0x4, RZ ;  /* 0x000000041d1d7824 */ /* 0x000fce00078e00ff */
[----:B------:R-:W-:Y:S05]  /*0560*/  CALL.REL.NOINC `($__internal_11_$__cuda_sm20_div_s64) ;  /* 0x0000000c00807944 */ /* 0x000fea0003c00000 */
[----:B------:R-:W-:Y:S02]  /*0570*/  IMAD.MOV.U32 R24, RZ, RZ, R26 ;  /* 0x000000ffff187224 */ /* 0x000fe400078e001a */
[----:B------:R-:W-:Y:S01]  /*0580*/  IMAD.MOV.U32 R25, RZ, RZ, R27 ;  /* 0x000000ffff197224 */ /* 0x000fe200078e001b */
[----:B------:R-:W-:Y:S06]  /*0590*/  BRA `(.L_x_190) ;  /* 0x0000000000587947 */ /* 0x000fec0003800000 */
.L_x_189:
        /* <DEDUP_REMOVED lines=22> */
.L_x_190:
        /* <DEDUP_REMOVED lines=13> */
[----:B------:R-:W0:Y:S01]  /*07d0*/  LDC R33, c[0x0][0x248] ;  /* 0x00009200ff217b82 */ /* 0x000e220000000800 */
[----:B------:R-:W-:Y:S01]  /*07e0*/  IMAD R32, R28, -0x2daee0ad, RZ ;  /* 0xd2511f531c207824 */ /* 0x000fe200078e02ff */
[----:B------:R-:W-:Y:S01]  /*07f0*/  IADD3 R39, R23, -0x695add53, RZ ;  /* 0x96a522ad17277810 */ /* 0x000fe20007ffe0ff */
[----:B------:R-:W-:Y:S01]  /*0800*/  IMAD R34, R31, -0x326172a9, RZ ;  /* 0xcd9e8d571f227824 */ /* 0x000fe200078e02ff */
[--C-:B------:R-:W-:Y:S01]  /*0810*/  SHF.R.U32.HI R43, RZ, 0x2, R45.reuse ;  /* 0x00000002ff2b7819 */ /* 0x100fe2000001162d */
[----:B------:R-:W-:Y:S01]  /*0820*/  VIADD R37, R22, 0x8ff34781 ;  /* 0x8ff3478116257836 */ /* 0x000fe20000000000 */
[----:B------:R-:W-:Y:S01]  /*0830*/  LOP3.LUT R32, R32, R39, RZ, 0x3c, !PT ;  /* 0x0000002720207212 */ /* 0x000fe200078e3cff */
[----:B------:R-:W-:Y:S01]  /*0840*/  IMAD.WIDE.U32 R24, R30, -0x326172a9, RZ ;  /* 0xcd9e8d571e187825 */ /* 0x000fe200078e00ff */
[----:B------:R-:W1:Y:S01]  /*0850*/  LDC.64 R26, c[0x0][0x248] ;  /* 0x00009200ff1a7b82 */ /* 0x000e620000000a00 */
[----:B------:R-:W-:Y:S01]  /*0860*/  SHF.R.U64 R42, R44, 0x2, R45 ;  /* 0x000000022c2a7819 */ /* 0x000fe2000000122d */
[----:B------:R-:W-:Y:S01]  /*0870*/  ULDC UR12, c[0x0][0x240] ;  /* 0x00009000000c7ab9 */ /* 0x000fe20000000800 */
[----:B------:R-:W-:Y:S01]  /*0880*/  IMAD.HI.U32 R41, R46, -0x2daee0ad, RZ ;  /* 0xd2511f532e297827 */ /* 0x000fe200078e00ff */
[----:B------:R-:W-:Y:S01]  /*0890*/  LOP3.LUT R31, R34, R37, RZ, 0x3c, !PT ;  /* 0x00000025221f7212 */ /* 0x000fe200078e3cff */
[----:B------:R-:W-:Y:S01]  /*08a0*/  ULDC.64 UR10, c[0x0][0x238] ;  /* 0x00008e00000a7ab9 */ /* 0x000fe20000000a00 */
[----:B------:R-:W-:Y:S01]  /*08b0*/  LOP3.LUT R44, R44, 0x3, RZ, 0xc0, !PT ;  /* 0x000000032c2c7812 */ /* 0x000fe200078ec0ff */
[----:B------:R-:W-:Y:S01]  /*08c0*/  IMAD.MOV.U32 R38, RZ, RZ, R24 ;  /* 0x000000ffff267224 */ /* 0x000fe200078e0018 */
[----:B------:R-:W2:Y:S01]  /*08d0*/  LDC.64 R28, c[0x0][0x210] ;  /* 0x00008400ff1c7b82 */ /* 0x000ea20000000a00 */
[----:B------:R-:W-:Y:S01]  /*08e0*/  LOP3.LUT R40, R31, R25, RZ, 0x3c, !PT ;  /* 0x000000191f287212 */ /* 0x000fe200078e3cff */
[----:B------:R-:W-:Y:S01]  /*08f0*/  ULDC.64 UR14, c[0x0][0x248] ;  /* 0x00009200000e7ab9 */ /* 0x000fe20000000a00 */
[----:B------:R-:W-:Y:S01]  /*0900*/  LOP3.LUT R41, R32, R41, RZ, 0x3c, !PT ;  /* 0x0000002920297212 */ /* 0x000fe200078e3cff */
[----:B------:R-:W-:Y:S01]  /*0910*/  ULDC.64 UR8, c[0x0][0x240] ;  /* 0x0000900000087ab9 */ /* 0x000fe20000000a00 */
[----:B0-----:R-:W-:-:S07]  /*0920*/  FADD.FTZ R45, R33, +QNAN ;  /* 0x7fc00000212d7421 */ /* 0x001fce0000010000 */
.L_x_202:
[----:B------:R-:W-:Y:S01]  /*0930*/  VIADD R42, R42, 0x1 ;  /* 0x000000012a2a7836 */ /* 0x000fe20000000000 */
[----:B------:R-:W-:Y:S03]  /*0940*/  BSSY B0, `(.L_x_191) ;  /* 0x000000c000007945 */ /* 0x000fe60003800000 */
[C---:B------:R-:W-:Y:S01]  /*0950*/  IMAD.HI.U32 R25, R42.reuse, -0x2daee0ad, RZ ;  /* 0xd2511f532a197827 */ /* 0x040fe200078e00ff */
[----:B------:R-:W-:-:S13]  /*0960*/  ISETP.NE.AND P0, PT, R42, RZ, PT ;  /* 0x000000ff2a00720c */ /* 0x000fda0003f05270 */
[----:B0-23--:R-:W-:Y:S05]  /*0970*/  @P0 BRA `(.L_x_192) ;  /* 0x0000000000200947 */ /* 0x00dfea0003800000 */
        /* <DEDUP_REMOVED lines=8> */
.L_x_192:
[----:B------:R-:W-:Y:S05]  /*0a00*/  BSYNC B0 ;  /* 0x0000000000007941 */ /* 0x000fea0003800000 */
.L_x_191:
        /* <DEDUP_REMOVED lines=39> */
[----:B------:R-:W-:Y:S01]  /*0c80*/  IMAD.WIDE.U32 R24, R25, -0x326172a9, RZ ;  /* 0xcd9e8d5719187825 */ /* 0x000fe200078e00ff */
[----:B------:R-:W-:-:S03]  /*0c90*/  MOV R35, R38 ;  /* 0x0000002600237202 */ /* 0x000fc60000000f00 */
        /* <DEDUP_REMOVED lines=19> */
.L_x_194:
[----:B------:R-:W-:Y:S01]  /*0dd0*/  MOV R35, R41 ;  /* 0x0000002900237202 */ /* 0x000fe20000000f00 */
[----:B------:R-:W-:Y:S01]  /*0de0*/  IMAD.MOV.U32 R30, RZ, RZ, R31 ;  /* 0x000000ffff1e7224 */ /* 0x000fe200078e001f */
[----:B------:R-:W-:Y:S01]  /*0df0*/  MOV R50, R24 ;  /* 0x0000001800327202 */ /* 0x000fe20000000f00 */
[----:B------:R-:W-:-:S07]  /*0e00*/  IMAD.MOV.U32 R49, RZ, RZ, R47 ;  /* 0x000000ffff317224 */ /* 0x000fce00078e002f */
.L_x_193:
[----:B--2---:R-:W-:Y:S01]  /*0e10*/  ISETP.GE.U32.AND P0, PT, R15, R28, PT ;  /* 0x0000001c0f00720c */ /* 0x004fe20003f06070 */
[----:B------:R-:W-:Y:S01]  /*0e20*/  BSSY B0, `(.L_x_195) ;  /* 0x0000016000007945 */ /* 0x000fe20003800000 */
[----:B------:R-:W-:Y:S02]  /*0e30*/  IMAD.MOV.U32 R32, RZ, RZ, 0x0 ;  /* 0x00000000ff207424 */ /* 0x000fe400078e00ff */
[----:B------:R-:W-:Y:S01]  /*0e40*/  ISETP.GE.AND.EX P0, PT, R16, R29, PT, P0 ;  /* 0x0000001d1000720c */ /* 0x000fe20003f06300 */
[----:B------:R-:W-:-:S12]  /*0e50*/  IMAD.MOV.U32 R33, RZ, RZ, 0x3ca00000 ;  /* 0x3ca00000ff217424 */ /* 0x000fd800078e00ff */
[----:B------:R-:W-:Y:S05]  /*0e60*/  @P0 BRA `(.L_x_196) ;  /* 0x0000000000440947 */ /* 0x000fea0003800000 */
[----:B------:R-:W-:Y:S01]  /*0e70*/  IMAD.WIDE.U32 R30, R30, 0x200000, RZ ;  /* 0x002000001e1e7825 */ /* 0x000fe200078e00ff */
[----:B------:R-:W-:Y:S01]  /*0e80*/  UMOV UR4, 0xf0000000 ;  /* 0xf000000000047882 */ /* 0x000fe20000000000 */
[----:B------:R-:W-:Y:S02]  /*0e90*/  UMOV UR5, 0x380fffff ;  /* 0x380fffff00057882 */ /* 0x000fe40000000000 */
[----:B------:R-:W-:Y:S01]  /*0ea0*/  IMAD R38, R15, UR8, RZ ;  /* 0x000000080f267c24 */ /* 0x000fe2000f8e02ff */
[----:B------:R-:W-:Y:S02]  /*0eb0*/  LOP3.LUT R34, R30, R35, RZ, 0x3c, !PT ;  /* 0x000000231e227212 */ /* 0x000fe400078e3cff */
[----:B------:R-:W-:Y:S02]  /*0ec0*/  MOV R35, R31 ;  /* 0x0000001f00237202 */ /* 0x000fe40000000f00 */
[----:B------:R-:W-:Y:S02]  /*0ed0*/  IADD3 R30, P1, R38, UR10, RZ ;  /* 0x0000000a261e7c10 */ /* 0x000fe4000ff3e0ff */
[----:B------:R-:W0:Y:S02]  /*0ee0*/  I2F.F64.U64 R40, R34 ;  /* 0x0000002200287312 */ /* 0x000e240000301800 */
[----:B0-----:R-:W-:-:S06]  /*0ef0*/  DFMA R40, R40, R32, 5.5511151231257827021e-17 ;  /* 0x3c9000002828742b */ /* 0x001fcc0000000020 */
[----:B------:R-:W0:Y:S02]  /*0f00*/  F2F.F32.F64 R31, R40 ;  /* 0x00000028001f7310 */ /* 0x000e240000301000 */
[----:B------:R-:W-:-:S14]  /*0f10*/  DSETP.GEU.AND P0, PT, |R40|, UR4, PT ;  /* 0x0000000428007e2a */ /* 0x000fdc000bf0e200 */
[----:B0-----:R-:W-:-:S04]  /*0f20*/  @!P0 FMUL R31, R31, 1.175494350822287508e-38 ;  /* 0x008000001f1f8820 */ /* 0x001fc80000400000 */
[----:B-1----:R-:W-:Y:S01]  /*0f30*/  FFMA.FTZ R51, R31, UR9, R26 ;  /* 0x000000091f337c23 */ /* 0x002fe2000801001a */
[----:B------:R-:W-:-:S04]  /*0f40*/  LEA.HI.X.SX32 R31, R38, UR11, 0x1, P1 ;  /* 0x0000000b261f7c11 */ /* 0x000fc800088f0eff */
[----:B------:R-:W-:-:S04]  /*0f50*/  FSETP.NEU.FTZ.AND P0, PT, R51, R27, PT ;  /* 0x0000001b3300720b */ /* 0x000fc80003f1d000 */
[----:B------:R-:W-:-:S05]  /*0f60*/  FSEL R51, R51, R26, P0 ;  /* 0x0000001a33337208 */ /* 0x000fca0000000000 */
[----:B------:R0:W-:Y:S04]  /*0f70*/  STG.E desc[UR6][R30.64], R51 ;  /* 0x000000331e007986 */ /* 0x0001e8000c101906 */
.L_x_196:
[----:B------:R-:W-:Y:S05]  /*0f80*/  BSYNC B0 ;  /* 0x0000000000007941 */ /* 0x000fea0003800000 */
.L_x_195:
[----:B------:R-:W-:Y:S01]  /*0f90*/  ULDC UR4, c[0x0][0xc] ;  /* 0x0000030000047ab9 */ /* 0x000fe20000000800 */
[----:B------:R-:W2:Y:S01]  /*0fa0*/  LDC R34, c[0x0][RZ] ;  /* 0x00000000ff227b82 */ /* 0x000ea20000000800 */
[----:B0-----:R-:W-:Y:S01]  /*0fb0*/  IMAD.WIDE.U32 R30, R50, 0x200000, RZ ;  /* 0x00200000321e7825 */ /* 0x001fe200078e00ff */
[----:B------:R-:W-:Y:S02]  /*0fc0*/  BSSY B0, `(.L_x_197) ;  /* 0x000001f000007945 */ /* 0x000fe40003800000 */
[----:B------:R-:W-:-:S06]  /*0fd0*/  LOP3.LUT R30, R30, R49, RZ, 0x3c, !PT ;  /* 0x000000311e1e7212 */ /* 0x000fcc00078e3cff */
[----:B------:R-:W0:Y:S01]  /*0fe0*/  I2F.F64.U64 R30, R30 ;  /* 0x0000001e001e7312 */ /* 0x000e220000301800 */
[----:B--2---:R-:W-:Y:S01]  /*0ff0*/  IMAD R34, R34, UR4, RZ ;  /* 0x0000000422227c24 */ /* 0x004fe2000f8e02ff */
[----:B0-----:R-:W-:-:S03]  /*1000*/  DFMA R30, R30, R32, 5.5511151231257827021e-17 ;  /* 0x3c9000001e1e742b */ /* 0x001fc60000000020 */
[C---:B------:R-:W-:Y:S01]  /*1010*/  IMAD R38, R34.reuse, 0x3, RZ ;  /* 0x0000000322267824 */ /* 0x040fe200078e02ff */
        /* <DEDUP_REMOVED lines=20> */
[----:B-1----:R-:W-:Y:S01]  /*1160*/  FFMA.FTZ R38, R33, UR9, R26 ;  /* 0x0000000921267c23 */ /* 0x002fe2000801001a */
[----:B------:R-:W-:-:S04]  /*1170*/  LEA.HI.X.SX32 R33, R49, UR11, 0x1, P3 ;  /* 0x0000000b31217c11 */ /* 0x000fc800098f0eff */
[----:B------:R-:W-:-:S04]  /*1180*/  FSETP.NEU.FTZ.AND P2, PT, R38, R27, PT ;  /* 0x0000001b2600720b */ /* 0x000fc80003f5d000 */
[----:B------:R-:W-:-:S05]  /*1190*/  FSEL R49, R38, R26, P2 ;  /* 0x0000001a26317208 */ /* 0x000fca0001000000 */
[----:B------:R0:W-:Y:S04]  /*11a0*/  STG.E desc[UR6][R32.64], R49 ;  /* 0x0000003120007986 */ /* 0x0001e8000c101906 */
.L_x_198:
[----:B------:R-:W-:Y:S05]  /*11b0*/  BSYNC B0 ;  /* 0x0000000000007941 */ /* 0x000fea0003800000 */
.L_x_197:
[----:B------:R-:W-:Y:S04]  /*11c0*/  BSSY B0, `(.L_x_199) ;  /* 0x0000008000007945 */ /* 0x000fe80003800000 */
[----:B------:R-:W-:Y:S05]  /*11d0*/  @P1 BRA `(.L_x_200) ;  /* 0x0000000000181947 */ /* 0x000fea0003800000 */
[----:B------:R-:W-:Y:S01]  /*11e0*/  IMAD R35, R35, UR12, RZ ;  /* 0x0000000c23237c24 */ /* 0x000fe2000f8e02ff */
[----:B------:R-:W-:-:S04]  /*11f0*/  FSETP.NEU.FTZ.AND P1, PT, R45, UR15, PT ;  /* 0x0000000f2d007c0b */ /* 0x000fc8000bf3d000 */
[----:B------:R-:W-:Y:S02]  /*1200*/  IADD3 R30, P2, R35, UR10, RZ ;  /* 0x0000000a231e7c10 */ /* 0x000fe4000ff5e0ff */
[----:B0-----:R-:W-:Y:S02]  /*1210*/  FSEL R33, R45, UR14, P1 ;  /* 0x0000000e2d217c08 */ /* 0x001fe40008800000 */
[----:B------:R-:W-:-:S05]  /*1220*/  LEA.HI.X.SX32 R31, R35, UR11, 0x1, P2 ;  /* 0x0000000b231f7c11 */ /* 0x000fca00090f0eff */
[----:B------:R2:W-:Y:S04]  /*1230*/  STG.E desc[UR6][R30.64], R33 ;  /* 0x000000211e007986 */ /* 0x0005e8000c101906 */
.L_x_200:
[----:B------:R-:W-:Y:S05]  /*1240*/  BSYNC B0 ;  /* 0x0000000000007941 */ /* 0x000fea0003800000 */
.L_x_199:
[----:B------:R-:W-:Y:S05]  /*1250*/  @P0 BRA `(.L_x_201) ;  /* 0x0000000000180947 */ /* 0x000fea0003800000 */
[----:B------:R-:W-:Y:S01]  /*1260*/  IMAD R41, R41, UR12, RZ ;  /* 0x0000000c29297c24 */ /* 0x000fe2000f8e02ff */
[----:B------:R-:W-:-:S04]  /*1270*/  FSETP.NEU.FTZ.AND P1, PT, R45, UR15, PT ;  /* 0x0000000f2d007c0b */ /* 0x000fc8000bf3d000 */
[----:B--2---:R-:W-:Y:S02]  /*1280*/  IADD3 R30, P0, R41, UR10, RZ ;  /* 0x0000000a291e7c10 */ /* 0x004fe4000ff1e0ff */
[----:B0-----:R-:W-:Y:S02]  /*1290*/  FSEL R33, R45, UR14, P1 ;  /* 0x0000000e2d217c08 */ /* 0x001fe40008800000 */
[----:B------:R-:W-:-:S05]  /*12a0*/  LEA.HI.X.SX32 R31, R41, UR11, 0x1, P0 ;  /* 0x0000000b291f7c11 */ /* 0x000fca00080f0eff */
[----:B------:R3:W-:Y:S04]  /*12b0*/  STG.E desc[UR6][R30.64], R33 ;  /* 0x000000211e007986 */ /* 0x0007e8000c101906 */
.L_x_201:
        /* <DEDUP_REMOVED lines=11> */
        .weak           $__internal_11_$__cuda_sm20_div_s64
        .type           $__internal_11_$__cuda_sm20_div_s64,@function
        .size           $__internal_11_$__cuda_sm20_div_s64,(.L_x_274 - $__internal_11_$__cuda_sm20_div_s64)
$__internal_11_$__cuda_sm20_div_s64:
        /* <DEDUP_REMOVED lines=75> */
[----:B------:R-:W-:Y:S06]  /*1820*/  RET.REL.NODEC R24 `(_ZN2at6native55_GLOBAL__N__1da31dc6_22_DistributionUniform_cu_67fa25cf43distribution_elementwise_grid_stride_kernelIfLi4EZNS0_9templates4cuda21uniform_and_transformIffPNS_17CUDAGeneratorImplEZZZNS4_14uniform_kernelIS7_EEvRNS_18TensorIteratorBaseEddT_ENKUlvE_clEvENKUlvE0_clEvEUlfE_EEvSA_T1_T2_EUlP24curandStatePhilox4_32_10E_ZNS1_27distribution_nullary_kernelIff7double2S7_SJ_SE_EEvSA_SG_RKT3_T4_EUlifE_EEvlNS_15PhiloxCudaStateESF_SG_) ;  /* 0xffffffe418f47950 */ /* 0x000fec0003c3ffff */
.L_x_203:
        /* <DEDUP_REMOVED lines=13> */
.L_x_274:


//--------------------- .text._ZN2at6native55_GLOBAL__N__1da31dc6_22_DistributionUniform_cu_67fa25cf43distribution_elementwise_grid_stride_kernelIdLi2EZNS0_9templates4cuda21uniform_and_transformIddPNS_17CUDAGeneratorImplEZZZNS4_14uniform_kernelIS7_EEvRNS_18TensorIteratorBaseEddT_ENKUlvE_clEvENKUlvE_clEvEUldE_EEvSA_T1_T2_EUlP24curandStatePhilox4_32_10E0_ZNS1_27distribution_nullary_kernelIdd6float4S7_SJ_SE_EEvSA_SG_RKT3_T4_EUlidE0_EEvlNS_15PhiloxCudaStateESF_SG_ --------------------------
	.section	.text._ZN2at6native55_GLOBAL__N__1da31dc6_22_DistributionUniform_cu_67fa25cf43distribution_elementwise_grid_stride_kernelIdLi2EZNS0_9templates4cuda21uniform_and_transformIddPNS_17CUDAGeneratorImplEZZZNS4_14uniform_kernelIS7_EEvRNS_18TensorIteratorBaseEddT_ENKUlvE_clEvENKUlvE_clEvEUldE_EEvSA_T1_T2_EUlP24curandStatePhilox4_32_10E0_ZNS1_27distribution_nullary_kernelIdd6float4S7_SJ_SE_EEvSA_SG_RKT3_T4_EUlidE0_EEvlNS_15PhiloxCudaStateESF_SG_,"ax",@progbits
	.align	128
.text._ZN2at6native55_GLOBAL__N__1da31dc6_22_DistributionUniform_cu_67fa25cf43distribution_elementwise_grid_stride_kernelIdLi2EZNS0_9templates4cuda21uniform_and_transformIddPNS_17CUDAGeneratorImplEZZZNS4_14uniform_kernelIS7_EEvRNS_18TensorIteratorBaseEddT_ENKUlvE_clEvENKUlvE_clEvEUldE_EEvSA_T1_T2_EUlP24curandStatePhilox4_32_10E0_ZNS1_27distribution_nullary_kernelIdd6float4S7_SJ_SE_EEvSA_SG_RKT3_T4_EUlidE0_EEvlNS_15PhiloxCudaStateESF_SG_:
        .type           _ZN2at6native55_GLOBAL__N__1da31dc6_22_DistributionUniform_cu_67fa25cf43distribution_elementwise_grid_stride_kernelIdLi2EZNS0_9templates4cuda21uniform_and_transformIddPNS_17CUDAGeneratorImplEZZZNS4_14uniform_kernelIS7_EEvRNS_18TensorIteratorBaseEddT_ENKUlvE_clEvENKUlvE_clEvEUldE_EEvSA_T1_T2_EUlP24curandStatePhilox4_32_10E0_ZNS1_27distribution_nullary_kernelIdd6float4S7_SJ_SE_EEvSA_SG_RKT3_T4_EUlidE0_EEvlNS_15PhiloxCudaStateESF_SG_,@function
        .size           _ZN2at6native55_GLOBAL__N__1da31dc6_22_DistributionUniform_cu_67fa25cf43distribution_elementwise_grid_stride_kernelIdLi2EZNS0_9templates4cuda21uniform_and_transformIddPNS_17CUDAGeneratorImplEZZZNS4_14uniform_kernelIS7_EEvRNS_18TensorIteratorBaseEddT_ENKUlvE_clEvENKUlvE_clEvEUldE_EEvSA_T1_T2_EUlP24curandStatePhilox4_32_10E0_ZNS1_27distribution_nullary_kernelIdd6float4S7_SJ_SE_EEvSA_SG_RKT3_T4_EUlidE0_EEvlNS_15PhiloxCudaStateESF_SG_,(.L_x_276 - _ZN2at6native55_GLOBAL__N__1da31dc6_22_DistributionUniform_cu_67fa25cf43distribution_elementwise_grid_stride_kernelIdLi2EZNS0_9templates4cuda21uniform_and_transformIddPNS_17CUDAGeneratorImplEZZZNS4_14uniform_kernelIS7_EEvRNS_18TensorIteratorBaseEddT_ENKUlvE_clEvENKUlvE_clEvEUldE_EEvSA_T1_T2_EUlP24curandStatePhilox4_32_10E0_ZNS1_27distribution_nullary_kernelIdd6float4S7_SJ_SE_EEvSA_SG_RKT3_T4_EUlidE0_EEvlNS_15PhiloxCudaStateESF_SG_)
        .other          _ZN2at6native55_GLOBAL__N__1da31dc6_22_DistributionUniform_cu_67fa25cf43distribution_elementwise_grid_stride_kernelIdLi2EZNS0_9templates4cuda21uniform_and_transformIddPNS_17CUDAGeneratorImplEZZZNS4_14uniform_kernelIS7_EEvRNS_18TensorIteratorBaseEddT_ENKUlvE_clEvENKUlvE_clEvEUldE_EEvSA_T1_T2_EUlP24curandStatePhilox4_32_10E0_ZNS1_27distribution_nullary_kernelIdd6float4S7_SJ_SE_EEvSA_SG_RKT3_T4_EUlidE0_EEvlNS_15PhiloxCudaStateESF_SG_,@"STO_CUDA_ENTRY STV_DEFAULT"
_ZN2at6native55_GLOBAL__N__1da31dc6_22_DistributionUniform_cu_67fa25cf43distribution_elementwise_grid_stride_kernelIdLi2EZNS0_9templates4cuda21uniform_and_transformIddPNS_17CUDAGeneratorImplEZZZNS4_14uniform_kernelIS7_EEvRNS_18TensorIteratorBaseEddT_ENKUlvE_clEvENKUlvE_clEvEUldE_EEvSA_T1_T2_EUlP24curandStatePhilox4_32_10E0_ZNS1_27distribution_nullary_kernelIdd6float4S7_SJ_SE_EEvSA_SG_RKT3_T4_EUlidE0_EEvlNS_15PhiloxCudaStateESF_SG_:
        /* <DEDUP_REMOVED lines=21> */
[----:B------:R-:W-:Y:S02]  /*0150*/  IMAD.MOV.U32 R24, RZ, RZ, R27 ;  /* 0x000000ffff187224 */ /* 0x000fe400078e001b */
[----:B------:R-:W-:Y:S01]  /*0160*/  IMAD.WIDE.U32 R10, R26, -0x326172a9, RZ ;  /* 0xcd9e8d571a0a7825 */ /* 0x000fe200078e00ff */
[----:B------:R-:W-:Y:S01]  /*0170*/  UIADD3.X UR5, UR5, -0x1, URZ, UP0, !UPT ;  /* 0xffffffff05057890 */ /* 0x000fe200087fe43f */
[----:B---3--:R-:W-:-:S05]  /*0180*/  @P0 IADD3 R18, P1, R2, R5, RZ ;  /* 0x0000000502120210 */ /* 0x008fca0007f3e0ff */
[----:B------:R-:W-:Y:S01]  /*0190*/  @P0 IMAD.X R19, RZ, RZ, R3, P1 ;  /* 0x000000ffff130224 */ /* 0x000fe200008e0603 */
[----:B------:R-:W-:Y:S01]  /*01a0*/  ISETP.NE.U32.AND P0, PT, RZ, UR5, PT ;  /* 0x00000005ff007c0c */ /* 0x000fe2000bf05070 */
[----:B----4-:R-:W-:Y:S01]  /*01b0*/  VIADD R5, R36, 0x9e3779b9 ;  /* 0x9e3779b924057836 */ /* 0x010fe20000000000 */
[C---:B------:R-:W-:Y:S02]  /*01c0*/  IADD3 R4, R37.reuse, -0x4498517b, RZ ;  /* 0xbb67ae8525047810 */ /* 0x040fe40007ffe0ff */
[--C-:B------:R-:W-:Y:S02]  /*01d0*/  SHF.R.U64 R2, R18, 0x2, R19.reuse ;  /* 0x0000000212027819 */ /* 0x100fe40000001213 */
[----:B------:R-:W-:Y:S02]  /*01e0*/  SHF.R.U32.HI R3, RZ, 0x2, R19 ;  /* 0x00000002ff037819 */ /* 0x000fe40000011613 */
[----:B------:R-:W-:Y:S01]  /*01f0*/  IADD3 R25, R37, -0x695add53, RZ ;  /* 0x96a522ad25197810 */ /* 0x000fe20007ffe0ff */
[----:B------:R-:W-:Y:S01]  /*0200*/  IMAD.WIDE.U32 R8, R2, -0x2daee0ad, RZ ;  /* 0xd2511f5302087825 */ /* 0x000fe200078e00ff */
[----:B------:R-:W-:-:S04]  /*0210*/  LOP3.LUT R6, R11, R3, R36, 0x96, !PT ;  /* 0x000000030b067212 */ /* 0x000fc800078e9624 */
[----:B------:R-:W-:Y:S01]  /*0220*/  LOP3.LUT R12, R37, R9, R27, 0x96, !PT ;  /* 0x00000009250c7212 */ /* 0x000fe200078e961b */
[----:B------:R-:W-:-:S04]  /*0230*/  IMAD.WIDE.U32 R6, R6, -0x2daee0ad, RZ ;  /* 0xd2511f5306067825 */ /* 0x000fc800078e00ff */
[----:B------:R-:W-:Y:S01]  /*0240*/  IMAD.WIDE.U32 R12, R12, -0x326172a9, RZ ;  /* 0xcd9e8d570c0c7825 */ /* 0x000fe200078e00ff */
[----:B------:R-:W-:Y:S02]  /*0250*/  LOP3.LUT R8, R7, R8, R4, 0x96, !PT ;  /* 0x0000000807087212 */ /* 0x000fe400078e9604 */
[----:B------:R-:W-:Y:S02]  /*0260*/  IADD3 R7, R36, 0x3c6ef372, RZ ;  /* 0x3c6ef37224077810 */ /* 0x000fe40007ffe0ff */
[----:B------:R-:W-:Y:S01]  /*0270*/  LOP3.LUT R10, R13, R5, R10, 0x96, !PT ;  /* 0x000000050d0a7212 */ /* 0x000fe200078e960a */
[----:B------:R-:W-:-:S04]  /*0280*/  IMAD.WIDE.U32 R8, R8, -0x326172a9, RZ ;  /* 0xcd9e8d5708087825 */ /* 0x000fc800078e00ff */
[----:B------:R-:W-:Y:S01]  /*0290*/  IMAD.WIDE.U32 R10, R10, -0x2daee0ad, RZ ;  /* 0xd2511f530a0a7825 */ /* 0x000fe200078e00ff */
[----:B------:R-:W-:Y:S02]  /*02a0*/  LOP3.LUT R12, R9, R12, R7, 0x96, !PT ;  /* 0x0000000c090c7212 */ /* 0x000fe400078e9607 */
[----:B------:R-:W-:Y:S01]  /*02b0*/  IADD3 R9, R36, 0x78dde6e4, RZ ;  /* 0x78dde6e424097810 */ /* 0x000fe20007ffe0ff */
[----:B------:R-:W-:Y:S02]  /*02c0*/  VIADD R5, R37, 0x76cf5d0a ;  /* 0x76cf5d0a25057836 */ /* 0x000fe40000000000 */
[----:B------:R-:W-:-:S03]  /*02d0*/  IMAD.WIDE.U32 R12, R12, -0x2daee0ad, RZ ;  /* 0xd2511f530c0c7825 */ /* 0x000fc600078e00ff */
[----:B------:R-:W-:Y:S01]  /*02e0*/  LOP3.LUT R14, R11, R6, R5, 0x96, !PT ;  /* 0x000000060b0e7212 */ /* 0x000fe200078e9605 */
[----:B------:R-:W-:Y:S01]  /*02f0*/  VIADD R7, R36, 0xdaa66d2b ;  /* 0xdaa66d2b24077836 */ /* 0x000fe20000000000 */
[----:B------:R-:W-:-:S03]  /*0300*/  IADD3 R6, R37, 0x32370b8f, RZ ;  /* 0x32370b8f25067810 */ /* 0x000fc60007ffe0ff */
[----:B------:R-:W-:Y:S01]  /*0310*/  IMAD.WIDE.U32 R14, R14, -0x326172a9, RZ ;  /* 0xcd9e8d570e0e7825 */ /* 0x000fe200078e00ff */
[----:B------:R-:W-:-:S04]  /*0320*/  LOP3.LUT R10, R13, R10, R6, 0x96, !PT ;  /* 0x0000000a0d0a7212 */ /* 0x000fc800078e9606 */
[----:B------:R-:W-:Y:S01]  /*0330*/  LOP3.LUT R7, R15, R8, R7, 0x96, !PT ;  /* 0x000000080f077212 */ /* 0x000fe200078e9607 */
[----:B------:R-:W-:Y:S01]  /*0340*/  IMAD.WIDE.U32 R10, R10, -0x326172a9, RZ ;  /* 0xcd9e8d570a0a7825 */ /* 0x000fe200078e00ff */
[----:B------:R-:W-:-:S03]  /*0350*/  IADD3 R8, R37, -0x56f99767, RZ ;  /* 0xa906689925087810 */ /* 0x000fc60007ffe0ff */
[----:B------:R-:W-:Y:S01]  /*0360*/  IMAD.WIDE.U32 R16, R7, -0x2daee0ad, RZ ;  /* 0xd2511f5307107825 */ /* 0x000fe200078e00ff */
[----:B------:R-:W-:Y:S02]  /*0370*/  LOP3.LUT R9, R11, R14, R9, 0x96, !PT ;  /* 0x0000000e0b097212 */ /* 0x000fe400078e9609 */
[----:B------:R-:W-:Y:S01]  /*0380*/  IADD3 R11, R36, -0x4ab325aa, RZ ;  /* 0xb54cda56240b7810 */ /* 0x000fe20007ffe0ff */
[----:B------:R-:W-:-:S05]  /*0390*/  VIADD R7, R37, 0xed9eba14 ;  /* 0xed9eba1425077836 */ /* 0x000fca0000000000 */
        /* <DEDUP_REMOVED lines=9> */
[----:B------:R-:W-:-:S04]  /*0430*/  IMAD.WIDE.U32 R16, R9, -0x2daee0ad, RZ ;  /* 0xd2511f5309107825 */ /* 0x000fc800078e00ff */
[----:B------:R-:W-:Y:S02]  /*0440*/  VIADD R9, R37, 0x646e171e ;  /* 0x646e171e25097836 */ /* 0x000fe40000000000 */
[----:B------:R-:W-:-:S03]  /*0450*/  IMAD.WIDE.U32 R32, R11, -0x2daee0ad, RZ ;  /* 0xd2511f530b207825 */ /* 0x000fc600078e00ff */
[----:B------:R-:W-:Y:S01]  /*0460*/  LOP3.LUT R12, R17, R12, R9, 0x96, !PT ;  /* 0x0000000c110c7212 */ /* 0x000fe200078e9609 */
[----:B------:R-:W-:Y:S01]  /*0470*/  VIADD R11, R36, 0x5384540f ;  /* 0x5384540f240b7836 */ /* 0x000fe20000000000 */
[----:B------:R-:W-:-:S03]  /*0480*/  LOP3.LUT R15, R33, R16, R10, 0x96, !PT ;  /* 0x00000010210f7212 */ /* 0x000fc600078e960a */
[----:B------:R-:W-:-:S05]  /*0490*/  IMAD.WIDE.U32 R12, R12, -0x326172a9, RZ ;  /* 0xcd9e8d570c0c7825 */ /* 0x000fca00078e00ff */
[----:B------:R-:W-:Y:S01]  /*04a0*/  LOP3.LUT R11, R13, R14, R11, 0x96, !PT ;  /* 0x0000000e0d0b7212 */ /* 0x000fe200078e960b */
[----:B------:R-:W-:Y:S01]  /*04b0*/  IMAD.WIDE.U32 R14, R15, -0x326172a9, RZ ;  /* 0xcd9e8d570f0e7825 */ /* 0x000fe200078e00ff */
[----:B------:R-:W-:-:S03]  /*04c0*/  IADD3 R13, R36, -0xe443238, RZ ;  /* 0xf1bbcdc8240d7810 */ /* 0x000fc60007ffe0ff */
[----:B------:R-:W-:Y:S01]  /*04d0*/  IMAD.WIDE.U32 R28, R11, -0x2daee0ad, RZ ;  /* 0xd2511f530b1c7825 */ /* 0x000fe200078e00ff */
[----:B------:R-:W-:Y:S02]  /*04e0*/  LOP3.LUT R12, R15, R12, R13, 0x96, !PT ;  /* 0x0000000c0f0c7212 */ /* 0x000fe400078e960d */
[----:B------:R-:W-:Y:S01]  /*04f0*/  MOV R13, R26 ;  /* 0x0000001a000d7202 */ /* 0x000fe20000000f00 */
[----:B------:R-:W-:Y:S02]  /*0500*/  VIADD R11, R37, 0xdb3d7428 ;  /* 0xdb3d7428250b7836 */ /* 0x000fe40000000000 */
        /* <DEDUP_REMOVED lines=11> */
[----:B------:R-:W-:Y:S05]  /*05c0*/  CALL.REL.NOINC `($__internal_12_$__cuda_sm20_div_s64) ;  /* 0x0000002800987944 */ /* 0x000fea0003c00000 */
[----:B------:R-:W-:Y:S05]  /*05d0*/  BRA `(.L_x_205) ;  /* 0x0000000000587947 */ /* 0x000fea0003800000 */
.L_x_204:
        /* <DEDUP_REMOVED lines=22> */
.L_x_205:
        /* <DEDUP_REMOVED lines=66> */
[----:B------:R-:W-:Y:S01]  /*0b60*/  ULDC.64 UR30, c[0x0][0x3d8] ;  /* 0x0000f600001e7ab9 */ /* 0x000fe20000000a00 */
[----:B0-----:R-:W-:-:S05]  /*0b70*/  ULDC.64 UR32, c[0x0][0x3e8] ;  /* 0x0000fa0000207ab9 */ /* 0x001fca0000000a00 */
.L_x_215:
        /* <DEDUP_REMOVED lines=13> */
.L_x_207:
[----:B------:R-:W-:Y:S05]  /*0c50*/  BSYNC B0 ;  /* 0x0000000000007941 */ /* 0x000fea0003800000 */
.L_x_206:
        /* <DEDUP_REMOVED lines=34> */
[----:B------:R-:W-:-:S04]  /*0e80*/  LOP3.LUT R38, R23, R38, R9, 0x96, !PT ;  /* 0x0000002617267212 */ /* 0x000fc800078e9609 */
        /* <DEDUP_REMOVED lines=15> */
[----:B------:R-:W-:-:S04]  /*0f80*/  LOP3.LUT R23, R19, R22, R23, 0x96, !PT ;  /* 0x0000001613177212 */ /* 0x000fc800078e9617 */
[----:B------:R-:W-:Y:S01]  /*0f90*/  LOP3.LUT R35, R35, R20, R25, 0x96, !PT ;  /* 0x0000001423237212 */ /* 0x000fe200078e9619 */
[----:B------:R-:W-:Y:S01]  /*0fa0*/  IMAD.MOV.U32 R20, RZ, RZ, R32 ;  /* 0x000000ffff147224 */ /* 0x000fe200078e0020 */
[----:B------:R-:W-:Y:S06]  /*0fb0*/  @!P0 BRA `(.L_x_208) ;  /* 0x0000000000288947 */ /* 0x000fec0003800000 */
[----:B------:R-:W-:-:S13]  /*0fc0*/  ISETP.NE.AND P0, PT, R33, 0x2, PT ;  /* 0x000000022100780c */ /* 0x000fda0003f05270 */
[----:B------:R-:W-:Y:S05]  /*0fd0*/  @!P0 BRA `(.L_x_209) ;  /* 0x0000000000188947 */ /* 0x000fea0003800000 */
[----:B------:R-:W-:Y:S01]  /*0fe0*/  ISETP.NE.AND P0, PT, R33, 0x3, PT ;  /* 0x000000032100780c */ /* 0x000fe20003f05270 */
[----:B------:R-:W-:Y:S01]  /*0ff0*/  IMAD.MOV.U32 R28, RZ, RZ, R23 ;  /* 0x000000ffff1c7224 */ /* 0x000fe200078e0017 */
[----:B------:R-:W-:-:S11]  /*1000*/  MOV R20, R21 ;  /* 0x0000001500147202 */ /* 0x000fd60000000f00 */
[----:B------:R-:W-:Y:S01]  /*1010*/  @P0 MOV R20, R29 ;  /* 0x0000001d00140202 */ /* 0x000fe20000000f00 */
[----:B------:R-:W-:Y:S01]  /*1020*/  @P0 IMAD.MOV.U32 R28, RZ, RZ, R32 ;  /* 0x000000ffff1c0224 */ /* 0x000fe200078e0020 */
[----:B------:R-:W-:Y:S06]  /*1030*/  BRA `(.L_x_208) ;  /* 0x0000000000087947 */ /* 0x000fec0003800000 */
.L_x_209:
[----:B------:R-:W-:Y:S01]  /*1040*/  MOV R20, R28 ;  /* 0x0000001c00147202 */ /* 0x000fe20000000f00 */
[----:B------:R-:W-:-:S07]  /*1050*/  IMAD.MOV.U32 R28, RZ, RZ, R21 ;  /* 0x000000ffff1c7224 */ /* 0x000fce00078e0015 */
.L_x_208:
[----:B--2---:R-:W-:Y:S01]  /*1060*/  ISETP.GE.U32.AND P0, PT, R13, R16, PT ;  /* 0x000000100d00720c */ /* 0x004fe20003f06070 */
[----:B------:R-:W-:Y:S01]  /*1070*/  HFMA2.MMA R22, -RZ, RZ, 0.1171875, 0 ;  /* 0x2f800000ff167435 */ /* 0x000fe200000001ff */
[----:B------:R-:W-:Y:S01]  /*1080*/  I2FP.F32.U32 R29, R28 ;  /* 0x0000001c001d7245 */ /* 0x000fe20000201000 */
[----:B------:R-:W-:Y:S01]  /*1090*/  BSSY B0, `(.L_x_210) ;  /* 0x00000f6000007945 */ /* 0x000fe20003800000 */
[----:B------:R-:W-:-:S07]  /*10a0*/  ISETP.GE.AND.EX P0, PT, R24, R17, PT, P0 ;  /* 0x000000111800720c */ /* 0x000fce0003f06300 */
[----:B------:R-:W-:-:S06]  /*10b0*/  FFMA.FTZ R29, R29, R22, 1.1641532182693481445e-10 ;  /* 0x2f0000001d1d7423 */ /* 0x000fcc0000010016 */
[----:B------:R-:W-:Y:S05]  /*10c0*/  @P0 BRA `(.L_x_211) ;  /* 0x0000000c00c80947 */ /* 0x000fea0003800000 */
[----:B------:R-:W-:Y:S01]  /*10d0*/  ISETP.NE.AND P0, PT, R34, RZ, PT ;  /* 0x000000ff2200720c */ /* 0x000fe20003f05270 */
[----:B------:R-:W-:Y:S01]  /*10e0*/  IMAD.MOV.U32 R28, RZ, RZ, RZ ;  /* 0x000000ffff1c7224 */ /* 0x000fe200078e00ff */
[----:B------:R-:W-:-:S05]  /*10f0*/  I2FP.F32.U32 R20, R20 ;  /* 0x0000001400147245 */ /* 0x000fca0000201000 */
[----:B------:R-:W-:-:S06]  /*1100*/  FFMA.FTZ R22, R20, R22, 1.1641532182693481445e-10 ;  /* 0x2f00000014167423 */ /* 0x000fcc0000010016 */
[----:B------:R-:W-:Y:S05]  /*1110*/  @!P0 BRA `(.L_x_212) ;  /* 0x0000000c00888947 */ /* 0x000fea0003800000 */
[----:B------:R-:W-:Y:S01]  /*1120*/  MOV R20, RZ ;  /* 0x000000ff00147202 */ /* 0x000fe20000000f00 */
[----:B------:R-:W-:Y:S01]  /*1130*/  IMAD.MOV.U32 R21, RZ, RZ, R13 ;  /* 0x000000ffff157224 */ /* 0x000fe200078e000d */
[----:B------:R-:W-:Y:S01]  /*1140*/  ULDC.64 UR34, c[0x0][0x240] ;  /* 0x0000900000227ab9 */ /* 0x000fe20000000a00 */
[----:B------:R-:W-:Y:S01]  /*1150*/  ISETP.NE.AND P0, PT, R34, 0x1, PT ;  /* 0x000000012200780c */ /* 0x000fe20003f05270 */
[----:B------:R-:W-:Y:S01]  /*1160*/  ULDC UR37, c[0x0][0x23c] ;  /* 0x00008f0000257ab9 */ /* 0x000fe20000000800 */
[----:B------:R-:W-:Y:S01]  /*1170*/  IMAD.HI.U32 R39, R13, UR34, R20 ;  /* 0x000000220d277c27 */ /* 0x000fe2000f8e0014 */
[----:B------:R-:W-:-:S04]  /*1180*/  ULDC UR36, c[0x0][0x368] ;  /* 0x0000da0000247ab9 */ /* 0x000fc80000000800 */
        /* <DEDUP_REMOVED lines=219> */
.L_x_212:
[----:B------:R-:W-:Y:S01]  /*1f40*/  FMUL.FTZ R22, R22, 1 ;  /* 0x3f80000016167820 */ /* 0x000fe20000410000 */
[----:B------:R-:W-:Y:S01]  /*1f50*/  ULDC.64 UR34, c[0x0][0x3d0] ;  /* 0x0000f40000227ab9 */ /* 0x000fe20000000a00 */
[----:B------:R-:W-:Y:S01]  /*1f60*/  ULDC.64 UR36, c[0x0][0x3e0] ;  /* 0x0000f80000247ab9 */ /* 0x000fe20000000a00 */
[----:B------:R-:W-:Y:S01]  /*1f70*/  IADD3 R38, P1, R28, UR34, RZ ;  /* 0x000000221c267c10 */ /* 0x000fe2000ff3e0ff */
[----:B------:R-:W1:Y:S04]  /*1f80*/  F2F.F64.F32 R20, R22 ;  /* 0x0000001600147310 */ /* 0x000e680000201800 */
[----:B------:R-:W-:Y:S01]  /*1f90*/  IMAD.X R39, RZ, RZ, UR35, P1 ;  /* 0x00000023ff277e24 */ /* 0x000fe200088e06ff */
[----:B-1----:R-:W-:-:S08]  /*1fa0*/  DFMA R20, R20, UR30, R14 ;  /* 0x0000001e14147c2b */ /* 0x002fd0000800000e */
[----:B------:R-:W-:-:S06]  /*1fb0*/  DSETP.NEU.AND P0, PT, R20, UR32, PT ;  /* 0x0000002014007e2a */ /* 0x000fcc000bf0d000 */
[----:B------:R-:W-:Y:S02]  /*1fc0*/  FSEL R20, R20, UR36, P0 ;  /* 0x0000002414147c08 */ /* 0x000fe40008000000 */
[----:B------:R-:W-:-:S05]  /*1fd0*/  FSEL R21, R21, UR37, P0 ;  /* 0x0000002515157c08 */ /* 0x000fca0008000000 */
[----:B------:R0:W-:Y:S02]  /*1fe0*/  STG.E.64 desc[UR28][R38.64], R20 ;  /* 0x0000001426007986 */ /* 0x0001e4000c101b1c */
.L_x_211:
[----:B------:R-:W-:Y:S05]  /*1ff0*/  BSYNC B0 ;  /* 0x0000000000007941 */ /* 0x000fea0003800000 */
.L_x_210:
[----:B------:R-:W-:Y:S02]  /*2000*/  ULDC UR34, c[0x0][0xc] ;  /* 0x0000030000227ab9 */ /* 0x000fe40000000800 */
        /* <DEDUP_REMOVED lines=12> */
[----:B------:R-:W-:Y:S01]  /*20d0*/  ULDC.64 UR34, c[0x0][0x240] ;  /* 0x0000900000227ab9 */ /* 0x000fe20000000a00 */
[----:B------:R-:W-:Y:S01]  /*20e0*/  ISETP.NE.AND P0, PT, R34, 0x1, PT ;  /* 0x000000012200780c */ /* 0x000fe20003f05270 */
[----:B------:R-:W-:Y:S01]  /*20f0*/  ULDC UR37, c[0x0][0x23c] ;  /* 0x00008f0000257ab9 */ /* 0x000fe20000000800 */
[----:B------:R-:W-:Y:S01]  /*2100*/  IMAD.HI.U32 R39, R21, UR34, R20 ;  /* 0x0000002215277c27 */ /* 0x000fe2000f8e0014 */
[----:B------:R-:W-:-:S04]  /*2110*/  ULDC UR36, c[0x0][0x368] ;  /* 0x0000da0000247ab9 */ /* 0x000fc80000000800 */
[----:B------:R-:W-:-:S05]  /*2120*/  SHF.R.U32.HI R39, RZ, UR35, R39 ;  /* 0x00000023ff277c19 */ /* 0x000fca0008011627 */
[----:B------:R-:W-:-:S04]  /*2130*/  IMAD.MOV R20, RZ, RZ, -R39 ;  /* 0x000000ffff147224 */ /* 0x000fc800078e0a27 */
[----:B------:R-:W-:-:S04]  /*2140*/  IMAD R20, R20, UR37, R21 ;  /* 0x0000002514147c24 */ /* 0x000fc8000f8e0215 */
[----:B------:R-:W-:Y:S01]  /*2150*/  IMAD R22, R20, UR36, RZ ;  /* 0x0000002414167c24 */ /* 0x000fe2000f8e02ff */
        /* <DEDUP_REMOVED lines=215> */
.L_x_214:
[----:B------:R-:W-:Y:S01]  /*2ed0*/  FMUL.FTZ R29, R29, 1 ;  /* 0x3f8000001d1d7820 */ /* 0x000fe20000410000 */
[----:B------:R-:W-:Y:S01]  /*2ee0*/  ULDC.64 UR34, c[0x0][0x3d0] ;  /* 0x0000f40000227ab9 */ /* 0x000fe20000000a00 */
[----:B------:R-:W-:Y:S01]  /*2ef0*/  ULDC.64 UR36, c[0x0][0x3e0] ;  /* 0x0000f80000247ab9 */ /* 0x000fe20000000a00 */
[----:B------:R-:W-:Y:S01]  /*2f00*/  IADD3 R38, P1, R22, UR34, RZ ;  /* 0x0000002216267c10 */ /* 0x000fe2000ff3e0ff */
[----:B------:R-:W1:Y:S03]  /*2f10*/  F2F.F64.F32 R20, R29 ;  /* 0x0000001d00147310 */ /* 0x000e660000201800 */
[----:B------:R-:W-:Y:S01]  /*2f20*/  IADD3.X R39, RZ, UR35, RZ, P1, !PT ;  /* 0x00000023ff277c10 */ /* 0x000fe20008ffe4ff */
[----:B-1----:R-:W-:-:S08]  /*2f30*/  DFMA R20, R20, UR30, R14 ;  /* 0x0000001e14147c2b */ /* 0x002fd0000800000e */
[----:B------:R-:W-:-:S06]  /*2f40*/  DSETP.NEU.AND P0, PT, R20, UR32, PT ;  /* 0x0000002014007e2a */ /* 0x000fcc000bf0d000 */
[----:B------:R-:W-:Y:S02]  /*2f50*/  FSEL R20, R20, UR36, P0 ;  /* 0x0000002414147c08 */ /* 0x000fe40008000000 */
[----:B------:R-:W-:-:S05]  /*2f60*/  FSEL R21, R21, UR37, P0 ;  /* 0x0000002515157c08 */ /* 0x000fca0008000000 */
[----:B------:R0:W-:Y:S02]  /*2f70*/  STG.E.64 desc[UR28][R38.64], R20 ;  /* 0x0000001426007986 */ /* 0x0001e4000c101b1c */
.L_x_213:
        /* <DEDUP_REMOVED lines=11> */
        .weak           $__internal_12_$__cuda_sm20_div_s64
        .type           $__internal_12_$__cuda_sm20_div_s64,@function
        .size           $__internal_12_$__cuda_sm20_div_s64,(.L_x_276 - $__internal_12_$__cuda_sm20_div_s64)
$__internal_12_$__cuda_sm20_div_s64:
[----:B------:R-:W-:Y:S01]  /*3030*/  HFMA2.MMA R23, -RZ, RZ, 0, 0 ;  /* 0x00000000ff177435 */ /* 0x000fe200000001ff */
[----:B------:R-:W-:-:S05]  /*3040*/  MOV R22, R19 ;  /* 0x0000001300167202 */ /* 0x000fca0000000f00 */
        /* <DEDUP_REMOVED lines=13> */
[----:B------:R-:W-:-:S04]  /*3120*/  IMAD.HI.U32 R14, P1, R17, R31, R14 ;  /* 0x0000001f110e7227 */ /* 0x000fc8000782000e */
[----:B------:R-:W-:Y:S01]  /*3130*/  IMAD.X R21, R21, 0x1, R17, P0 ;  /* 0x0000000115157824 */ /* 0x000fe200000e0611 */
[----:B------:R-:W-:-:S04]  /*3140*/  IADD3 R15, P2, R23, R14, RZ ;  /* 0x0000000e170f7210 */ /* 0x000fc80007f5e0ff */
[----:B------:R-:W-:Y:S01]  /*3150*/  IADD3.X R21, RZ, RZ, R21, P2, P1 ;  /* 0x000000ffff157210 */ /* 0x000fe200017e2415 */
[----:B------:R-:W-:Y:S01]  /*3160*/  IMAD.WIDE.U32 R16, R15, R19, RZ ;  /* 0x000000130f107225 */ /* 0x000fe200078e00ff */
[----:B------:R-:W-:Y:S02]  /*3170*/  ISETP.LE.AND P1, PT, RZ, UR5, PT ;  /* 0x00000005ff007c0c */ /* 0x000fe4000bf23270 */
[----:B------:R-:W-:Y:S01]  /*3180*/  IADD3 R23, P0, RZ, -R16, RZ ;  /* 0x80000010ff177210 */ /* 0x000fe20007f1e0ff */
[----:B------:R-:W-:Y:S01]  /*3190*/  IMAD R16, R19, R21, R17 ;  /* 0x0000001513107224 */ /* 0x000fe200078e0211 */
[----:B------:R-:W-:-:S03]  /*31a0*/  IADD3 R17, P4, RZ, -UR4, RZ ;  /* 0x80000004ff117c10 */ /* 0x000fc6000ff9e0ff */
[----:B------:R-:W-:Y:S01]  /*31b0*/  IMAD.HI.U32 R14, R15, R23, RZ ;  /* 0x000000170f0e7227 */ /* 0x000fe200078e00ff */
[----:B------:R-:W-:Y:S02]  /*31c0*/  IADD3.X R16, RZ, ~R16, RZ, P0, !PT ;  /* 0x80000010ff107210 */ /* 0x000fe400007fe4ff */
[----:B------:R-:W-:Y:S02]  /*31d0*/  IADD3.X R22, RZ, ~UR5, RZ, P4, !PT ;  /* 0x80000005ff167c10 */ /* 0x000fe4000a7fe4ff */
[----:B------:R-:W-:Y:S01]  /*31e0*/  SEL R17, R17, UR4, !P1 ;  /* 0x0000000411117c07 */ /* 0x000fe2000c800000 */
[----:B------:R-:W-:-:S04]  /*31f0*/  IMAD.WIDE.U32 R14, P0, R15, R16, R14 ;  /* 0x000000100f0e7225 */ /* 0x000fc8000780000e */
[----:B------:R-:W-:-:S04]  /*3200*/  IMAD.HI.U32 R30, R21, R16, RZ ;  /* 0x00000010151e7227 */ /* 0x000fc800078e00ff */
[----:B------:R-:W-:-:S04]  /*3210*/  IMAD.HI.U32 R14, P2, R21, R23, R14 ;  /* 0x00000017150e7227 */ /* 0x000fc8000784000e */
[----:B------:R-:W-:-:S05]  /*3220*/  IMAD R15, R21, R16, RZ ;  /* 0x00000010150f7224 */ /* 0x000fca00078e02ff */
[----:B------:R-:W-:Y:S01]  /*3230*/  IADD3 R16, P3, R15, R14, RZ ;  /* 0x0000000e0f107210 */ /* 0x000fe20007f7e0ff */
[----:B------:R-:W-:Y:S01]  /*3240*/  IMAD.X R15, R30, 0x1, R21, P0 ;  /* 0x000000011e0f7824 */ /* 0x000fe200000e0615 */
[----:B------:R-:W-:-:S03]  /*3250*/  SEL R21, R22, UR5, !P1 ;  /* 0x0000000516157c07 */ /* 0x000fc6000c800000 */
[----:B------:R-:W-:Y:S01]  /*3260*/  IMAD.HI.U32 R14, R16, R17, RZ ;  /* 0x00000011100e7227 */ /* 0x000fe200078e00ff */
[----:B------:R-:W-:Y:S01]  /*3270*/  IADD3.X R22, RZ, RZ, R15, P3, P2 ;  /* 0x000000ffff167210 */ /* 0x000fe20001fe440f */
[----:B------:R-:W-:-:S04]  /*3280*/  HFMA2.MMA R15, -RZ, RZ, 0, 0 ;  /* 0x00000000ff0f7435 */ /* 0x000fc800000001ff */
[----:B------:R-:W-:-:S04]  /*3290*/  IMAD R23, R22, R21, RZ ;  /* 0x0000001516177224 */ /* 0x000fc800078e02ff */
[----:B------:R-:W-:-:S04]  /*32a0*/  IMAD.WIDE.U32 R14, R16, R21, R14 ;  /* 0x00000015100e7225 */ /* 0x000fc800078e000e */
[----:B------:R-:W-:-:S04]  /*32b0*/  IMAD.HI.U32 R14, P0, R22, R17, R14 ;  /* 0x00000011160e7227 */ /* 0x000fc8000780000e */
[----:B------:R-:W-:Y:S01]  /*32c0*/  IMAD.HI.U32 R22, R22, R21, RZ ;  /* 0x0000001516167227 */ /* 0x000fe200078e00ff */
[----:B------:R-:W-:-:S04]  /*32d0*/  IADD3 R16, P2, R23, R14, RZ ;  /* 0x0000000e17107210 */ /* 0x000fc80007f5e0ff */
[----:B------:R-:W-:Y:S01]  /*32e0*/  IADD3.X R22, R22, RZ, RZ, P0, !PT ;  /* 0x000000ff16167210 */ /* 0x000fe200007fe4ff */
[----:B------:R-:W-:-:S04]  /*32f0*/  IMAD.WIDE.U32 R14, R16, R19, RZ ;  /* 0x00000013100e7225 */ /* 0x000fc800078e00ff */
[----:B------:R-:W-:Y:S01]  /*3300*/  IMAD.X R22, RZ, RZ, R22, P2 ;  /* 0x000000ffff167224 */ /* 0x000fe200010e0616 */
[----:B------:R-:W-:Y:S02]  /*3310*/  IADD3 R34, P0, -R14, R17, RZ ;  /* 0x000000110e227210 */ /* 0x000fe40007f1e1ff */
[----:B------:R-:W-:Y:S01]  /*3320*/  IADD3 R17, P3, R16, 0x1, RZ ;  /* 0x0000000110117810 */ /* 0x000fe20007f7e0ff */
[C---:B------:R-:W-:Y:S01]  /*3330*/  IMAD R30, R19.reuse, R22, R15 ;  /* 0x00000016131e7224 */ /* 0x040fe200078e020f */
[----:B------:R-:W-:Y:S02]  /*3340*/  IADD3 R14, P2, -R19, R34, RZ ;  /* 0x00000022130e7210 */ /* 0x000fe40007f5e1ff */
[----:B------:R-:W-:Y:S02]  /*3350*/  IADD3.X R15, RZ, R22, RZ, P3, !PT ;  /* 0x00000016ff0f7210 */ /* 0x000fe40001ffe4ff */
[----:B------:R-:W-:Y:S02]  /*3360*/  IADD3.X R30, ~R30, R21, RZ, P0, !PT ;  /* 0x000000151e1e7210 */ /* 0x000fe400007fe5ff */
[----:B------:R-:W-:-:S02]  /*3370*/  ISETP.GE.U32.AND P0, PT, R34, R19, PT ;  /* 0x000000132200720c */ /* 0x000fc40003f06070 */
[C---:B------:R-:W-:Y:S02]  /*3380*/  IADD3.X R21, R30.reuse, -0x1, RZ, P2, !PT ;  /* 0xffffffff1e157810 */ /* 0x040fe400017fe4ff */
[----:B------:R-:W-:-:S04]  /*3390*/  ISETP.GE.U32.AND.EX P0, PT, R30, RZ, PT, P0 ;  /* 0x000000ff1e00720c */ /* 0x000fc80003f06100 */
[----:B------:R-:W-:Y:S02]  /*33a0*/  SEL R14, R14, R34, P0 ;  /* 0x000000220e0e7207 */ /* 0x000fe40000000000 */
[----:B------:R-:W-:Y:S02]  /*33b0*/  SEL R17, R17, R16, P0 ;  /* 0x0000001011117207 */ /* 0x000fe40000000000 */
[----:B------:R-:W-:Y:S02]  /*33c0*/  SEL R21, R21, R30, P0 ;  /* 0x0000001e15157207 */ /* 0x000fe40000000000 */
[----:B------:R-:W-:Y:S02]  /*33d0*/  ISETP.GE.U32.AND P2, PT, R14, R19, PT ;  /* 0x000000130e00720c */ /* 0x000fe40003f46070 */
[----:B------:R-:W-:Y:S02]  /*33e0*/  SEL R22, R15, R22, P0 ;  /* 0x000000160f167207 */ /* 0x000fe40000000000 */
[----:B------:R-:W-:-:S02]  /*33f0*/  IADD3 R14, P3, R17, 0x1, RZ ;  /* 0x00000001110e7810 */ /* 0x000fc40007f7e0ff */
[----:B------:R-:W-:Y:S02]  /*3400*/  ISETP.GE.U32.AND.EX P0, PT, R21, RZ, PT, P2 ;  /* 0x000000ff1500720c */ /* 0x000fe40003f06120 */
[----:B------:R-:W-:Y:S01]  /*3410*/  MOV R21, 0x0 ;  /* 0x0000000000157802 */ /* 0x000fe20000000f00 */
        /* <DEDUP_REMOVED lines=11> */
[----:B------:R-:W-:Y:S06]  /*34d0*/  RET.REL.NODEC R20 `(_ZN2at6native55_GLOBAL__N__1da31dc6_22_DistributionUniform_cu_67fa25cf43distribution_elementwise_grid_stride_kernelIdLi2EZNS0_9templates4cuda21uniform_and_transformIddPNS_17CUDAGeneratorImplEZZZNS4_14uniform_kernelIS7_EEvRNS_18TensorIteratorBaseEddT_ENKUlvE_clEvENKUlvE_clEvEUldE_EEvSA_T1_T2_EUlP24curandStatePhilox4_32_10E0_ZNS1_27distribution_nullary_kernelIdd6float4S7_SJ_SE_EEvSA_SG_RKT3_T4_EUlidE0_EEvlNS_15PhiloxCudaStateESF_SG_) ;  /* 0xffffffc814c87950 */ /* 0x000fec0003c3ffff */
.L_x_216:
        /* <DEDUP_REMOVED lines=10> */
.L_x_276:


//--------------------- .text._ZN2at6native55_GLOBAL__N__1da31dc6_22_DistributionUniform_cu_67fa25cf43distribution_elementwise_grid_stride_kernelIdLi2EZNS0_9templates4cuda21uniform_and_transformIddPNS_17CUDAGeneratorImplEZZZNS4_14uniform_kernelIS7_EEvRNS_18TensorIteratorBaseEddT_ENKUlvE_clEvENKUlvE_clEvEUldE_EEvSA_T1_T2_EUlP24curandStatePhilox4_32_10E0_ZNS1_27distribution_nullary_kernelIdd6float4S7_SJ_SE_EEvSA_SG_RKT3_T4_EUlidE_EEvlNS_15PhiloxCudaStateESF_SG_ --------------------------
	.section	.text._ZN2at6native55_GLOBAL__N__1da31dc6_22_DistributionUniform_cu_67fa25cf43distribution_elementwise_grid_stride_kernelIdLi2EZNS0_9templates4cuda21uniform_and_transformIddPNS_17CUDAGeneratorImplEZZZNS4_14uniform_kernelIS7_EEvRNS_18TensorIteratorBaseEddT_ENKUlvE_clEvENKUlvE_clEvEUldE_EEvSA_T1_T2_EUlP24curandStatePhilox4_32_10E0_ZNS1_27distribution_nullary_kernelIdd6float4S7_SJ_SE_EEvSA_SG_RKT3_T4_EUlidE_EEvlNS_15PhiloxCudaStateESF_SG_,"ax",@progbits
	.align	128
.text._ZN2at6native55_GLOBAL__N__1da31dc6_22_DistributionUniform_cu_67fa25cf43distribution_elementwise_grid_stride_kernelIdLi2EZNS0_9templates4cuda21uniform_and_transformIddPNS_17CUDAGeneratorImplEZZZNS4_14uniform_kernelIS7_EEvRNS_18TensorIteratorBaseEddT_ENKUlvE_clEvENKUlvE_clEvEUldE_EEvSA_T1_T2_EUlP24curandStatePhilox4_32_10E0_ZNS1_27distribution_nullary_kernelIdd6float4S7_SJ_SE_EEvSA_SG_RKT3_T4_EUlidE_EEvlNS_15PhiloxCudaStateESF_SG_:
        .type           _ZN2at6native55_GLOBAL__N__1da31dc6_22_DistributionUniform_cu_67fa25cf43distribution_elementwise_grid_stride_kernelIdLi2EZNS0_9templates4cuda21uniform_and_transformIddPNS_17CUDAGeneratorImplEZZZNS4_14uniform_kernelIS7_EEvRNS_18TensorIteratorBaseEddT_ENKUlvE_clEvENKUlvE_clEvEUldE_EEvSA_T1_T2_EUlP24curandStatePhilox4_32_10E0_ZNS1_27distribution_nullary_kernelIdd6float4S7_SJ_SE_EEvSA_SG_RKT3_T4_EUlidE_EEvlNS_15PhiloxCudaStateESF_SG_,@function
        .size           _ZN2at6native55_GLOBAL__N__1da31dc6_22_DistributionUniform_cu_67fa25cf43distribution_elementwise_grid_stride_kernelIdLi2EZNS0_9templates4cuda21uniform_and_transformIddPNS_17CUDAGeneratorImplEZZZNS4_14uniform_kernelIS7_EEvRNS_18TensorIteratorBaseEddT_ENKUlvE_clEvENKUlvE_clEvEUldE_EEvSA_T1_T2_EUlP24curandStatePhilox4_32_10E0_ZNS1_27distribution_nullary_kernelIdd6float4S7_SJ_SE_EEvSA_SG_RKT3_T4_EUlidE_EEvlNS_15PhiloxCudaStateESF_SG_,(.L_x_278 - _ZN2at6native55_GLOBAL__N__1da31dc6_22_DistributionUniform_cu_67fa25cf43distribution_elementwise_grid_stride_kernelIdLi2EZNS0_9templates4cuda21uniform_and_transformIddPNS_17CUDAGeneratorImplEZZZNS4_14uniform_kernelIS7_EEvRNS_18TensorIteratorBaseEddT_ENKUlvE_clEvENKUlvE_clEvEUldE_EEvSA_T1_T2_EUlP24curandStatePhilox4_32_10E0_ZNS1_27distribution_nullary_kernelIdd6float4S7_SJ_SE_EEvSA_SG_RKT3_T4_EUlidE_EEvlNS_15PhiloxCudaStateESF_SG_)
        .other          _ZN2at6native55_GLOBAL__N__1da31dc6_22_DistributionUniform_cu_67fa25cf43distribution_elementwise_grid_stride_kernelIdLi2EZNS0_9templates4cuda21uniform_and_transformIddPNS_17CUDAGeneratorImplEZZZNS4_14uniform_kernelIS7_EEvRNS_18TensorIteratorBaseEddT_ENKUlvE_clEvENKUlvE_clEvEUldE_EEvSA_T1_T2_EUlP24curandStatePhilox4_32_10E0_ZNS1_27distribution_nullary_kernelIdd6float4S7_SJ_SE_EEvSA_SG_RKT3_T4_EUlidE_EEvlNS_15PhiloxCudaStateESF_SG_,@"STO_CUDA_ENTRY STV_DEFAULT"
_ZN2at6native55_GLOBAL__N__1da31dc6_22_DistributionUniform_cu_67fa25cf43distribution_elementwise_grid_stride_kernelIdLi2EZNS0_9templates4cuda21uniform_and_transformIddPNS_17CUDAGeneratorImplEZZZNS4_14uniform_kernelIS7_EEvRNS_18TensorIteratorBaseEddT_ENKUlvE_clEvENKUlvE_clEvEUldE_EEvSA_T1_T2_EUlP24curandStatePhilox4_32_10E0_ZNS1_27distribution_nullary_kernelIdd6float4S7_SJ_SE_EEvSA_SG_RKT3_T4_EUlidE_EEvlNS_15PhiloxCudaStateESF_SG_:
        /* <DEDUP_REMOVED lines=8> */
[----:B------:R-:W2:Y:S01]  /*0080*/  LDC R5, c[0x0][RZ] ;  /* 0x00000000ff057b82 */ /* 0x000ea20000000800 */
[----:B------:R-:W-:Y:S01]  /*0090*/  HFMA2.MMA R21, -RZ, RZ, 0, 0 ;  /* 0x00000000ff157435 */ /* 0x000fe200000001ff */
[----:B------:R-:W-:Y:S01]  /*00a0*/  ULDC.64 UR6, c[0x0][0x210] ;  /* 0x0000840000067ab9 */ /* 0x000fe20000000a00 */
[----:B0-----:R-:W-:-:S05]  /*00b0*/  @P0 IMAD.MOV.U32 R30, RZ, RZ, R44 ;  /* 0x000000ffff1e0224 */ /* 0x001fca00078e002c */
[----:B------:R-:W0:Y:S01]  /*00c0*/  @P0 LDC R7, c[0x0][0x228] ;  /* 0x00008a00ff070b82 */ /* 0x000e220000000800 */
[----:B-1----:R-:W0:Y:S01]  /*00d0*/  @P0 LDG.E.64 R2, desc[UR8][R30.64] ;  /* 0x000000081e020981 */ /* 0x002e22000c1e1b00 */
[----:B------:R-:W-:Y:S02]  /*00e0*/  IMAD.U32 R22, RZ, RZ, UR4 ;  /* 0x00000004ff167e24 */ /* 0x000fe4000f8e00ff */
[----:B------:R-:W-:-:S06]  /*00f0*/  IMAD.U32 R23, RZ, RZ, UR5 ;  /* 0x00000005ff177e24 */ /* 0x000fcc000f8e00ff */
[----:B------:R-:W3:Y:S01]  /*0100*/  @P0 LDG.E.64 R22, desc[UR8][R22.64] ;  /* 0x0000000816160981 */ /* 0x000ee2000c1e1b00 */
[----:B------:R-:W2:Y:S01]  /*0110*/  S2UR UR4, SR_CTAID.X ;  /* 0x00000000000479c3 */ /* 0x000ea20000002500 */
[----:B------:R-:W-:-:S04]  /*0120*/  UIADD3 UR6, UP0, UR6, -0x1, URZ ;  /* 0xffffffff06067890 */ /* 0x000fc8000ff1e03f */
[----:B------:R-:W-:Y:S01]  /*0130*/  UIADD3.X UR7, UR7, -0x1, URZ, UP0, !UPT ;  /* 0xffffffff07077890 */ /* 0x000fe200087fe43f */
[----:B--2---:R-:W-:Y:S01]  /*0140*/  IMAD.WIDE.U32 R20, R5, UR4, R20 ;  /* 0x0000000405147c25 */ /* 0x004fe2000f8e0014 */
[----:B0-----:R-:W-:-:S03]  /*0150*/  @P0 IADD3 R44, P1, R2, R7, RZ ;  /* 0x00000007022c0210 */ /* 0x001fc60007f3e0ff */
[----:B------:R-:W-:-:S04]  /*0160*/  IMAD.WIDE.U32 R6, R20, -0x326172a9, RZ ;  /* 0xcd9e8d5714067825 */ /* 0x000fc800078e00ff */
[----:B------:R-:W-:Y:S01]  /*0170*/  @P0 IMAD.X R31, RZ, RZ, R3, P1 ;  /* 0x000000ffff1f0224 */ /* 0x000fe200008e0603 */
[----:B------:R-:W-:Y:S01]  /*0180*/  ISETP.NE.U32.AND P0, PT, RZ, UR7, PT ;  /* 0x00000007ff007c0c */ /* 0x000fe2000bf05070 */
[----:B---3--:R-:W-:-:S03]  /*0190*/  VIADD R0, R23, 0xbb67ae85 ;  /* 0xbb67ae8517007836 */ /* 0x008fc60000000000 */
        /* <DEDUP_REMOVED lines=23> */
[C---:B------:R-:W-:Y:S02]  /*0310*/  VIADD R8, R23.reuse, 0xed9eba14 ;  /* 0xed9eba1417087836 */ /* 0x040fe40000000000 */
[----:B------:R-:W-:Y:S01]  /*0320*/  VIADD R9, R23, 0xa9066899 ;  /* 0xa906689917097836 */ /* 0x000fe20000000000 */
[----:B------:R-:W-:Y:S01]  /*0330*/  LOP3.LUT R12, R17, R14, R6, 0x96, !PT ;  /* 0x0000000e110c7212 */ /* 0x000fe200078e9606 */
[----:B------:R-:W-:-:S04]  /*0340*/  IMAD.WIDE.U32 R14, R15, -0x326172a9, RZ ;  /* 0xcd9e8d570f0e7825 */ /* 0x000fc800078e00ff */
[----:B------:R-:W-:Y:S01]  /*0350*/  IMAD.WIDE.U32 R12, R12, -0x2daee0ad, RZ ;  /* 0xd2511f530c0c7825 */ /* 0x000fe200078e00ff */
[----:B------:R-:W-:Y:S02]  /*0360*/  LOP3.LUT R18, R15, R16, R7, 0x96, !PT ;  /* 0x000000100f127212 */ /* 0x000fe400078e9607 */
[----:B------:R-:W-:Y:S02]  /*0370*/  MOV R15, R20 ;  /* 0x00000014000f7202 */ /* 0x000fe40000000f00 */
[----:B------:R-:W-:Y:S01]  /*0380*/  LOP3.LUT R24, R13, R10, R8, 0x96, !PT ;  /* 0x0000000a0d187212 */ /* 0x000fe200078e9608 */
[----:B------:R-:W-:-:S04]  /*0390*/  IMAD.WIDE.U32 R18, R18, -0x2daee0ad, RZ ;  /* 0xd2511f5312127825 */ /* 0x000fc800078e00ff */
[----:B------:R-:W-:Y:S01]  /*03a0*/  IMAD.WIDE.U32 R24, R24, -0x326172a9, RZ ;  /* 0xcd9e8d5718187825 */ /* 0x000fe200078e00ff */
[----:B------:R-:W-:Y:S02]  /*03b0*/  LOP3.LUT R16, R19, R12, R9, 0x96, !PT ;  /* 0x0000000c13107212 */ /* 0x000fe400078e9609 */
[----:B------:R-:W-:Y:S01]  /*03c0*/  MOV R19, R21 ;  /* 0x0000001500137202 */ /* 0x000fe20000000f00 */
        /* <DEDUP_REMOVED lines=14> */
[----:B------:R-:W-:-:S04]  /*04b0*/  IMAD.HI.U32 R45, R29, -0x326172a9, RZ ;  /* 0xcd9e8d571d2d7827 */ /* 0x000fc800078e00ff */
[----:B------:R-:W-:Y:S01]  /*04c0*/  IMAD.HI.U32 R25, R30, -0x2daee0ad, RZ ;  /* 0xd2511f531e197827 */ /* 0x000fe200078e00ff */
[----:B------:R-:W-:-:S03]  /*04d0*/  LOP3.LUT R45, R45, R24, R17, 0x96, !PT ;  /* 0x000000182d2d7212 */ /* 0x000fc600078e9611 */
[----:B------:R-:W-:Y:S02]  /*04e0*/  VIADD R18, R23, 0xdb3d7428 ;  /* 0xdb3d742817127836 */ /* 0x000fe40000000000 */
[----:B------:R-:W-:-:S03]  /*04f0*/  IMAD.MOV.U32 R16, RZ, RZ, R21 ;  /* 0x000000ffff107224 */ /* 0x000fc600078e0015 */
[----:B------:R-:W-:Y:S01]  /*0500*/  LOP3.LUT R28, R25, R28, R18, 0x96, !PT ;  /* 0x0000001c191c7212 */ /* 0x000fe200078e9612 */
[----:B------:R-:W-:Y:S06]  /*0510*/  @!P0 BRA `(.L_x_217) ;  /* 0x0000000000248947 */ /* 0x000fec0003800000 */
[----:B------:R-:W-:Y:S01]  /*0520*/  ULDC UR4, c[0x0][0x0] ;  /* 0x0000000000047ab9 */ /* 0x000fe20000000800 */
[----:B------:R-:W-:Y:S01]  /*0530*/  ULDC UR5, c[0x0][0xc] ;  /* 0x0000030000057ab9 */ /* 0x000fe20000000800 */
[----:B------:R-:W-:Y:S01]  /*0540*/  MOV R21, 0x580 ;  /* 0x0000058000157802 */ /* 0x000fe20000000f00 */
[----:B------:R-:W-:-:S04]  /*0550*/  UIMAD UR4, UR4, UR5, URZ ;  /* 0x00000005040472a4 */ /* 0x000fc8000f8e023f */
[----:B------:R-:W-:-:S12]  /*0560*/  USHF.L.U32 UR4, UR4, 0x1, URZ ;  /* 0x0000000104047899 */ /* 0x000fd8000800063f */
[----:B------:R-:W-:Y:S05]  /*0570*/  CALL.REL.NOINC `($__internal_13_$__cuda_sm20_div_s64) ;  /* 0x0000000800c87944 */ /* 0x000fea0003c00000 */
[----:B------:R-:W-:Y:S02]  /*0580*/  IMAD.MOV.U32 R24, RZ, RZ, R26 ;  /* 0x000000ffff187224 */ /* 0x000fe400078e001a */
[----:B------:R-:W-:Y:S01]  /*0590*/  IMAD.MOV.U32 R25, RZ, RZ, R27 ;  /* 0x000000ffff197224 */ /* 0x000fe200078e001b */
[----:B------:R-:W-:Y:S06]  /*05a0*/  BRA `(.L_x_218) ;  /* 0x00000000005c7947 */ /* 0x000fec0003800000 */
.L_x_217:
[----:B------:R-:W0:Y:S08]  /*05b0*/  LDC R21, c[0x0][RZ] ;  /* 0x00000000ff157b82 */ /* 0x000e300000000800 */
        /* <DEDUP_REMOVED lines=9> */
[----:B0-----:R-:W-:Y:S02]  /*0650*/  IMAD.MOV.U32 R24, RZ, RZ, RZ ;  /* 0x000000ffff187224 */ /* 0x001fe400078e00ff */
[----:B-1----:R-:W-:-:S04]  /*0660*/  IMAD R27, R27, R25, RZ ;  /* 0x000000191b1b7224 */ /* 0x002fc800078e02ff */
[----:B------:R-:W-:-:S06]  /*0670*/  IMAD.HI.U32 R25, R25, R27, R24 ;  /* 0x0000001b19197227 */ /* 0x000fcc00078e0018 */
[----:B------:R-:W-:-:S04]  /*0680*/  IMAD.HI.U32 R24, R25, UR6, RZ ;  /* 0x0000000619187c27 */ /* 0x000fc8000f8e00ff */
[----:B------:R-:W-:Y:S01]  /*0690*/  IMAD.MOV.U32 R25, RZ, RZ, RZ ;  /* 0x000000ffff197224 */ /* 0x000fe200078e00ff */
[----:B------:R-:W-:-:S05]  /*06a0*/  IADD3 R32, -R24, RZ, RZ ;  /* 0x000000ff18207210 */ /* 0x000fca0007ffe1ff */
[----:B------:R-:W-:-:S05]  /*06b0*/  IMAD R32, R21, R32, UR6 ;  /* 0x0000000615207e24 */ /* 0x000fca000f8e0220 */
[----:B------:R-:W-:-:S13]  /*06c0*/  ISETP.GE.U32.AND P0, PT, R32, R21, PT ;  /* 0x000000152000720c */ /* 0x000fda0003f06070 */
[----:B------:R-:W-:Y:S02]  /*06d0*/  @P0 IMAD.IADD R32, R32, 0x1, -R21 ;  /* 0x0000000120200824 */ /* 0x000fe400078e0a15 */
[----:B------:R-:W-:-:S03]  /*06e0*/  @P0 VIADD R24, R24, 0x1 ;  /* 0x0000000118180836 */ /* 0x000fc60000000000 */
[----:B------:R-:W-:-:S13]  /*06f0*/  ISETP.GE.U32.AND P1, PT, R32, R21, PT ;  /* 0x000000152000720c */ /* 0x000fda0003f26070 */
[----:B------:R-:W-:Y:S02]  /*0700*/  @P1 IADD3 R24, R24, 0x1, RZ ;  /* 0x0000000118181810 */ /* 0x000fe40007ffe0ff */
[----:B------:R-:W-:-:S07]  /*0710*/  @!P2 LOP3.LUT R24, RZ, R21, RZ, 0x33, !PT ;  /* 0x00000015ff18a212 */ /* 0x000fce00078e33ff */
.L_x_218:
[----:B------:R-:W-:Y:S01]  /*0720*/  ULDC UR4, c[0x0][0x0] ;  /* 0x0000000000047ab9 */ /* 0x000fe20000000800 */
[----:B------:R-:W-:Y:S01]  /*0730*/  ULDC UR6, c[0x0][0xc] ;  /* 0x0000030000067ab9 */ /* 0x000fe20000000800 */
[----:B------:R-:W-:Y:S01]  /*0740*/  IADD3 R24, P0, R24, 0x1, RZ ;  /* 0x0000000118187810 */ /* 0x000fe20007f1e0ff */
[----:B------:R-:W-:-:S04]  /*0750*/  UIMAD.WIDE.U32 UR4, UR4, UR6, URZ ;  /* 0x00000006040472a5 */ /* 0x000fc8000f8e003f */
[----:B------:R-:W-:Y:S02]  /*0760*/  IMAD.X R21, RZ, RZ, R25, P0 ;  /* 0x000000ffff157224 */ /* 0x000fe400000e0619 */
[C---:B------:R-:W-:Y:S02]  /*0770*/  IMAD R26, R24.reuse, UR5, RZ ;  /* 0x00000005181a7c24 */ /* 0x040fe4000f8e02ff */
[----:B------:R-:W-:-:S04]  /*0780*/  IMAD.WIDE.U32 R24, R24, UR4, RZ ;  /* 0x0000000418187c25 */ /* 0x000fc8000f8e00ff */
[----:B------:R-:W-:Y:S01]  /*0790*/  IMAD R21, R21, UR4, R26 ;  /* 0x0000000415157c24 */ /* 0x000fe2000f8e021a */
[----:B------:R-:W-:-:S03]  /*07a0*/  SHF.L.U32 R36, R24, 0x1, RZ ;  /* 0x0000000118247819 */ /* 0x000fc600000006ff */
[----:B------:R-:W-:Y:S01]  /*07b0*/  IMAD.IADD R21, R25, 0x1, R21 ;  /* 0x0000000119157824 */ /* 0x000fe200078e0215 */
[----:B------:R-:W-:-:S04]  /*07c0*/  ISETP.GE.U32.AND P0, PT, R15, R36, PT ;  /* 0x000000240f00720c */ /* 0x000fc80003f06070 */
[----:B------:R-:W-:-:S04]  /*07d0*/  SHF.L.U64.HI R21, R24, 0x1, R21 ;  /* 0x0000000118157819 */ /* 0x000fc80000010215 */
[----:B------:R-:W-:-:S13]  /*07e0*/  ISETP.GE.AND.EX P0, PT, R16, R21, PT, P0 ;  /* 0x000000151000720c */ /* 0x000fda0003f06300 */
[----:B------:R-:W-:Y:S05]  /*07f0*/  @P0 EXIT ;  /* 0x000000000000094d */ /* 0x000fea0003800000 */
[----:B------:R-:W0:Y:S01]  /*0800*/  LDC.64 R24, c[0x0][0x250] ;  /* 0x00009400ff187b82 */ /* 0x000e220000000a00 */
[----:B------:R-:W-:Y:S01]  /*0810*/  IMAD R30, R30, -0x2daee0ad, RZ ;  /* 0xd2511f531e1e7824 */ /* 0x000fe200078e02ff */
[----:B------:R-:W-:Y:S01]  /*0820*/  IADD3 R39, R23, -0x695add53, RZ ;  /* 0x96a522ad17277810 */ /* 0x000fe20007ffe0ff */
[----:B------:R-:W-:Y:S01]  /*0830*/  IMAD R32, R29, -0x326172a9, RZ ;  /* 0xcd9e8d571d207824 */ /* 0x000fe200078e02ff */
[--C-:B------:R-:W-:Y:S01]  /*0840*/  SHF.R.U64 R42, R44, 0x2, R31.reuse ;  /* 0x000000022c2a7819 */ /* 0x100fe2000000121f */
[----:B------:R-:W-:Y:S01]  /*0850*/  VIADD R37, R22, 0x8ff34781 ;  /* 0x8ff3478116257836 */ /* 0x000fe20000000000 */
[----:B------:R-:W-:Y:S01]  /*0860*/  LOP3.LUT R30, R30, R39, RZ, 0x3c, !PT ;  /* 0x000000271e1e7212 */ /* 0x000fe200078e3cff */
[----:B------:R-:W-:Y:S01]  /*0870*/  IMAD.WIDE.U32 R28, R28, -0x326172a9, RZ ;  /* 0xcd9e8d571c1c7825 */ /* 0x000fe200078e00ff */
[----:B------:R-:W1:Y:S01]  /*0880*/  LDC.64 R26, c[0x0][0x210] ;  /* 0x00008400ff1a7b82 */ /* 0x000e620000000a00 */
[----:B------:R-:W-:Y:S01]  /*0890*/  SHF.R.U32.HI R43, RZ, 0x2, R31 ;  /* 0x00000002ff2b7819 */ /* 0x000fe2000001161f */
[----:B------:R-:W-:Y:S01]  /*08a0*/  ULDC UR4, c[0x0][0x240] ;  /* 0x0000900000047ab9 */ /* 0x000fe20000000800 */
[----:B------:R-:W-:Y:S01]  /*08b0*/  IMAD.HI.U32 R41, R45, -0x2daee0ad, RZ ;  /* 0xd2511f532d297827 */ /* 0x000fe200078e00ff */
[----:B------:R-:W-:Y:S01]  /*08c0*/  LOP3.LUT R33, R32, R37, RZ, 0x3c, !PT ;  /* 0x0000002520217212 */ /* 0x000fe200078e3cff */
[----:B------:R-:W-:Y:S01]  /*08d0*/  ULDC.64 UR12, c[0x0][0x248] ;  /* 0x00009200000c7ab9 */ /* 0x000fe20000000a00 */
[----:B------:R-:W-:Y:S01]  /*08e0*/  LOP3.LUT R44, R44, 0x3, RZ, 0xc0, !PT ;  /* 0x000000032c2c7812 */ /* 0x000fe200078ec0ff */
[----:B------:R-:W-:Y:S01]  /*08f0*/  IMAD.MOV.U32 R38, RZ, RZ, R28 ;  /* 0x000000ffff267224 */ /* 0x000fe200078e001c */
[----:B------:R-:W-:Y:S01]  /*0900*/  LOP3.LUT R40, R33, R29, RZ, 0x3c, !PT ;  /* 0x0000001d21287212 */ /* 0x000fe200078e3cff */
[----:B------:R-:W-:Y:S01]  /*0910*/  ULDC.64 UR14, c[0x0][0x258] ;  /* 0x00009600000e7ab9 */ /* 0x000fe20000000a00 */
[----:B------:R-:W-:Y:S01]  /*0920*/  LOP3.LUT R41, R30, R41, RZ, 0x3c, !PT ;  /* 0x000000291e297212 */ /* 0x000fe200078e3cff */
[----:B------:R-:W-:Y:S01]  /*0930*/  ULDC.64 UR10, c[0x0][0x238] ;  /* 0x00008e00000a7ab9 */ /* 0x000fe20000000a00 */
[----:B------:R-:W-:-:S05]  /*0940*/  ULDC.64 UR16, c[0x0][0x250] ;  /* 0x0000940000107ab9 */ /* 0x000fca0000000a00 */
.L_x_226:
[----:B------:R-:W-:Y:S01]  /*0950*/  VIADD R42, R42, 0x1 ;  /* 0x000000012a2a7836 */ /* 0x000fe20000000000 */
[----:B------:R-:W-:Y:S03]  /*0960*/  BSSY B0, `(.L_x_219) ;  /* 0x000000c000007945 */ /* 0x000fe60003800000 */
[C---:B-12---:R-:W-:Y:S01]  /*0970*/  IMAD.HI.U32 R29, R42.reuse, -0x2daee0ad, RZ ;  /* 0xd2511f532a1d7827 */ /* 0x046fe200078e00ff */
[----:B------:R-:W-:-:S13]  /*0980*/  ISETP.NE.AND P0, PT, R42, RZ, PT ;  /* 0x000000ff2a00720c */ /* 0x000fda0003f05270 */
[----:B------:R-:W-:Y:S05]  /*0990*/  @P0 BRA `(.L_x_220) ;  /* 0x0000000000200947 */ /* 0x000fea0003800000 */
        /* <DEDUP_REMOVED lines=8> */
.L_x_220:
[----:B------:R-:W-:Y:S05]  /*0a20*/  BSYNC B0 ;  /* 0x0000000000007941 */ /* 0x000fea0003800000 */
.L_x_219:
        /* <DEDUP_REMOVED lines=10> */
[----:B------:R-:W-:-:S03]  /*0ad0*/  LOP3.LUT R28, R35, R47, R0, 0x96, !PT ;  /* 0x0000002f231c7212 */ /* 0x000fc600078e9600 */
        /* <DEDUP_REMOVED lines=29> */
[----:B------:R-:W-:Y:S01]  /*0cb0*/  IMAD.HI.U32 R35, R45, -0x2daee0ad, RZ ;  /* 0xd2511f532d237827 */ /* 0x000fe200078e00ff */
[----:B------:R-:W-:-:S04]  /*0cc0*/  LOP3.LUT R34, R33, R30, R37, 0x96, !PT ;  /* 0x0000001e21227212 */ /* 0x000fc800078e9625 */
[----:B------:R-:W-:Y:S02]  /*0cd0*/  LOP3.LUT R35, R35, R28, R39, 0x96, !PT ;  /* 0x0000001c23237212 */ /* 0x000fe400078e9627 */
[----:B------:R-:W-:Y:S01]  /*0ce0*/  MOV R28, R38 ;  /* 0x00000026001c7202 */ /* 0x000fe20000000f00 */
[----:B------:R-:W-:Y:S06]  /*0cf0*/  @!P0 BRA `(.L_x_221) ;  /* 0x0000000000288947 */ /* 0x000fec0003800000 */
[----:B------:R-:W-:-:S13]  /*0d00*/  ISETP.NE.AND P0, PT, R44, 0x2, PT ;  /* 0x000000022c00780c */ /* 0x000fda0003f05270 */
[----:B------:R-:W-:Y:S05]  /*0d10*/  @!P0 BRA `(.L_x_222) ;  /* 0x0000000000188947 */ /* 0x000fea0003800000 */
[----:B------:R-:W-:Y:S01]  /*0d20*/  ISETP.NE.AND P0, PT, R44, 0x3, PT ;  /* 0x000000032c00780c */ /* 0x000fe20003f05270 */
[----:B------:R-:W-:Y:S02]  /*0d30*/  IMAD.MOV.U32 R28, RZ, RZ, R46 ;  /* 0x000000ffff1c7224 */ /* 0x000fe400078e002e */
[----:B------:R-:W-:-:S10]  /*0d40*/  IMAD.MOV.U32 R41, RZ, RZ, R34 ;  /* 0x000000ffff297224 */ /* 0x000fd400078e0022 */
[----:B------:R-:W-:Y:S01]  /*0d50*/  @P0 MOV R28, R40 ;  /* 0x00000028001c0202 */ /* 0x000fe20000000f00 */
[----:B------:R-:W-:Y:S01]  /*0d60*/  @P0 IMAD.MOV.U32 R41, RZ, RZ, R38 ;  /* 0x000000ffff290224 */ /* 0x000fe200078e0026 */
[----:B------:R-:W-:Y:S06]  /*0d70*/  BRA `(.L_x_221) ;  /* 0x0000000000087947 */ /* 0x000fec0003800000 */
.L_x_222:
[----:B------:R-:W-:Y:S01]  /*0d80*/  IMAD.MOV.U32 R28, RZ, RZ, R41 ;  /* 0x000000ffff1c7224 */ /* 0x000fe200078e0029 */
[----:B------:R-:W-:-:S07]  /*0d90*/  MOV R41, R46 ;  /* 0x0000002e00297202 */ /* 0x000fce0000000f00 */
.L_x_221:
[----:B------:R-:W2:Y:S01]  /*0da0*/  LDC R38, c[0x0][RZ] ;  /* 0x00000000ff267b82 */ /* 0x000ea20000000800 */
[----:B-1----:R-:W-:Y:S01]  /*0db0*/  ISETP.GE.U32.AND P0, PT, R15, R26, PT ;  /* 0x0000001a0f00720c */ /* 0x002fe20003f06070 */
[----:B------:R-:W-:Y:S01]  /*0dc0*/  BSSY B0, `(.L_x_223) ;  /* 0x0000016000007945 */ /* 0x000fe20003800000 */
[----:B------:R-:W-:Y:S01]  /*0dd0*/  I2FP.F32.U32 R40, R41 ;  /* 0x0000002900287245 */ /* 0x000fe20000201000 */
[----:B------:R-:W-:Y:S01]  /*0de0*/  IMAD.MOV.U32 R41, RZ, RZ, 0x2f800000 ;  /* 0x2f800000ff297424 */ /* 0x000fe200078e00ff */
[----:B------:R-:W-:Y:S01]  /*0df0*/  ISETP.GE.AND.EX P0, PT, R16, R27, PT, P0 ;  /* 0x0000001b1000720c */ /* 0x000fe20003f06300 */
[----:B--2---:R-:W-:-:S05]  /*0e00*/  IMAD R38, R38, UR6, RZ ;  /* 0x0000000626267c24 */ /* 0x004fca000f8e02ff */
[----:B------:R-:W-:-:S04]  /*0e10*/  IADD3 R47, P2, R38, R15, RZ ;  /* 0x0000000f262f7210 */ /* 0x000fc80007f5e0ff */
[----:B------:R-:W-:Y:S01]  /*0e20*/  ISETP.GE.U32.AND P1, PT, R47, R26, PT ;  /* 0x0000001a2f00720c */ /* 0x000fe20003f26070 */
[----:B------:R-:W-:-:S05]  /*0e30*/  IMAD.X R30, RZ, RZ, R16, P2 ;  /* 0x000000ffff1e7224 */ /* 0x000fca00010e0610 */
[----:B------:R-:W-:Y:S01]  /*0e40*/  ISETP.GE.AND.EX P1, PT, R30, R27, PT, P1 ;  /* 0x0000001b1e00720c */ /* 0x000fe20003f26310 */
[----:B------:R-:W-:-:S12]  /*0e50*/  @P0 BRA `(.L_x_224) ;  /* 0x0000000000300947 */ /* 0x000fd80003800000 */
[----:B------:R-:W-:Y:S01]  /*0e60*/  I2FP.F32.U32 R28, R28 ;  /* 0x0000001c001c7245 */ /* 0x000fe20000201000 */
[----:B------:R-:W-:-:S04]  /*0e70*/  IMAD R29, R15, UR4, RZ ;  /* 0x000000040f1d7c24 */ /* 0x000fc8000f8e02ff */
[----:B------:R-:W-:-:S04]  /*0e80*/  FFMA.FTZ R28, R28, R41, 1.1641532182693481445e-10 ;  /* 0x2f0000001c1c7423 */ /* 0x000fc80000010029 */
[----:B------:R-:W-:Y:S01]  /*0e90*/  FMUL.FTZ R46, R28, 1 ;  /* 0x3f8000001c2e7820 */ /* 0x000fe20000410000 */
[----:B------:R-:W-:-:S03]  /*0ea0*/  IADD3 R28, P2, R29, UR10, RZ ;  /* 0x0000000a1d1c7c10 */ /* 0x000fc6000ff5e0ff */
[----:B------:R-:W0:Y:S01]  /*0eb0*/  F2F.F64.F32 R30, R46 ;  /* 0x0000002e001e7310 */ /* 0x000e220000201800 */
[----:B------:R-:W-:Y:S01]  /*0ec0*/  LEA.HI.X.SX32 R29, R29, UR11, 0x1, P2 ;  /* 0x0000000b1d1d7c11 */ /* 0x000fe200090f0eff */
[----:B0-----:R-:W-:-:S08]  /*0ed0*/  DFMA R30, R30, UR12, R24 ;  /* 0x0000000c1e1e7c2b */ /* 0x001fd00008000018 */
[----:B------:R-:W-:-:S06]  /*0ee0*/  DSETP.NEU.AND P0, PT, R30, UR14, PT ;  /* 0x0000000e1e007e2a */ /* 0x000fcc000bf0d000 */
[----:B------:R-:W-:Y:S02]  /*0ef0*/  FSEL R30, R30, UR16, P0 ;  /* 0x000000101e1e7c08 */ /* 0x000fe40008000000 */
[----:B------:R-:W-:-:S05]  /*0f00*/  FSEL R31, R31, UR17, P0 ;  /* 0x000000111f1f7c08 */ /* 0x000fca0008000000 */
[----:B------:R1:W-:Y:S02]  /*0f10*/  STG.E.64 desc[UR8][R28.64], R30 ;  /* 0x0000001e1c007986 */ /* 0x0003e4000c101b08 */
.L_x_224:
[----:B------:R-:W-:Y:S05]  /*0f20*/  BSYNC B0 ;  /* 0x0000000000007941 */ /* 0x000fea0003800000 */
.L_x_223:
[----:B------:R-:W-:Y:S01]  /*0f30*/  FFMA.FTZ R40, R40, R41, 1.1641532182693481445e-10 ;  /* 0x2f00000028287423 */ /* 0x000fe20000010029 */
[----:B------:R-:W-:Y:S06]  /*0f40*/  @P1 BRA `(.L_x_225) ;  /* 0x0000000000281947 */ /* 0x000fec0003800000 */
[----:B------:R-:W-:Y:S01]  /*0f50*/  FMUL.FTZ R40, R40, 1 ;  /* 0x3f80000028287820 */ /* 0x000fe20000410000 */
[----:B------:R-:W-:-:S03]  /*0f60*/  IMAD R47, R47, UR4, RZ ;  /* 0x000000042f2f7c24 */ /* 0x000fc6000f8e02ff */
[----:B-1----:R-:W0:Y:S02]  /*0f70*/  F2F.F64.F32 R30, R40 ;  /* 0x00000028001e7310 */ /* 0x002e240000201800 */
[----:B------:R-:W-:-:S04]  /*0f80*/  IADD3 R28, P1, R47, UR10, RZ ;  /* 0x0000000a2f1c7c10 */ /* 0x000fc8000ff3e0ff */
[----:B------:R-:W-:Y:S01]  /*0f90*/  LEA.HI.X.SX32 R29, R47, UR11, 0x1, P1 ;  /* 0x0000000b2f1d7c11 */ /* 0x000fe200088f0eff */
[----:B0-----:R-:W-:-:S08]  /*0fa0*/  DFMA R30, R30, UR12, R24 ;  /* 0x0000000c1e1e7c2b */ /* 0x001fd00008000018 */
[----:B------:R-:W-:-:S06]  /*0fb0*/  DSETP.NEU.AND P0, PT, R30, UR14, PT ;  /* 0x0000000e1e007e2a */ /* 0x000fcc000bf0d000 */
[----:B------:R-:W-:Y:S02]  /*0fc0*/  FSEL R30, R30, UR16, P0 ;  /* 0x000000101e1e7c08 */ /* 0x000fe40008000000 */
[----:B------:R-:W-:-:S05]  /*0fd0*/  FSEL R31, R31, UR17, P0 ;  /* 0x000000111f1f7c08 */ /* 0x000fca0008000000 */
[----:B------:R2:W-:Y:S02]  /*0fe0*/  STG.E.64 desc[UR8][R28.64], R30 ;  /* 0x0000001e1c007986 */ /* 0x0005e4000c101b08 */
.L_x_225:
[----:B------:R-:W-:Y:S01]  /*0ff0*/  LEA R15, P0, R38, R15, 0x1 ;  /* 0x0000000f260f7211 */ /* 0x000fe200078008ff */
[----:B------:R-:W-:Y:S05]  /*1000*/  WARPSYNC.ALL ;  /* 0x0000000000007948 */ /* 0x000fea0003800000 */
[----:B------:R-:W-:Y:S01]  /*1010*/  IADD3.X R16, RZ, R16, RZ, P0, !PT ;  /* 0x00000010ff107210 */ /* 0x000fe200007fe4ff */
        /* <DEDUP_REMOVED lines=8> */
        .weak           $__internal_13_$__cuda_sm20_div_s64
        .type           $__internal_13_$__cuda_sm20_div_s64,@function
        .size           $__internal_13_$__cuda_sm20_div_s64,(.L_x_278 - $__internal_13_$__cuda_sm20_div_s64)
$__internal_13_$__cuda_sm20_div_s64:
[----:B------:R-:W-:Y:S02]  /*10a0*/  UMOV UR5, URZ ;  /* 0x0000003f00057c82 */ /* 0x000fe40008000000 */
[----:B------:R-:W0:Y:S08]  /*10b0*/  I2F.U64.RP R32, UR4 ;  /* 0x0000000400207d12 */ /* 0x000e300008309000 */
[----:B0-----:R-:W0:Y:S02]  /*10c0*/  MUFU.RCP R32, R32 ;  /* 0x0000002000207308 */ /* 0x001e240000001000 */
[----:B0-----:R-:W-:-:S06]  /*10d0*/  VIADD R24, R32, 0x1ffffffe ;  /* 0x1ffffffe20187836 */ /* 0x001fcc0000000000 */
[----:B------:R-:W0:Y:S02]  /*10e0*/  F2I.U64.TRUNC R24, R24 ;  /* 0x0000001800187311 */ /* 0x000e24000020d800 */
[----:B0-----:R-:W-:-:S04]  /*10f0*/  IMAD.WIDE.U32 R26, R24, UR4, RZ ;  /* 0x00000004181a7c25 */ /* 0x001fc8000f8e00ff */
[----:B------:R-:W-:Y:S01]  /*1100*/  IMAD R27, R25, UR4, R27 ;  /* 0x00000004191b7c24 */ /* 0x000fe2000f8e021b */
        /* <DEDUP_REMOVED lines=9> */
[----:B------:R-:W-:Y:S01]  /*11a0*/  IMAD.X R26, R35, 0x1, R25, P0 ;  /* 0x00000001231a7824 */ /* 0x000fe200000e0619 */
[----:B------:R-:W-:-:S03]  /*11b0*/  IADD3 R35, P4, RZ, -UR6, RZ ;  /* 0x80000006ff237c10 */ /* 0x000fc6000ff9e0ff */
[----:B------:R-:W-:Y:S01]  /*11c0*/  IMAD.WIDE.U32 R24, R27, UR4, RZ ;  /* 0x000000041b187c25 */ /* 0x000fe2000f8e00ff */
[----:B------:R-:W-:Y:S02]  /*11d0*/  IADD3.X R33, RZ, RZ, R26, P2, P1 ;  /* 0x000000ffff217210 */ /* 0x000fe400017e241a */
[----:B------:R-:W-:Y:S02]  /*11e0*/  ISETP.LE.AND P1, PT, RZ, UR7, PT ;  /* 0x00000007ff007c0c */ /* 0x000fe4000bf23270 */
[----:B------:R-:W-:Y:S01]  /*11f0*/  IADD3 R37, P0, RZ, -R24, RZ ;  /* 0x80000018ff257210 */ /* 0x000fe20007f1e0ff */
[----:B------:R-:W-:Y:S01]  /*1200*/  IMAD R24, R33, UR4, R25 ;  /* 0x0000000421187c24 */ /* 0x000fe2000f8e0219 */
[----:B------:R-:W-:Y:S01]  /*1210*/  SEL R35, R35, UR6, !P1 ;  /* 0x0000000623237c07 */ /* 0x000fe2000c800000 */
[----:B------:R-:W-:Y:S01]  /*1220*/  IMAD.MOV.U32 R25, RZ, RZ, RZ ;  /* 0x000000ffff197224 */ /* 0x000fe200078e00ff */
[----:B------:R-:W-:Y:S01]  /*1230*/  IADD3.X R34, RZ, ~UR7, RZ, P4, !PT ;  /* 0x80000007ff227c10 */ /* 0x000fe2000a7fe4ff */
[----:B------:R-:W-:-:S03]  /*1240*/  IMAD.HI.U32 R26, R27, R37, RZ ;  /* 0x000000251b1a7227 */ /* 0x000fc600078e00ff */
[----:B------:R-:W-:Y:S01]  /*1250*/  SEL R34, R34, UR7, !P1 ;  /* 0x0000000722227c07 */ /* 0x000fe2000c800000 */
[----:B------:R-:W-:-:S04]  /*1260*/  IMAD.X R24, RZ, RZ, ~R24, P0 ;  /* 0x000000ffff187224 */ /* 0x000fc800000e0e18 */
        /* <DEDUP_REMOVED lines=12> */
[----:B------:R-:W-:-:S04]  /*1330*/  IADD3 R26, P2, R27, R24, RZ ;  /* 0x000000181b1a7210 */ /* 0x000fc80007f5e0ff */
[----:B------:R-:W-:-:S05]  /*1340*/  IADD3.X R24, R33, RZ, RZ, P0, !PT ;  /* 0x000000ff21187210 */ /* 0x000fca00007fe4ff */
[----:B------:R-:W-:Y:S02]  /*1350*/  IMAD.X R27, RZ, RZ, R24, P2 ;  /* 0x000000ffff1b7224 */ /* 0x000fe400010e0618 */
[----:B------:R-:W-:-:S04]  /*1360*/  IMAD.WIDE.U32 R24, R26, UR4, RZ ;  /* 0x000000041a187c25 */ /* 0x000fc8000f8e00ff */
[----:B------:R-:W-:Y:S01]  /*1370*/  IMAD R25, R27, UR4, R25 ;  /* 0x000000041b197c24 */ /* 0x000fe2000f8e0219 */
[----:B------:R-:W-:-:S04]  /*1380*/  IADD3 R35, P0, -R24, R35, RZ ;  /* 0x0000002318237210 */ /* 0x000fc80007f1e1ff */
[C---:B------:R-:W-:Y:S01]  /*1390*/  IADD3 R32, P2, R35.reuse, -UR4, RZ ;  /* 0x8000000423207c10 */ /* 0x040fe2000ff5e0ff */
[----:B------:R-:W-:Y:S01]  /*13a0*/  IMAD.X R34, R34, 0x1, ~R25, P0 ;  /* 0x0000000122227824 */ /* 0x000fe200000e0e19 */
[----:B------:R-:W-:Y:S02]  /*13b0*/  ISETP.GE.U32.AND P0, PT, R35, UR4, PT ;  /* 0x0000000423007c0c */ /* 0x000fe4000bf06070 */
[----:B------:R-:W-:Y:S02]  /*13c0*/  IADD3 R25, P3, R26, 0x1, RZ ;  /* 0x000000011a197810 */ /* 0x000fe40007f7e0ff */
[C---:B------:R-:W-:Y:S02]  /*13d0*/  ISETP.GE.U32.AND.EX P0, PT, R34.reuse, RZ, PT, P0 ;  /* 0x000000ff2200720c */ /* 0x040fe40003f06100 */
[----:B------:R-:W-:Y:S02]  /*13e0*/  IADD3.X R33, R34, -0x1, RZ, P2, !PT ;  /* 0xffffffff22217810 */ /* 0x000fe400017fe4ff */
[----:B------:R-:W-:-:S02]  /*13f0*/  SEL R32, R32, R35, P0 ;  /* 0x0000002320207207 */ /* 0x000fc40000000000 */
[-C--:B------:R-:W-:Y:S02]  /*1400*/  IADD3.X R24, RZ, R27.reuse, RZ, P3, !PT ;  /* 0x0000001bff187210 */ /* 0x080fe40001ffe4ff */
[----:B------:R-:W-:Y:S02]  /*1410*/  SEL R25, R25, R26, P0 ;  /* 0x0000001a19197207 */ /* 0x000fe40000000000 */
[----:B------:R-:W-:Y:S02]  /*1420*/  SEL R33, R33, R34, P0 ;  /* 0x0000002221217207 */ /* 0x000fe40000000000 */
[----:B------:R-:W-:Y:S02]  /*1430*/  ISETP.GE.U32.AND P2, PT, R32, UR4, PT ;  /* 0x0000000420007c0c */ /* 0x000fe4000bf46070 */
[----:B------:R-:W-:Y:S02]  /*1440*/  SEL R24, R24, R27, P0 ;  /* 0x0000001b18187207 */ /* 0x000fe40000000000 */
[----:B------:R-:W-:-:S02]  /*1450*/  IADD3 R26, P3, R25, 0x1, RZ ;  /* 0x00000001191a7810 */ /* 0x000fc40007f7e0ff */
[----:B------:R-:W-:-:S03]  /*1460*/  ISETP.GE.U32.AND.EX P0, PT, R33, RZ, PT, P2 ;  /* 0x000000ff2100720c */ /* 0x000fc60003f06120 */
[----:B------:R-:W-:Y:S01]  /*1470*/  IMAD.X R27, RZ, RZ, R24, P3 ;  /* 0x000000ffff1b7224 */ /* 0x000fe200018e0618 */
[----:B------:R-:W-:-:S04]  /*1480*/  SEL R26, R26, R25, P0 ;  /* 0x000000191a1a7207 */ /* 0x000fc80000000000 */
[----:B------:R-:W-:Y:S02]  /*1490*/  SEL R27, R27, R24, P0 ;  /* 0x000000181b1b7207 */ /* 0x000fe40000000000 */
[-C--:B------:R-:W-:Y:S02]  /*14a0*/  IADD3 R25, P2, RZ, -R26.reuse, RZ ;  /* 0x8000001aff197210 */ /* 0x080fe40007f5e0ff */
[----:B------:R-:W-:Y:S02]  /*14b0*/  ISETP.NE.U32.AND P0, PT, RZ, UR4, PT ;  /* 0x00000004ff007c0c */ /* 0x000fe4000bf05070 */
        /* <DEDUP_REMOVED lines=8> */
[----:B------:R-:W-:Y:S06]  /*1540*/  RET.REL.NODEC R24 `(_ZN2at6native55_GLOBAL__N__1da31dc6_22_DistributionUniform_cu_67fa25cf43distribution_elementwise_grid_stride_kernelIdLi2EZNS0_9templates4cuda21uniform_and_transformIddPNS_17CUDAGeneratorImplEZZZNS4_14uniform_kernelIS7_EEvRNS_18TensorIteratorBaseEddT_ENKUlvE_clEvENKUlvE_clEvEUldE_EEvSA_T1_T2_EUlP24curandStatePhilox4_32_10E0_ZNS1_27distribution_nullary_kernelIdd6float4S7_SJ_SE_EEvSA_SG_RKT3_T4_EUlidE_EEvlNS_15PhiloxCudaStateESF_SG_) ;  /* 0xffffffe818ac7950 */ /* 0x000fec0003c3ffff */
.L_x_227:
        /* <DEDUP_REMOVED lines=11> */
.L_x_278:


//--------------------- .text._ZN2at6native55_GLOBAL__N__1da31dc6_22_DistributionUniform_cu_67fa25cf43distribution_elementwise_grid_stride_kernelIdLi2EZNS0_9templates4cuda21uniform_and_transformIddPNS_17CUDAGeneratorImplEZZZNS4_14uniform_kernelIS7_EEvRNS_18TensorIteratorBaseEddT_ENKUlvE_clEvENKUlvE_clEvEUldE_EEvSA_T1_T2_EUlP24curandStatePhilox4_32_10E_ZNS1_27distribution_nullary_kernelIdd7double2S7_SJ_SE_EEvSA_SG_RKT3_T4_EUlidE0_EEvlNS_15PhiloxCudaStateESF_SG_ --------------------------
	.section	.text._ZN2at6native55_GLOBAL__N__1da31dc6_22_DistributionUniform_cu_67fa25cf43distribution_elementwise_grid_stride_kernelIdLi2EZNS0_9templates4cuda21uniform_and_transformIddPNS_17CUDAGeneratorImplEZZZNS4_14uniform_kernelIS7_EEvRNS_18TensorIteratorBaseEddT_ENKUlvE_clEvENKUlvE_clEvEUldE_EEvSA_T1_T2_EUlP24curandStatePhilox4_32_10E_ZNS1_27distribution_nullary_kernelIdd7double2S7_SJ_SE_EEvSA_SG_RKT3_T4_EUlidE0_EEvlNS_15PhiloxCudaStateESF_SG_,"ax",@progbits
	.align	128
.text._ZN2at6native55_GLOBAL__N__1da31dc6_22_DistributionUniform_cu_67fa25cf43distribution_elementwise_grid_stride_kernelIdLi2EZNS0_9templates4cuda21uniform_and_transformIddPNS_17CUDAGeneratorImplEZZZNS4_14uniform_kernelIS7_EEvRNS_18TensorIteratorBaseEddT_ENKUlvE_clEvENKUlvE_clEvEUldE_EEvSA_T1_T2_EUlP24curandStatePhilox4_32_10E_ZNS1_27distribution_nullary_kernelIdd7double2S7_SJ_SE_EEvSA_SG_RKT3_T4_EUlidE0_EEvlNS_15PhiloxCudaStateESF_SG_:
        .type           _ZN2at6native55_GLOBAL__N__1da31dc6_22_DistributionUniform_cu_67fa25cf43distribution_elementwise_grid_stride_kernelIdLi2EZNS0_9templates4cuda21uniform_and_transformIddPNS_17CUDAGeneratorImplEZZZNS4_14uniform_kernelIS7_EEvRNS_18TensorIteratorBaseEddT_ENKUlvE_clEvENKUlvE_clEvEUldE_EEvSA_T1_T2_EUlP24curandStatePhilox4_32_10E_ZNS1_27distribution_nullary_kernelIdd7double2S7_SJ_SE_EEvSA_SG_RKT3_T4_EUlidE0_EEvlNS_15PhiloxCudaStateESF_SG_,@function
        .size           _ZN2at6native55_GLOBAL__N__1da31dc6_22_DistributionUniform_cu_67fa25cf43distribution_elementwise_grid_stride_kernelIdLi2EZNS0_9templates4cuda21uniform_and_transformIddPNS_17CUDAGeneratorImplEZZZNS4_14uniform_kernelIS7_EEvRNS_18TensorIteratorBaseEddT_ENKUlvE_clEvENKUlvE_clEvEUldE_EEvSA_T1_T2_EUlP24curandStatePhilox4_32_10E_ZNS1_27distribution_nullary_kernelIdd7double2S7_SJ_SE_EEvSA_SG_RKT3_T4_EUlidE0_EEvlNS_15PhiloxCudaStateESF_SG_,(.L_x_280 - _ZN2at6native55_GLOBAL__N__1da31dc6_22_DistributionUniform_cu_67fa25cf43distribution_elementwise_grid_stride_kernelIdLi2EZNS0_9templates4cuda21uniform_and_transformIddPNS_17CUDAGeneratorImplEZZZNS4_14uniform_kernelIS7_EEvRNS_18TensorIteratorBaseEddT_ENKUlvE_clEvENKUlvE_clEvEUldE_EEvSA_T1_T2_EUlP24curandStatePhilox4_32_10E_ZNS1_27distribution_nullary_kernelIdd7double2S7_SJ_SE_EEvSA_SG_RKT3_T4_EUlidE0_EEvlNS_15PhiloxCudaStateESF_SG_)
        .other          _ZN2at6native55_GLOBAL__N__1da31dc6_22_DistributionUniform_cu_67fa25cf43distribution_elementwise_grid_stride_kernelIdLi2EZNS0_9templates4cuda21uniform_and_transformIddPNS_17CUDAGeneratorImplEZZZNS4_14uniform_kernelIS7_EEvRNS_18TensorIteratorBaseEddT_ENKUlvE_clEvENKUlvE_clEvEUldE_EEvSA_T1_T2_EUlP24curandStatePhilox4_32_10E_ZNS1_27distribution_nullary_kernelIdd7double2S7_SJ_SE_EEvSA_SG_RKT3_T4_EUlidE0_EEvlNS_15PhiloxCudaStateESF_SG_,@"STO_CUDA_ENTRY STV_DEFAULT"
_ZN2at6native55_GLOBAL__N__1da31dc6_22_DistributionUniform_cu_67fa25cf43distribution_elementwise_grid_stride_kernelIdLi2EZNS0_9templates4cuda21uniform_and_transformIddPNS_17CUDAGeneratorImplEZZZNS4_14uniform_kernelIS7_EEvRNS_18TensorIteratorBaseEddT_ENKUlvE_clEvENKUlvE_clEvEUldE_EEvSA_T1_T2_EUlP24curandStatePhilox4_32_10E_ZNS1_27distribution_nullary_kernelIdd7double2S7_SJ_SE_EEvSA_SG_RKT3_T4_EUlidE0_EEvlNS_15PhiloxCudaStateESF_SG_:
        /* <DEDUP_REMOVED lines=92> */
[----:B------:R-:W-:Y:S05]  /*05c0*/  CALL.REL.NOINC `($__internal_14_$__cuda_sm20_div_s64) ;  /* 0x0000002c00507944 */ /* 0x000fea0003c00000 */
[----:B------:R-:W-:Y:S05]  /*05d0*/  BRA `(.L_x_229) ;  /* 0x0000000000587947 */ /* 0x000fea0003800000 */
.L_x_228:
        /* <DEDUP_REMOVED lines=22> */
.L_x_229:
        /* <DEDUP_REMOVED lines=68> */
.L_x_239:
        /* <DEDUP_REMOVED lines=13> */
.L_x_231:
[----:B------:R-:W-:Y:S05]  /*0c50*/  BSYNC B0 ;  /* 0x0000000000007941 */ /* 0x000fea0003800000 */
.L_x_230:
        /* <DEDUP_REMOVED lines=54> */
[----:B------:R-:W-:Y:S02]  /*0fc0*/  MOV R26, R36 ;  /* 0x00000024001a7202 */ /* 0x000fe40000000f00 */
        /* <DEDUP_REMOVED lines=14> */
.L_x_233:
[----:B------:R-:W-:Y:S01]  /*10b0*/  IMAD.MOV.U32 R29, RZ, RZ, R36 ;  /* 0x000000ffff1d7224 */ /* 0x000fe200078e0024 */
[----:B------:R-:W-:Y:S01]  /*10c0*/  MOV R26, R27 ;  /* 0x0000001b001a7202 */ /* 0x000fe20000000f00 */
[----:B------:R-:W-:Y:S01]  /*10d0*/  IMAD.MOV.U32 R41, RZ, RZ, R34 ;  /* 0x000000ffff297224 */ /* 0x000fe200078e0022 */
[----:B------:R-:W-:-:S07]  /*10e0*/  MOV R28, R24 ;  /* 0x00000018001c7202 */ /* 0x000fce0000000f00 */
.L_x_232:
[----:B------:R-:W-:Y:S01]  /*10f0*/  IMAD.WIDE.U32 R38, R26, 0x200000, RZ ;  /* 0x002000001a267825 */ /* 0x000fe200078e00ff */
[----:B--2---:R-:W-:Y:S01]  /*1100*/  ISETP.GE.U32.AND P0, PT, R13, R22, PT ;  /* 0x000000160d00720c */ /* 0x004fe20003f06070 */
[----:B------:R-:W-:Y:S01]  /*1110*/  HFMA2.MMA R27, -RZ, RZ, 1.15625, 0 ;  /* 0x3ca00000ff1b7435 */ /* 0x000fe200000001ff */
[----:B------:R-:W-:Y:S01]  /*1120*/  BSSY B0, `(.L_x_234) ;  /* 0x0000111000007945 */ /* 0x000fe20003800000 */
[----:B------:R-:W-:Y:S01]  /*1130*/  IMAD.MOV.U32 R26, RZ, RZ, 0x0 ;  /* 0x00000000ff1a7424 */ /* 0x000fe200078e00ff */
[----:B------:R-:W-:Y:S01]  /*1140*/  LOP3.LUT R38, R38, R29, RZ, 0x3c, !PT ;  /* 0x0000001d26267212 */ /* 0x000fe200078e3cff */
[----:B------:R-:W-:Y:S01]  /*1150*/  IMAD.WIDE.U32 R28, R28, 0x200000, RZ ;  /* 0x002000001c1c7825 */ /* 0x000fe200078e00ff */
[----:B------:R-:W-:Y:S02]  /*1160*/  ISETP.GE.AND.EX P0, PT, R14, R23, PT, P0 ;  /* 0x000000170e00720c */ /* 0x000fe40003f06300 */
[----:B------:R-:W0:Y:S01]  /*1170*/  I2F.F64.U64 R36, R38 ;  /* 0x0000002600247312 */ /* 0x000e220000301800 */
[----:B------:R-:W-:-:S07]  /*1180*/  LOP3.LUT R28, R28, R41, RZ, 0x3c, !PT ;  /* 0x000000291c1c7212 */ /* 0x000fce00078e3cff */
[----:B------:R-:W2:Y:S01]  /*1190*/  I2F.F64.U64 R28, R28 ;  /* 0x0000001c001c7312 */ /* 0x000ea20000301800 */
[-C--:B0-----:R-:W-:Y:S02]  /*11a0*/  DFMA R36, R36, R26.reuse, 5.5511151231257827021e-17 ;  /* 0x3c9000002424742b */ /* 0x081fe4000000001a */
[----:B--2---:R-:W-:Y:S01]  /*11b0*/  DFMA R26, R28, R26, 5.5511151231257827021e-17 ;  /* 0x3c9000001c1a742b */ /* 0x004fe2000000001a */
[----:B------:R-:W-:Y:S10]  /*11c0*/  @P0 BRA `(.L_x_235) ;  /* 0x0000001000180947 */ /* 0x000ff40003800000 */
[----:B------:R-:W-:Y:S01]  /*11d0*/  ISETP.NE.AND P0, PT, R33, RZ, PT ;  /* 0x000000ff2100720c */ /* 0x000fe20003f05270 */
[----:B------:R-:W-:-:S12]  /*11e0*/  IMAD.MOV.U32 R38, RZ, RZ, RZ ;  /* 0x000000ffff267224 */ /* 0x000fd800078e00ff */
        /* <DEDUP_REMOVED lines=251> */
.L_x_236:
[----:B-1----:R-:W-:Y:S01]  /*21a0*/  DFMA R36, R36, UR30, R20 ;  /* 0x0000001e24247c2b */ /* 0x002fe20008000014 */
[----:B------:R-:W-:Y:S01]  /*21b0*/  ULDC.64 UR34, c[0x0][0x3d0] ;  /* 0x0000f40000227ab9 */ /* 0x000fe20000000a00 */
[----:B------:R-:W-:Y:S01]  /*21c0*/  ULDC.64 UR36, c[0x0][0x3e0] ;  /* 0x0000f80000247ab9 */ /* 0x000fe20000000a00 */
[----:B------:R-:W-:-:S05]  /*21d0*/  IADD3 R38, P1, R38, UR34, RZ ;  /* 0x0000002226267c10 */ /* 0x000fca000ff3e0ff */
[----:B------:R-:W-:Y:S01]  /*21e0*/  DSETP.NEU.AND P0, PT, R36, UR32, PT ;  /* 0x0000002024007e2a */ /* 0x000fe2000bf0d000 */
[----:B------:R-:W-:-:S05]  /*21f0*/  IMAD.X R39, RZ, RZ, UR35, P1 ;  /* 0x00000023ff277e24 */ /* 0x000fca00088e06ff */
[----:B------:R-:W-:Y:S02]  /*2200*/  FSEL R28, R36, UR36, P0 ;  /* 0x00000024241c7c08 */ /* 0x000fe40008000000 */
[----:B------:R-:W-:-:S05]  /*2210*/  FSEL R29, R37, UR37, P0 ;  /* 0x00000025251d7c08 */ /* 0x000fca0008000000 */
[----:B------:R0:W-:Y:S02]  /*2220*/  STG.E.64 desc[UR28][R38.64], R28 ;  /* 0x0000001c26007986 */ /* 0x0001e4000c101b1c */
.L_x_235:
[----:B------:R-:W-:Y:S05]  /*2230*/  BSYNC B0 ;  /* 0x0000000000007941 */ /* 0x000fea0003800000 */
.L_x_234:
        /* <DEDUP_REMOVED lines=249> */
.L_x_238:
[----:B-1----:R-:W-:Y:S01]  /*31d0*/  DFMA R26, R26, UR30, R20 ;  /* 0x0000001e1a1a7c2b */ /* 0x002fe20008000014 */
[----:B------:R-:W-:Y:S01]  /*31e0*/  ULDC.64 UR34, c[0x0][0x3d0] ;  /* 0x0000f40000227ab9 */ /* 0x000fe20000000a00 */
[----:B------:R-:W-:Y:S01]  /*31f0*/  ULDC.64 UR36, c[0x0][0x3e0] ;  /* 0x0000f80000247ab9 */ /* 0x000fe20000000a00 */
[----:B------:R-:W-:-:S04]  /*3200*/  IADD3 R28, P1, R37, UR34, RZ ;  /* 0x00000022251c7c10 */ /* 0x000fc8000ff3e0ff */
[----:B------:R-:W-:Y:S01]  /*3210*/  IADD3.X R29, RZ, UR35, RZ, P1, !PT ;  /* 0x00000023ff1d7c10 */ /* 0x000fe20008ffe4ff */
[----:B------:R-:W-:-:S06]  /*3220*/  DSETP.NEU.AND P0, PT, R26, UR32, PT ;  /* 0x000000201a007e2a */ /* 0x000fcc000bf0d000 */
[----:B------:R-:W-:Y:S02]  /*3230*/  FSEL R26, R26, UR36, P0 ;  /* 0x000000241a1a7c08 */ /* 0x000fe40008000000 */
[----:B------:R-:W-:-:S05]  /*3240*/  FSEL R27, R27, UR37, P0 ;  /* 0x000000251b1b7c08 */ /* 0x000fca0008000000 */
[----:B------:R0:W-:Y:S02]  /*3250*/  STG.E.64 desc[UR28][R28.64], R26 ;  /* 0x0000001a1c007986 */ /* 0x0001e4000c101b1c */
.L_x_237:
        /* <DEDUP_REMOVED lines=11> */
        .weak           $__internal_14_$__cuda_sm20_div_s64
        .type           $__internal_14_$__cuda_sm20_div_s64,@function
        .size           $__internal_14_$__cuda_sm20_div_s64,(.L_x_280 - $__internal_14_$__cuda_sm20_div_s64)
$__internal_14_$__cuda_sm20_div_s64:
        /* <DEDUP_REMOVED lines=74> */
[----:B------:R-:W-:Y:S06]  /*37b0*/  RET.REL.NODEC R26 `(_ZN2at6native55_GLOBAL__N__1da31dc6_22_DistributionUniform_cu_67fa25cf43distribution_elementwise_grid_stride_kernelIdLi2EZNS0_9templates4cuda21uniform_and_transformIddPNS_17CUDAGeneratorImplEZZZNS4_14uniform_kernelIS7_EEvRNS_18TensorIteratorBaseEddT_ENKUlvE_clEvENKUlvE_clEvEUldE_EEvSA_T1_T2_EUlP24curandStatePhilox4_32_10E_ZNS1_27distribution_nullary_kernelIdd7double2S7_SJ_SE_EEvSA_SG_RKT3_T4_EUlidE0_EEvlNS_15PhiloxCudaStateESF_SG_) ;  /* 0xffffffc81a107950 */ /* 0x000fec0003c3ffff */
.L_x_240:
        /* <DEDUP_REMOVED lines=12> */
.L_x_280:


//--------------------- .text._ZN2at6native55_GLOBAL__N__1da31dc6_22_DistributionUniform_cu_67fa25cf43distribution_elementwise_grid_stride_kernelIdLi2EZNS0_9templates4cuda21uniform_and_transformIddPNS_17CUDAGeneratorImplEZZZNS4_14uniform_kernelIS7_EEvRNS_18TensorIteratorBaseEddT_ENKUlvE_clEvENKUlvE_clEvEUldE_EEvSA_T1_T2_EUlP24curandStatePhilox4_32_10E_ZNS1_27distribution_nullary_kernelIdd7double2S7_SJ_SE_EEvSA_SG_RKT3_T4_EUlidE_EEvlNS_15PhiloxCudaStateESF_SG_ --------------------------
	.section	.text._ZN2at6native55_GLOBAL__N__1da31dc6_22_DistributionUniform_cu_67fa25cf43distribution_elementwise_grid_stride_kernelIdLi2EZNS0_9templates4cuda21uniform_and_transformIddPNS_17CUDAGeneratorImplEZZZNS4_14uniform_kernelIS7_EEvRNS_18TensorIteratorBaseEddT_ENKUlvE_clEvENKUlvE_clEvEUldE_EEvSA_T1_T2_EUlP24curandStatePhilox4_32_10E_ZNS1_27distribution_nullary_kernelIdd7double2S7_SJ_SE_EEvSA_SG_RKT3_T4_EUlidE_EEvlNS_15PhiloxCudaStateESF_SG_,"ax",@progbits
	.align	128
.text._ZN2at6native55_GLOBAL__N__1da31dc6_22_DistributionUniform_cu_67fa25cf43distribution_elementwise_grid_stride_kernelIdLi2EZNS0_9templates4cuda21uniform_and_transformIddPNS_17CUDAGeneratorImplEZZZNS4_14uniform_kernelIS7_EEvRNS_18TensorIteratorBaseEddT_ENKUlvE_clEvENKUlvE_clEvEUldE_EEvSA_T1_T2_EUlP24curandStatePhilox4_32_10E_ZNS1_27distribution_nullary_kernelIdd7double2S7_SJ_SE_EEvSA_SG_RKT3_T4_EUlidE_EEvlNS_15PhiloxCudaStateESF_SG_:
        .type           _ZN2at6native55_GLOBAL__N__1da31dc6_22_DistributionUniform_cu_67fa25cf43distribution_elementwise_grid_stride_kernelIdLi2EZNS0_9templates4cuda21uniform_and_transformIddPNS_17CUDAGeneratorImplEZZZNS4_14uniform_kernelIS7_EEvRNS_18TensorIteratorBaseEddT_ENKUlvE_clEvENKUlvE_clEvEUldE_EEvSA_T1_T2_EUlP24curandStatePhilox4_32_10E_ZNS1_27distribution_nullary_kernelIdd7double2S7_SJ_SE_EEvSA_SG_RKT3_T4_EUlidE_EEvlNS_15PhiloxCudaStateESF_SG_,@function
        .size           _ZN2at6native55_GLOBAL__N__1da31dc6_22_DistributionUniform_cu_67fa25cf43distribution_elementwise_grid_stride_kernelIdLi2EZNS0_9templates4cuda21uniform_and_transformIddPNS_17CUDAGeneratorImplEZZZNS4_14uniform_kernelIS7_EEvRNS_18TensorIteratorBaseEddT_ENKUlvE_clEvENKUlvE_clEvEUldE_EEvSA_T1_T2_EUlP24curandStatePhilox4_32_10E_ZNS1_27distribution_nullary_kernelIdd7double2S7_SJ_SE_EEvSA_SG_RKT3_T4_EUlidE_EEvlNS_15PhiloxCudaStateESF_SG_,(.L_x_282 - _ZN2at6native55_GLOBAL__N__1da31dc6_22_DistributionUniform_cu_67fa25cf43distribution_elementwise_grid_stride_kernelIdLi2EZNS0_9templates4cuda21uniform_and_transformIddPNS_17CUDAGeneratorImplEZZZNS4_14uniform_kernelIS7_EEvRNS_18TensorIteratorBaseEddT_ENKUlvE_clEvENKUlvE_clEvEUldE_EEvSA_T1_T2_EUlP24curandStatePhilox4_32_10E_ZNS1_27distribution_nullary_kernelIdd7double2S7_SJ_SE_EEvSA_SG_RKT3_T4_EUlidE_EEvlNS_15PhiloxCudaStateESF_SG_)
        .other          _ZN2at6native55_GLOBAL__N__1da31dc6_22_DistributionUniform_cu_67fa25cf43distribution_elementwise_grid_stride_kernelIdLi2EZNS0_9templates4cuda21uniform_and_transformIddPNS_17CUDAGeneratorImplEZZZNS4_14uniform_kernelIS7_EEvRNS_18TensorIteratorBaseEddT_ENKUlvE_clEvENKUlvE_clEvEUldE_EEvSA_T1_T2_EUlP24curandStatePhilox4_32_10E_ZNS1_27distribution_nullary_kernelIdd7double2S7_SJ_SE_EEvSA_SG_RKT3_T4_EUlidE_EEvlNS_15PhiloxCudaStateESF_SG_,@"STO_CUDA_ENTRY STV_DEFAULT"
_ZN2at6native55_GLOBAL__N__1da31dc6_22_DistributionUniform_cu_67fa25cf43distribution_elementwise_grid_stride_kernelIdLi2EZNS0_9templates4cuda21uniform_and_transformIddPNS_17CUDAGeneratorImplEZZZNS4_14uniform_kernelIS7_EEvRNS_18TensorIteratorBaseEddT_ENKUlvE_clEvENKUlvE_clEvEUldE_EEvSA_T1_T2_EUlP24curandStatePhilox4_32_10E_ZNS1_27distribution_nullary_kernelIdd7double2S7_SJ_SE_EEvSA_SG_RKT3_T4_EUlidE_EEvlNS_15PhiloxCudaStateESF_SG_:
[----:B------:R-:W-:Y:S08]  /*0000*/  LDC R1, c[0x0][0x28] ;  /* 0x00000a00ff017b82 */ /* 0x000ff00000000800 */
[----:B------:R-:W0:Y:S01]  /*0010*/  LDC R38, c[0x0][0x220] ;  /* 0x00008800ff267b82 */ /* 0x000e220000000800 */
[----:B------:R-:W-:Y:S01]  /*0020*/  ULDC.U8 UR4, c[0x0][0x22c] ;  /* 0x00008b0000047ab9 */ /* 0x000fe20000000000 */
[----:B------:R-:W-:Y:S01]  /*0030*/  ULDC.64 UR8, c[0x0][0x208] ;  /* 0x0000820000087ab9 */ /* 0x000fe20000000a00 */
[----:B------:R-:W-:-:S05]  /*0040*/  ISETP.NE.AND P0, PT, RZ, UR4, PT ;  /* 0x00000004ff007c0c */ /* 0x000fca000bf05270 */
[----:B------:R-:W0:Y:S01]  /*0050*/  LDC R39, c[0x0][0x224] ;  /* 0x00008900ff277b82 */ /* 0x000e220000000800 */
[----:B------:R-:W-:Y:S01]  /*0060*/  ULDC.64 UR4, c[0x0][0x218] ;  /* 0x0000860000047ab9 */ /* 0x000fe20000000a00 */
[----:B------:R-:W1:Y:S01]  /*0070*/  S2R R14, SR_TID.X ;  /* 0x00000000000e7919 */ /* 0x000e620000002100 */
[----:B------:R-:W-:Y:S01]  /*0080*/  IMAD.U32 R16, RZ, RZ, UR4 ;  /* 0x00000004ff107e24 */ /* 0x000fe2000f8e00ff */
[----:B------:R-:W-:Y:S01]  /*0090*/  ULDC.64 UR6, c[0x0][0x210] ;  /* 0x0000840000067ab9 */ /* 0x000fe20000000a00 */
[----:B------:R-:W-:-:S03]  /*00a0*/  IMAD.U32 R17, RZ, RZ, UR5 ;  /* 0x00000005ff117e24 */ /* 0x000fc6000f8e00ff */
[----:B------:R-:W2:Y:S03]  /*00b0*/  @P0 LDC R7, c[0x0][0x228] ;  /* 0x00008a00ff070b82 */ /* 0x000ea60000000800 */
[----:B------:R-:W3:Y:S04]  /*00c0*/  @P0 LDG.E.64 R16, desc[UR8][R16.64] ;  /* 0x0000000810100981 */ /* 0x000ee8000c1e1b00 */
[----:B0-----:R-:W2:Y:S01]  /*00d0*/  @P0 LDG.E.64 R2, desc[UR8][R38.64] ;  /* 0x0000000826020981 */ /* 0x001ea2000c1e1b00 */
[----:B------:R-:W1:Y:S08]  /*00e0*/  S2UR UR4, SR_CTAID.X ;  /* 0x00000000000479c3 */ /* 0x000e700000002500 */
[----:B------:R-:W1:Y:S01]  /*00f0*/  LDC R5, c[0x0][RZ] ;  /* 0x00000000ff057b82 */ /* 0x000e620000000800 */
[----:B------:R-:W-:-:S02]  /*0100*/  IMAD.MOV.U32 R15, RZ, RZ, RZ ;  /* 0x000000ffff0f7224 */ /* 0x000fc400078e00ff */
[----:B-1----:R-:W-:-:S04]  /*0110*/  IMAD.WIDE.U32 R14, R5, UR4, R14 ;  /* 0x00000004050e7c25 */ /* 0x002fc8000f8e000e */
[----:B------:R-:W-:Y:S01]  /*0120*/  IMAD.WIDE.U32 R4, R14, -0x326172a9, RZ ;  /* 0xcd9e8d570e047825 */ /* 0x000fe200078e00ff */
[----:B------:R-:W-:-:S04]  /*0130*/  UIADD3 UR6, UP0, UR6, -0x1, URZ ;  /* 0xffffffff06067890 */ /* 0x000fc8000ff1e03f */
[----:B------:R-:W-:Y:S01]  /*0140*/  UIADD3.X UR7, UR7, -0x1, URZ, UP0, !UPT ;  /* 0xffffffff07077890 */ /* 0x000fe200087fe43f */
        /* <DEDUP_REMOVED lines=56> */
[----:B------:R-:W-:Y:S01]  /*04d0*/  LOP3.LUT R15, R20, R18, R11, 0x96, !PT ;  /* 0x00000012140f7212 */ /* 0x000fe200078e960b */
[----:B------:R-:W-:Y:S01]  /*04e0*/  IMAD.MOV.U32 R9, RZ, RZ, R14 ;  /* 0x000000ffff097224 */ /* 0x000fe200078e000e */
[----:B------:R-:W-:Y:S01]  /*04f0*/  LOP3.LUT R30, R19, R30, R12, 0x96, !PT ;  /* 0x0000001e131e7212 */ /* 0x000fe200078e960c */
[----:B------:R-:W-:Y:S06]  /*0500*/  @!P0 BRA `(.L_x_241) ;  /* 0x00000000001c8947 */ /* 0x000fec0003800000 */
[----:B------:R-:W-:Y:S01]  /*0510*/  ULDC UR4, c[0x0][0x0] ;  /* 0x0000000000047ab9 */ /* 0x000fe20000000800 */
[----:B------:R-:W-:Y:S01]  /*0520*/  ULDC UR5, c[0x0][0xc] ;  /* 0x0000030000057ab9 */ /* 0x000fe20000000800 */
[----:B------:R-:W-:Y:S01]  /*0530*/  MOV R24, 0x570 ;  /* 0x0000057000187802 */ /* 0x000fe20000000f00 */
[----:B------:R-:W-:-:S04]  /*0540*/  UIMAD UR4, UR4, UR5, URZ ;  /* 0x00000005040472a4 */ /* 0x000fc8000f8e023f */
[----:B------:R-:W-:-:S12]  /*0550*/  USHF.L.U32 UR4, UR4, 0x1, URZ ;  /* 0x0000000104047899 */ /* 0x000fd8000800063f */
[----:B------:R-:W-:Y:S05]  /*0560*/  CALL.REL.NOINC `($__internal_15_$__cuda_sm20_div_s64) ;  /* 0x0000000800fc7944 */ /* 0x000fea0003c00000 */
[----:B------:R-:W-:Y:S05]  /*0570*/  BRA `(.L_x_242) ;  /* 0x00000000005c7947 */ /* 0x000fea0003800000 */
.L_x_241:
[----:B------:R-:W0:Y:S08]  /*0580*/  LDC R18, c[0x0][RZ] ;  /* 0x00000000ff127b82 */ /* 0x000e300000000800 */
        /* <DEDUP_REMOVED lines=22> */
.L_x_242:
[----:B------:R-:W-:Y:S01]  /*06f0*/  ULDC UR4, c[0x0][0x0] ;  /* 0x0000000000047ab9 */ /* 0x000fe20000000800 */
[----:B------:R-:W-:Y:S01]  /*0700*/  ULDC UR6, c[0x0][0xc] ;  /* 0x0000030000067ab9 */ /* 0x000fe20000000800 */
[----:B------:R-:W-:Y:S01]  /*0710*/  IADD3 R18, P0, R18, 0x1, RZ ;  /* 0x0000000112127810 */ /* 0x000fe20007f1e0ff */
[----:B------:R-:W-:-:S03]  /*0720*/  UIMAD.WIDE.U32 UR4, UR4, UR6, URZ ;  /* 0x00000006040472a5 */ /* 0x000fc6000f8e003f */
[----:B------:R-:W-:-:S03]  /*0730*/  IADD3.X R20, RZ, R19, RZ, P0, !PT ;  /* 0x00000013ff147210 */ /* 0x000fc600007fe4ff */
[C---:B------:R-:W-:Y:S02]  /*0740*/  IMAD R21, R18.reuse, UR5, RZ ;  /* 0x0000000512157c24 */ /* 0x040fe4000f8e02ff */
[----:B------:R-:W-:-:S04]  /*0750*/  IMAD.WIDE.U32 R18, R18, UR4, RZ ;  /* 0x0000000412127c25 */ /* 0x000fc8000f8e00ff */
[----:B------:R-:W-:Y:S02]  /*0760*/  IMAD R21, R20, UR4, R21 ;  /* 0x0000000414157c24 */ /* 0x000fe4000f8e0215 */
[----:B------:R-:W-:Y:S02]  /*0770*/  IMAD.SHL.U32 R32, R18, 0x2, RZ ;  /* 0x0000000212207824 */ /* 0x000fe400078e00ff */
[----:B------:R-:W-:-:S03]  /*0780*/  IMAD.IADD R33, R19, 0x1, R21 ;  /* 0x0000000113217824 */ /* 0x000fc600078e0215 */
[----:B------:R-:W-:Y:S02]  /*0790*/  ISETP.GE.U32.AND P0, PT, R9, R32, PT ;  /* 0x000000200900720c */ /* 0x000fe40003f06070 */
        /* <DEDUP_REMOVED lines=17> */
[----:B------:R-:W-:Y:S01]  /*08b0*/  LOP3.LUT R27, R27, R31, RZ, 0x3c, !PT ;  /* 0x0000001f1b1b7212 */ /* 0x000fe200078e3cff */
[----:B------:R-:W-:Y:S01]  /*08c0*/  ULDC.64 UR14, c[0x0][0x258] ;  /* 0x00009600000e7ab9 */ /* 0x000fe20000000a00 */
[----:B------:R-:W-:Y:S01]  /*08d0*/  LOP3.LUT R29, R22, R29, RZ, 0x3c, !PT ;  /* 0x0000001d161d7212 */ /* 0x000fe200078e3cff */
[----:B------:R-:W-:Y:S01]  /*08e0*/  ULDC.64 UR10, c[0x0][0x238] ;  /* 0x00008e00000a7ab9 */ /* 0x000fe20000000a00 */
[----:B------:R-:W-:Y:S01]  /*08f0*/  LOP3.LUT R38, R38, 0x3, RZ, 0xc0, !PT ;  /* 0x0000000326267812 */ /* 0x000fe200078ec0ff */
[----:B------:R-:W-:-:S06]  /*0900*/  ULDC.64 UR16, c[0x0][0x250] ;  /* 0x0000940000107ab9 */ /* 0x000fcc0000000a00 */
.L_x_250:
[----:B------:R-:W-:Y:S01]  /*0910*/  VIADD R36, R36, 0x1 ;  /* 0x0000000124247836 */ /* 0x000fe20000000000 */
[----:B------:R-:W-:Y:S03]  /*0920*/  BSSY B0, `(.L_x_243) ;  /* 0x000000c000007945 */ /* 0x000fe60003800000 */
[C---:B------:R-:W-:Y:S01]  /*0930*/  IMAD.HI.U32 R23, R36.reuse, -0x2daee0ad, RZ ;  /* 0xd2511f5324177827 */ /* 0x040fe200078e00ff */
        /* <DEDUP_REMOVED lines=10> */
.L_x_244:
[----:B------:R-:W-:Y:S05]  /*09e0*/  BSYNC B0 ;  /* 0x0000000000007941 */ /* 0x000fea0003800000 */
.L_x_243:
        /* <DEDUP_REMOVED lines=15> */
[C---:B------:R-:W-:Y:S01]  /*0ae0*/  VIADD R41, R16.reuse, 0xdaa66d2b ;  /* 0xdaa66d2b10297836 */ /* 0x040fe20000000000 */
[----:B------:R-:W-:Y:S01]  /*0af0*/  LOP3.LUT R42, R25, R22, R31, 0x96, !PT ;  /* 0x00000016192a7212 */ /* 0x000fe200078e961f */
[----:B------:R-:W-:Y:S01]  /*0b00*/  IMAD.WIDE.U32 R22, R23, -0x326172a9, RZ ;  /* 0xcd9e8d5717167825 */ /* 0x000fe200078e00ff */
[----:B------:R-:W-:-:S03]  /*0b10*/  IADD3 R31, R16, 0x78dde6e4, RZ ;  /* 0x78dde6e4101f7810 */ /* 0x000fc60007ffe0ff */
[----:B------:R-:W-:Y:S01]  /*0b20*/  IMAD.WIDE.U32 R42, R42, -0x2daee0ad, RZ ;  /* 0xd2511f532a2a7825 */ /* 0x000fe200078e00ff */
[----:B------:R-:W-:-:S03]  /*0b30*/  LOP3.LUT R41, R23, R24, R41, 0x96, !PT ;  /* 0x0000001817297212 */ /* 0x000fc600078e9629 */
        /* <DEDUP_REMOVED lines=18> */
[----:B------:R-:W-:-:S03]  /*0c60*/  MOV R31, R30 ;  /* 0x0000001e001f7202 */ /* 0x000fc60000000f00 */
        /* <DEDUP_REMOVED lines=26> */
.L_x_246:
[----:B------:R-:W-:Y:S01]  /*0e10*/  MOV R31, R29 ;  /* 0x0000001d001f7202 */ /* 0x000fe20000000f00 */
[----:B------:R-:W-:Y:S01]  /*0e20*/  IMAD.MOV.U32 R28, RZ, RZ, R26 ;  /* 0x000000ffff1c7224 */ /* 0x000fe200078e001a */
[----:B------:R-:W-:Y:S01]  /*0e30*/  MOV R24, R22 ;  /* 0x0000001600187202 */ /* 0x000fe20000000f00 */
[----:B------:R-:W-:-:S07]  /*0e40*/  IMAD.MOV.U32 R25, RZ, RZ, R39 ;  /* 0x000000ffff197224 */ /* 0x000fce00078e0027 */
.L_x_245:
[----:B------:R-:W2:Y:S01]  /*0e50*/  LDC R42, c[0x0][RZ] ;  /* 0x00000000ff2a7b82 */ /* 0x000ea20000000800 */
[----:B------:R-:W-:Y:S01]  /*0e60*/  IMAD.WIDE.U32 R44, R24, 0x200000, RZ ;  /* 0x00200000182c7825 */ /* 0x000fe200078e00ff */
[----:B-1----:R-:W-:Y:S01]  /*0e70*/  ISETP.GE.U32.AND P0, PT, R9, R20, PT ;  /* 0x000000140900720c */ /* 0x002fe20003f06070 */
[----:B------:R-:W-:Y:S02]  /*0e80*/  BSSY B0, `(.L_x_247) ;  /* 0x0000019000007945 */ /* 0x000fe40003800000 */
[----:B------:R-:W-:Y:S01]  /*0e90*/  IMAD.MOV.U32 R26, RZ, RZ, 0x0 ;  /* 0x00000000ff1a7424 */ /* 0x000fe200078e00ff */
[----:B------:R-:W-:Y:S01]  /*0ea0*/  LOP3.LUT R44, R44, R25, RZ, 0x3c, !PT ;  /* 0x000000192c2c7212 */ /* 0x000fe200078e3cff */
[----:B------:R-:W-:Y:S01]  /*0eb0*/  IMAD.MOV.U32 R27, RZ, RZ, 0x3ca00000 ;  /* 0x3ca00000ff1b7424 */ /* 0x000fe200078e00ff */
[----:B------:R-:W-:Y:S02]  /*0ec0*/  ISETP.GE.AND.EX P0, PT, R10, R21, PT, P0 ;  /* 0x000000150a00720c */ /* 0x000fe40003f06300 */
[----:B------:R-:W1:Y:S01]  /*0ed0*/  I2F.F64.U64 R24, R44 ;  /* 0x0000002c00187312 */ /* 0x000e620000301800 */
[----:B--2---:R-:W-:-:S02]  /*0ee0*/  IMAD R42, R42, UR6, RZ ;  /* 0x000000062a2a7c24 */ /* 0x004fc4000f8e02ff */
[----:B-1----:R-:W-:-:S03]  /*0ef0*/  DFMA R24, R24, R26, 5.5511151231257827021e-17 ;  /* 0x3c9000001818742b */ /* 0x002fc6000000001a */
[----:B------:R-:W-:-:S04]  /*0f00*/  IADD3 R41, P2, R42, R9, RZ ;  /* 0x000000092a297210 */ /* 0x000fc80007f5e0ff */
[----:B------:R-:W-:Y:S02]  /*0f10*/  ISETP.GE.U32.AND P1, PT, R41, R20, PT ;  /* 0x000000142900720c */ /* 0x000fe40003f26070 */
[----:B------:R-:W-:-:S04]  /*0f20*/  IADD3.X R30, RZ, R10, RZ, P2, !PT ;  /* 0x0000000aff1e7210 */ /* 0x000fc800017fe4ff */
[----:B------:R-:W-:Y:S01]  /*0f30*/  ISETP.GE.AND.EX P1, PT, R30, R21, PT, P1 ;  /* 0x000000151e00720c */ /* 0x000fe20003f26310 */
[----:B------:R-:W-:-:S12]  /*0f40*/  @P0 BRA `(.L_x_248) ;  /* 0x0000000000300947 */ /* 0x000fd80003800000 */
[----:B------:R-:W-:-:S03]  /*0f50*/  IMAD.WIDE.U32 R28, R28, 0x200000, RZ ;  /* 0x002000001c1c7825 */ /* 0x000fc600078e00ff */
[----:B------:R-:W-:-:S06]  /*0f60*/  LOP3.LUT R28, R28, R31, RZ, 0x3c, !PT ;  /* 0x0000001f1c1c7212 */ /* 0x000fcc00078e3cff */
[----:B------:R-:W1:Y:S02]  /*0f70*/  I2F.F64.U64 R28, R28 ;  /* 0x0000001c001c7312 */ /* 0x000e640000301800 */
[----:B-1----:R-:W-:Y:S01]  /*0f80*/  DFMA R30, R28, R26, 5.5511151231257827021e-17 ;  /* 0x3c9000001c1e742b */ /* 0x002fe2000000001a */
[----:B------:R-:W-:-:S05]  /*0f90*/  IMAD R27, R9, UR4, RZ ;  /* 0x00000004091b7c24 */ /* 0x000fca000f8e02ff */
[C---:B------:R-:W-:Y:S02]  /*0fa0*/  IADD3 R26, P2, R27.reuse, UR10, RZ ;  /* 0x0000000a1b1a7c10 */ /* 0x040fe4000ff5e0ff */
[----:B0-----:R-:W-:Y:S02]  /*0fb0*/  DFMA R30, R30, UR12, R18 ;  /* 0x0000000c1e1e7c2b */ /* 0x001fe40008000012 */
[----:B------:R-:W-:-:S06]  /*0fc0*/  LEA.HI.X.SX32 R27, R27, UR11, 0x1, P2 ;  /* 0x0000000b1b1b7c11 */ /* 0x000fcc00090f0eff */
[----:B------:R-:W-:-:S06]  /*0fd0*/  DSETP.NEU.AND P0, PT, R30, UR14, PT ;  /* 0x0000000e1e007e2a */ /* 0x000fcc000bf0d000 */
[----:B------:R-:W-:Y:S02]  /*0fe0*/  FSEL R30, R30, UR16, P0 ;  /* 0x000000101e1e7c08 */ /* 0x000fe40008000000 */
[----:B------:R-:W-:-:S05]  /*0ff0*/  FSEL R31, R31, UR17, P0 ;  /* 0x000000111f1f7c08 */ /* 0x000fca0008000000 */
[----:B------:R1:W-:Y:S02]  /*1000*/  STG.E.64 desc[UR8][R26.64], R30 ;  /* 0x0000001e1a007986 */ /* 0x0003e4000c101b08 */
.L_x_248:
[----:B------:R-:W-:Y:S05]  /*1010*/  BSYNC B0 ;  /* 0x0000000000007941 */ /* 0x000fea0003800000 */
.L_x_247:
[----:B------:R-:W-:Y:S05]  /*1020*/  @P1 BRA `(.L_x_249) ;  /* 0x0000000000201947 */ /* 0x000fea0003800000 */
[----:B0-----:R-:W-:Y:S01]  /*1030*/  DFMA R24, R24, UR12, R18 ;  /* 0x0000000c18187c2b */ /* 0x001fe20008000012 */
[----:B------:R-:W-:-:S05]  /*1040*/  IMAD R41, R41, UR4, RZ ;  /* 0x0000000429297c24 */ /* 0x000fca000f8e02ff */
[C---:B-1----:R-:W-:Y:S02]  /*1050*/  IADD3 R26, P1, R41.reuse, UR10, RZ ;  /* 0x0000000a291a7c10 */ /* 0x042fe4000ff3e0ff */
[----:B------:R-:W-:Y:S02]  /*1060*/  DSETP.NEU.AND P0, PT, R24, UR14, PT ;  /* 0x0000000e18007e2a */ /* 0x000fe4000bf0d000 */
[----:B------:R-:W-:-:S04]  /*1070*/  LEA.HI.X.SX32 R27, R41, UR11, 0x1, P1 ;  /* 0x0000000b291b7c11 */ /* 0x000fc800088f0eff */
[----:B------:R-:W-:Y:S02]  /*1080*/  FSEL R24, R24, UR16, P0 ;  /* 0x0000001018187c08 */ /* 0x000fe40008000000 */
[----:B------:R-:W-:-:S05]  /*1090*/  FSEL R25, R25, UR17, P0 ;  /* 0x0000001119197c08 */ /* 0x000fca0008000000 */
[----:B------:R2:W-:Y:S02]  /*10a0*/  STG.E.64 desc[UR8][R26.64], R24 ;  /* 0x000000181a007986 */ /* 0x0005e4000c101b08 */
.L_x_249:
[----:B------:R-:W-:Y:S01]  /*10b0*/  LEA R9, P0, R42, R9, 0x1 ;  /* 0x000000092a097211 */ /* 0x000fe200078008ff */
[----:B------:R-:W-:Y:S05]  /*10c0*/  WARPSYNC.ALL ;  /* 0x0000000000007948 */ /* 0x000fea0003800000 */
[----:B------:R-:W-:Y:S01]  /*10d0*/  IMAD.X R10, RZ, RZ, R10, P0 ;  /* 0x000000ffff0a7224 */ /* 0x000fe200000e060a */
[----:B------:R-:W-:Y:S01]  /*10e0*/  BAR.SYNC.DEFER_BLOCKING 0x0 ;  /* 0x0000000000007b1d */ /* 0x000fe20000010000 */
[----:B------:R-:W-:Y:S01]  /*10f0*/  ISETP.GE.U32.AND P0, PT, R9, R32, PT ;  /* 0x000000200900720c */ /* 0x000fe20003f06070 */
[----:B-1----:R-:W-:Y:S01]  /*1100*/  IMAD.MOV.U32 R30, RZ, RZ, R22 ;  /* 0x000000ffff1e7224 */ /* 0x002fe200078e0016 */
[----:B--2---:R-:W-:Y:S01]  /*1110*/  MOV R27, R39 ;  /* 0x00000027001b7202 */ /* 0x004fe20000000f00 */
[----:B------:R-:W-:Y:S01]  /*1120*/  IMAD.MOV.U32 R29, RZ, RZ, R40 ;  /* 0x000000ffff1d7224 */ /* 0x000fe200078e0028 */
[----:B------:R-:W-:-:S13]  /*1130*/  ISETP.GE.AND.EX P0, PT, R10, R33, PT, P0 ;  /* 0x000000210a00720c */ /* 0x000fda0003f06300 */
[----:B------:R-:W-:Y:S05]  /*1140*/  @!P0 BRA `(.L_x_250) ;  /* 0xfffffff400f08947 */ /* 0x000fea000383ffff */
[----:B------:R-:W-:Y:S05]  /*1150*/  EXIT ;  /* 0x000000000000794d */ /* 0x000fea0003800000 */
        .weak           $__internal_15_$__cuda_sm20_div_s64
        .type           $__internal_15_$__cuda_sm20_div_s64,@function
        .size           $__internal_15_$__cuda_sm20_div_s64,(.L_x_282 - $__internal_15_$__cuda_sm20_div_s64)
$__internal_15_$__cuda_sm20_div_s64:
[----:B------:R-:W-:Y:S02]  /*1160*/  UMOV UR5, URZ ;  /* 0x0000003f00057c82 */ /* 0x000fe40008000000 */
[----:B------:R-:W0:Y:S08]  /*1170*/  I2F.U64.RP R25, UR4 ;  /* 0x0000000400197d12 */ /* 0x000e300008309000 */
[----:B0-----:R-:W0:Y:S02]  /*1180*/  MUFU.RCP R25, R25 ;  /* 0x0000001900197308 */ /* 0x001e240000001000 */
[----:B0-----:R-:W-:-:S06]  /*1190*/  VIADD R18, R25, 0x1ffffffe ;  /* 0x1ffffffe19127836 */ /* 0x001fcc0000000000 */
[----:B------:R-:W0:Y:S02]  /*11a0*/  F2I.U64.TRUNC R18, R18 ;  /* 0x0000001200127311 */ /* 0x000e24000020d800 */
[----:B0-----:R-:W-:-:S04]  /*11b0*/  IMAD.WIDE.U32 R20, R18, UR4, RZ ;  /* 0x0000000412147c25 */ /* 0x001fc8000f8e00ff */
[----:B------:R-:W-:Y:S01]  /*11c0*/  IMAD R21, R19, UR4, R21 ;  /* 0x0000000413157c24 */ /* 0x000fe2000f8e0215 */
        /* <DEDUP_REMOVED lines=10> */
[----:B------:R-:W-:Y:S01]  /*1270*/  IMAD.WIDE.U32 R18, R21, UR4, RZ ;  /* 0x0000000415127c25 */ /* 0x000fe2000f8e00ff */
[----:B------:R-:W-:Y:S02]  /*1280*/  IADD3.X R25, RZ, RZ, R20, P2, P1 ;  /* 0x000000ffff197210 */ /* 0x000fe400017e2414 */
[----:B------:R-:W-:Y:S02]  /*1290*/  ISETP.LE.AND P1, PT, RZ, UR7, PT ;  /* 0x00000007ff007c0c */ /* 0x000fe4000bf23270 */
[----:B------:R-:W-:Y:S01]  /*12a0*/  IADD3 R27, P0, RZ, -R18, RZ ;  /* 0x80000012ff1b7210 */ /* 0x000fe20007f1e0ff */
[----:B------:R-:W-:-:S04]  /*12b0*/  IMAD R18, R25, UR4, R19 ;  /* 0x0000000419127c24 */ /* 0x000fc8000f8e0213 */
[----:B------:R-:W-:Y:S01]  /*12c0*/  IMAD.HI.U32 R20, R21, R27, RZ ;  /* 0x0000001b15147227 */ /* 0x000fe200078e00ff */
[----:B------:R-:W-:Y:S02]  /*12d0*/  IADD3.X R26, RZ, ~R18, RZ, P0, !PT ;  /* 0x80000012ff1a7210 */ /* 0x000fe400007fe4ff */
[----:B------:R-:W-:-:S03]  /*12e0*/  IADD3 R18, P4, RZ, -UR6, RZ ;  /* 0x80000006ff127c10 */ /* 0x000fc6000ff9e0ff */
[----:B------:R-:W-:-:S04]  /*12f0*/  IMAD.WIDE.U32 R20, P0, R21, R26, R20 ;  /* 0x0000001a15147225 */ /* 0x000fc80007800014 */
[C---:B------:R-:W-:Y:S02]  /*1300*/  IMAD R19, R25.reuse, R26, RZ ;  /* 0x0000001a19137224 */ /* 0x040fe400078e02ff */
[----:B------:R-:W-:Y:S01]  /*1310*/  IMAD.HI.U32 R20, P2, R25, R27, R20 ;  /* 0x0000001b19147227 */ /* 0x000fe20007840014 */
[----:B------:R-:W-:-:S03]  /*1320*/  SEL R21, R18, UR6, !P1 ;  /* 0x0000000612157c07 */ /* 0x000fc6000c800000 */
[----:B------:R-:W-:Y:S01]  /*1330*/  IMAD.HI.U32 R18, R25, R26, RZ ;  /* 0x0000001a19127227 */ /* 0x000fe200078e00ff */
[----:B------:R-:W-:Y:S01]  /*1340*/  IADD3 R20, P3, R19, R20, RZ ;  /* 0x0000001413147210 */ /* 0x000fe20007f7e0ff */
[----:B------:R-:W-:Y:S02]  /*1350*/  HFMA2.MMA R19, -RZ, RZ, 0, 0 ;  /* 0x00000000ff137435 */ /* 0x000fe400000001ff */
[----:B------:R-:W-:Y:S02]  /*1360*/  IMAD.X R26, RZ, RZ, ~UR7, P4 ;  /* 0x80000007ff1a7e24 */ /* 0x000fe4000a0e06ff */
[----:B------:R-:W-:Y:S02]  /*1370*/  IMAD.X R25, R18, 0x1, R25, P0 ;  /* 0x0000000112197824 */ /* 0x000fe400000e0619 */
[----:B------:R-:W-:Y:S01]  /*1380*/  IMAD.HI.U32 R18, R20, R21, RZ ;  /* 0x0000001514127227 */ /* 0x000fe200078e00ff */
[----:B------:R-:W-:Y:S02]  /*1390*/  SEL R26, R26, UR7, !P1 ;  /* 0x000000071a1a7c07 */ /* 0x000fe4000c800000 */
        /* <DEDUP_REMOVED lines=8> */
[----:B------:R-:W-:-:S04]  /*1420*/  IMAD.WIDE.U32 R18, R20, UR4, RZ ;  /* 0x0000000414127c25 */ /* 0x000fc8000f8e00ff */
[----:B------:R-:W-:Y:S01]  /*1430*/  IMAD R19, R25, UR4, R19 ;  /* 0x0000000419137c24 */ /* 0x000fe2000f8e0213 */
[----:B------:R-:W-:Y:S02]  /*1440*/  IADD3 R18, P0, -R18, R21, RZ ;  /* 0x0000001512127210 */ /* 0x000fe40007f1e1ff */
[----:B------:R-:W-:Y:S02]  /*1450*/  IADD3 R21, P3, R20, 0x1, RZ ;  /* 0x0000000114157810 */ /* 0x000fe40007f7e0ff */
[----:B------:R-:W-:Y:S02]  /*1460*/  IADD3.X R27, ~R19, R26, RZ, P0, !PT ;  /* 0x0000001a131b7210 */ /* 0x000fe400007fe5ff */
[C---:B------:R-:W-:Y:S02]  /*1470*/  ISETP.GE.U32.AND P0, PT, R18.reuse, UR4, PT ;  /* 0x0000000412007c0c */ /* 0x040fe4000bf06070 */
[----:B------:R-:W-:Y:S02]  /*1480*/  IADD3 R19, P2, R18, -UR4, RZ ;  /* 0x8000000412137c10 */ /* 0x000fe4000ff5e0ff */
[----:B------:R-:W-:-:S02]  /*1490*/  ISETP.GE.U32.AND.EX P0, PT, R27, RZ, PT, P0 ;  /* 0x000000ff1b00720c */ /* 0x000fc40003f06100 */
[----:B------:R-:W-:Y:S02]  /*14a0*/  IADD3.X R26, R27, -0x1, RZ, P2, !PT ;  /* 0xffffffff1b1a7810 */ /* 0x000fe400017fe4ff */
[----:B------:R-:W-:Y:S01]  /*14b0*/  SEL R19, R19, R18, P0 ;  /* 0x0000001213137207 */ /* 0x000fe20000000000 */
[----:B------:R-:W-:Y:S01]  /*14c0*/  IMAD.X R18, RZ, RZ, R25, P3 ;  /* 0x000000ffff127224 */ /* 0x000fe200018e0619 */
[----:B------:R-:W-:Y:S02]  /*14d0*/  SEL R21, R21, R20, P0 ;  /* 0x0000001415157207 */ /* 0x000fe40000000000 */
[----:B------:R-:W-:Y:S02]  /*14e0*/  SEL R26, R26, R27, P0 ;  /* 0x0000001b1a1a7207 */ /* 0x000fe40000000000 */
[----:B------:R-:W-:Y:S02]  /*14f0*/  ISETP.GE.U32.AND P2, PT, R19, UR4, PT ;  /* 0x0000000413007c0c */ /* 0x000fe4000bf46070 */
[----:B------:R-:W-:Y:S01]  /*1500*/  SEL R20, R18, R25, P0 ;  /* 0x0000001912147207 */ /* 0x000fe20000000000 */
[----:B------:R-:W-:Y:S01]  /*1510*/  IMAD.MOV.U32 R25, RZ, RZ, 0x0 ;  /* 0x00000000ff197424 */ /* 0x000fe200078e00ff */
[----:B------:R-:W-:-:S02]  /*1520*/  IADD3 R18, P3, R21, 0x1, RZ ;  /* 0x0000000115127810 */ /* 0x000fc40007f7e0ff */
[----:B------:R-:W-:-:S03]  /*1530*/  ISETP.GE.U32.AND.EX P0, PT, R26, RZ, PT, P2 ;  /* 0x000000ff1a00720c */ /* 0x000fc60003f06120 */
[----:B------:R-:W-:Y:S01]  /*1540*/  IMAD.X R19, RZ, RZ, R20, P3 ;  /* 0x000000ffff137224 */ /* 0x000fe200018e0614 */
[----:B------:R-:W-:-:S04]  /*1550*/  SEL R18, R18, R21, P0 ;  /* 0x0000001512127207 */ /* 0x000fc80000000000 */
[----:B------:R-:W-:Y:S02]  /*1560*/  SEL R19, R19, R20, P0 ;  /* 0x0000001413137207 */ /* 0x000fe40000000000 */
[-C--:B------:R-:W-:Y:S02]  /*1570*/  IADD3 R21, P2, RZ, -R18.reuse, RZ ;  /* 0x80000012ff157210 */ /* 0x080fe40007f5e0ff */
[----:B------:R-:W-:Y:S02]  /*1580*/  ISETP.NE.U32.AND P0, PT, RZ, UR4, PT ;  /* 0x00000004ff007c0c */ /* 0x000fe4000bf05070 */
[----:B------:R-:W-:Y:S02]  /*1590*/  IADD3.X R20, RZ, ~R19, RZ, P2, !PT ;  /* 0x80000013ff147210 */ /* 0x000fe400017fe4ff */
[----:B------:R-:W-:Y:S02]  /*15a0*/  ISETP.NE.AND.EX P0, PT, RZ, RZ, PT, P0 ;  /* 0x000000ffff00720c */ /* 0x000fe40003f05300 */
[----:B------:R-:W-:-:S02]  /*15b0*/  SEL R18, R21, R18, !P1 ;  /* 0x0000001215127207 */ /* 0x000fc40004800000 */
[----:B------:R-:W-:Y:S02]  /*15c0*/  SEL R19, R20, R19, !P1 ;  /* 0x0000001314137207 */ /* 0x000fe40004800000 */
[----:B------:R-:W-:Y:S02]  /*15d0*/  SEL R18, R18, 0xffffffff, P0 ;  /* 0xffffffff12127807 */ /* 0x000fe40000000000 */
[----:B------:R-:W-:Y:S01]  /*15e0*/  SEL R19, R19, 0xffffffff, P0 ;  /* 0xffffffff13137807 */ /* 0x000fe20000000000 */
[----:B------:R-:W-:Y:S06]  /*15f0*/  RET.REL.NODEC R24 `(_ZN2at6native55_GLOBAL__N__1da31dc6_22_DistributionUniform_cu_67fa25cf43distribution_elementwise_grid_stride_kernelIdLi2EZNS0_9templates4cuda21uniform_and_transformIddPNS_17CUDAGeneratorImplEZZZNS4_14uniform_kernelIS7_EEvRNS_18TensorIteratorBaseEddT_ENKUlvE_clEvENKUlvE_clEvEUldE_EEvSA_T1_T2_EUlP24curandStatePhilox4_32_10E_ZNS1_27distribution_nullary_kernelIdd7double2S7_SJ_SE_EEvSA_SG_RKT3_T4_EUlidE_EEvlNS_15PhiloxCudaStateESF_SG_) ;  /* 0xffffffe818807950 */ /* 0x000fec0003c3ffff */
.L_x_251:
        /* <DEDUP_REMOVED lines=16> */
.L_x_282:


//--------------------- .nv.global.init           --------------------------
	.section	.nv.global.init,"aw",@progbits
	.align	4
.nv.global.init:
	.type		mrg32k3aM1SubSeq,@object
	.size		mrg32k3aM1SubSeq,(mrg32k3aM2SubSeq - mrg32k3aM1SubSeq)
mrg32k3aM1SubSeq:
        /*0000*/ 	.byte	0x0b, 0xcc, 0xee, 0x04, 0x73, 0x29, 0x8b, 0x6f, 0xf6, 0x53, 0x03, 0xf6, 0x23, 0xf6, 0xea, 0xda
        /* <DEDUP_REMOVED lines=125> */
	.type		mrg32k3aM2SubSeq,@object
	.size		mrg32k3aM2SubSeq,(mrg32k3aM1 - mrg32k3aM2SubSeq)
mrg32k3aM2SubSeq:
        /* <DEDUP_REMOVED lines=126> */
	.type		mrg32k3aM1,@object
	.size		mrg32k3aM1,(mrg32k3aM1Seq - mrg32k3aM1)
mrg32k3aM1:
        /* <DEDUP_REMOVED lines=144> */
	.type		mrg32k3aM1Seq,@object
	.size		mrg32k3aM1Seq,(mrg32k3aM2 - mrg32k3aM1Seq)
mrg32k3aM1Seq:
        /* <DEDUP_REMOVED lines=144> */
	.type		mrg32k3aM2,@object
	.size		mrg32k3aM2,(mrg32k3aM2Seq - mrg32k3aM2)
mrg32k3aM2:
        /* <DEDUP_REMOVED lines=144> */
	.type		mrg32k3aM2Seq,@object
	.size		mrg32k3aM2Seq,(precalc_xorwow_matrix - mrg32k3aM2Seq)
mrg32k3aM2Seq:
        /* <DEDUP_REMOVED lines=144> */
	.type		precalc_xorwow_matrix,@object
	.size		precalc_xorwow_matrix,(precalc_xorwow_offset_matrix - precalc_xorwow_matrix)
precalc_xorwow_matrix:
        /* <DEDUP_REMOVED lines=6400> */
	.type		precalc_xorwow_offset_matrix,@object
	.size		precalc_xorwow_offset_matrix,(.L_1 - precalc_xorwow_offset_matrix)
precalc_xorwow_offset_matrix:
        /* <DEDUP_REMOVED lines=6400> */
.L_1:


//--------------------- .nv.shared.reserved.0     --------------------------
	.section	.nv.shared.reserved.0,"aw",@nobits
	.weak		__nv_reservedSMEM_offset_0_alias
	.size		__nv_reservedSMEM_offset_0_alias, 0, 0
	.other		__nv_reservedSMEM_offset_0_alias,@"STO_CUDA_RESERVED_SHARED STV_DEFAULT"
__nv_reservedSMEM_offset_0_alias:
	.zero		0


//--------------------- .nv.global                --------------------------
	.section	.nv.global,"aw",@nobits
.nv.global:
	.type		_ZN53_INTERNAL_1da31dc6_22_DistributionUniform_cu_67fa25cf4cuda3std3__48in_placeE,@object
	.size		_ZN53_INTERNAL_1da31dc6_22_DistributionUniform_cu_67fa25cf4cuda3std3__48in_placeE,(_ZN53_INTERNAL_1da31dc6_22_DistributionUniform_cu_67fa25cf4cuda3std6ranges3__45__cpo8distanceE - _ZN53_INTERNAL_1da31dc6_22_DistributionUniform_cu_67fa25cf4cuda3std3__48in_placeE)
_ZN53_INTERNAL_1da31dc6_22_DistributionUniform_cu_67fa25cf4cuda3std3__48in_placeE:
	.zero		1
	.type		_ZN53_INTERNAL_1da31dc6_22_DistributionUniform_cu_67fa25cf4cuda3std6ranges3__45__cpo8distanceE,@object
	.size		_ZN53_INTERNAL_1da31dc6_22_DistributionUniform_cu_67fa25cf4cuda3std6ranges3__45__cpo8distanceE,(_ZN53_INTERNAL_1da31dc6_22_DistributionUniform_cu_67fa25cf4cuda3std3__45__cpo6cbeginE - _ZN53_INTERNAL_1da31dc6_22_DistributionUniform_cu_67fa25cf4cuda3std6ranges3__45__cpo8distanceE)
_ZN53_INTERNAL_1da31dc6_22_DistributionUniform_cu_67fa25cf4cuda3std6ranges3__45__cpo8distanceE:
	.zero		1
	.type		_ZN53_INTERNAL_1da31dc6_22_DistributionUniform_cu_67fa25cf4cuda3std3__45__cpo6cbeginE,@object
	.size		_ZN53_INTERNAL_1da31dc6_22_DistributionUniform_cu_67fa25cf4cuda3std3__45__cpo6cbeginE,(_ZN53_INTERNAL_1da31dc6_22_DistributionUniform_cu_67fa25cf4cuda3std6ranges3__45__cpo7advanceE - _ZN53_INTERNAL_1da31dc6_22_DistributionUniform_cu_67fa25cf4cuda3std3__45__cpo6cbeginE)
_ZN53_INTERNAL_1da31dc6_22_DistributionUniform_cu_67fa25cf4cuda3std3__45__cpo6cbeginE:
	.zero		1
	.type		_ZN53_INTERNAL_1da31dc6_22_DistributionUniform_cu_67fa25cf4cuda3std6ranges3__45__cpo7advanceE,@object
	.size		_ZN53_INTERNAL_1da31dc6_22_DistributionUniform_cu_67fa25cf4cuda3std6ranges3__45__cpo7advanceE,(_ZN53_INTERNAL_1da31dc6_22_DistributionUniform_cu_67fa25cf4cuda3std3__45__cpo7crbeginE - _ZN53_INTERNAL_1da31dc6_22_DistributionUniform_cu_67fa25cf4cuda3std6ranges3__45__cpo7advanceE)
_ZN53_INTERNAL_1da31dc6_22_DistributionUniform_cu_67fa25cf4cuda3std6ranges3__45__cpo7advanceE:
	.zero		1
	.type		_ZN53_INTERNAL_1da31dc6_22_DistributionUniform_cu_67fa25cf4cuda3std3__45__cpo7crbeginE,@object
	.size		_ZN53_INTERNAL_1da31dc6_22_DistributionUniform_cu_67fa25cf4cuda3std3__45__cpo7crbeginE,(_ZN53_INTERNAL_1da31dc6_22_DistributionUniform_cu_67fa25cf4cuda3std6ranges3__45__cpo4dataE - _ZN53_INTERNAL_1da31dc6_22_DistributionUniform_cu_67fa25cf4cuda3std3__45__cpo7crbeginE)
_ZN53_INTERNAL_1da31dc6_22_DistributionUniform_cu_67fa25cf4cuda3std3__45__cpo7crbeginE:
	.zero		1
	.type		_ZN53_INTERNAL_1da31dc6_22_DistributionUniform_cu_67fa25cf4cuda3std6ranges3__45__cpo4dataE,@object
	.size		_ZN53_INTERNAL_1da31dc6_22_DistributionUniform_cu_67fa25cf4cuda3std6ranges3__45__cpo4dataE,(_ZN53_INTERNAL_1da31dc6_22_DistributionUniform_cu_67fa25cf4cuda3std6ranges3__45__cpo5beginE - _ZN53_INTERNAL_1da31dc6_22_DistributionUniform_cu_67fa25cf4cuda3std6ranges3__45__cpo4dataE)
_ZN53_INTERNAL_1da31dc6_22_DistributionUniform_cu_67fa25cf4cuda3std6ranges3__45__cpo4dataE:
	.zero		1
	.type		_ZN53_INTERNAL_1da31dc6_22_DistributionUniform_cu_67fa25cf4cuda3std6ranges3__45__cpo5beginE,@object
	.size		_ZN53_INTERNAL_1da31dc6_22_DistributionUniform_cu_67fa25cf4cuda3std6ranges3__45__cpo5beginE,(_ZN53_INTERNAL_1da31dc6_22_DistributionUniform_cu_67fa25cf4cuda3std3__455_GLOBAL__N__1da31dc6_22_DistributionUniform_cu_67fa25cf6ignoreE - _ZN53_INTERNAL_1da31dc6_22_DistributionUniform_cu_67fa25cf4cuda3std6ranges3__45__cpo5beginE)
_ZN53_INTERNAL_1da31dc6_22_DistributionUniform_cu_67fa25cf4cuda3std6ranges3__45__cpo5beginE:
	.zero		1
	.type		_ZN53_INTERNAL_1da31dc6_22_DistributionUniform_cu_67fa25cf4cuda3std3__455_GLOBAL__N__1da31dc6_22_DistributionUniform_cu_67fa25cf6ignoreE,@object
	.size		_ZN53_INTERNAL_1da31dc6_22_DistributionUniform_cu_67fa25cf4cuda3std3__455_GLOBAL__N__1da31dc6_22_DistributionUniform_cu_67fa25cf6ignoreE,(_ZN53_INTERNAL_1da31dc6_22_DistributionUniform_cu_67fa25cf4cuda3std6ranges3__45__cpo4sizeE - _ZN53_INTERNAL_1da31dc6_22_DistributionUniform_cu_67fa25cf4cuda3std3__455_GLOBAL__N__1da31dc6_22_DistributionUniform_cu_67fa25cf6ignoreE)
_ZN53_INTERNAL_1da31dc6_22_DistributionUniform_cu_67fa25cf4cuda3std3__455_GLOBAL__N__1da31dc6_22_DistributionUniform_cu_67fa25cf6ignoreE:
	.zero		1
	.type		_ZN53_INTERNAL_1da31dc6_22_DistributionUniform_cu_67fa25cf4cuda3std6ranges3__45__cpo4sizeE,@object
	.size		_ZN53_INTERNAL_1da31dc6_22_DistributionUniform_cu_67fa25cf4cuda3std6ranges3__45__cpo4sizeE,(_ZN53_INTERNAL_1da31dc6_22_DistributionUniform_cu_67fa25cf4cuda3std3__45__cpo5beginE - _ZN53_INTERNAL_1da31dc6_22_DistributionUniform_cu_67fa25cf4cuda3std6ranges3__45__cpo4sizeE)
_ZN53_INTERNAL_1da31dc6_22_DistributionUniform_cu_67fa25cf4cuda3std6ranges3__45__cpo4sizeE:
	.zero		1
	.type		_ZN53_INTERNAL_1da31dc6_22_DistributionUniform_cu_67fa25cf4cuda3std3__45__cpo5beginE,@object
	.size		_ZN53_INTERNAL_1da31dc6_22_DistributionUniform_cu_67fa25cf4cuda3std3__45__cpo5beginE,(_ZN53_INTERNAL_1da31dc6_22_DistributionUniform_cu_67fa25cf4cuda3std6ranges3__45__cpo6cbeginE - _ZN53_INTERNAL_1da31dc6_22_DistributionUniform_cu_67fa25cf4cuda3std3__45__cpo5beginE)
_ZN53_INTERNAL_1da31dc6_22_DistributionUniform_cu_67fa25cf4cuda3std3__45__cpo5beginE:
	.zero		1
	.type		_ZN53_INTERNAL_1da31dc6_22_DistributionUniform_cu_67fa25cf4cuda3std6ranges3__45__cpo6cbeginE,@object
	.size		_ZN53_INTERNAL_1da31dc6_22_DistributionUniform_cu_67fa25cf4cuda3std6ranges3__45__cpo6cbeginE,(_ZN53_INTERNAL_1da31dc6_22_DistributionUniform_cu_67fa25cf4cuda3std3__45__cpo6rbeginE - _ZN53_INTERNAL_1da31dc6_22_DistributionUniform_cu_67fa25cf4cuda3std6ranges3__45__cpo6cbeginE)
_ZN53_INTERNAL_1da31dc6_22_DistributionUniform_cu_67fa25cf4cuda3std6ranges3__45__cpo6cbeginE:
	.zero		1
	.type		_ZN53_INTERNAL_1da31dc6_22_DistributionUniform_cu_67fa25cf4cuda3std3__45__cpo6rbeginE,@object
	.size		_ZN53_INTERNAL_1da31dc6_22_DistributionUniform_cu_67fa25cf4cuda3std3__45__cpo6rbeginE,(_ZN53_INTERNAL_1da31dc6_22_DistributionUniform_cu_67fa25cf4cuda3std6ranges3__45__cpo4nextE - _ZN53_INTERNAL_1da31dc6_22_DistributionUniform_cu_67fa25cf4cuda3std3__45__cpo6rbeginE)
_ZN53_INTERNAL_1da31dc6_22_DistributionUniform_cu_67fa25cf4cuda3std3__45__cpo6rbeginE:
	.zero		1
	.type		_ZN53_INTERNAL_1da31dc6_22_DistributionUniform_cu_67fa25cf4cuda3std6ranges3__45__cpo4nextE,@object
	.size		_ZN53_INTERNAL_1da31dc6_22_DistributionUniform_cu_67fa25cf4cuda3std6ranges3__45__cpo4nextE,(_ZN53_INTERNAL_1da31dc6_22_DistributionUniform_cu_67fa25cf4cuda3std6ranges3__45__cpo4swapE - _ZN53_INTERNAL_1da31dc6_22_DistributionUniform_cu_67fa25cf4cuda3std6ranges3__45__cpo4nextE)
_ZN53_INTERNAL_1da31dc6_22_DistributionUniform_cu_67fa25cf4cuda3std6ranges3__45__cpo4nextE:
	.zero		1
	.type		_ZN53_INTERNAL_1da31dc6_22_DistributionUniform_cu_67fa25cf4cuda3std6ranges3__45__cpo4swapE,@object
	.size		_ZN53_INTERNAL_1da31dc6_22_DistributionUniform_cu_67fa25cf4cuda3std6ranges3__45__cpo4swapE,(_ZN53_INTERNAL_1da31dc6_22_DistributionUniform_cu_67fa25cf4cuda3std3__420unreachable_sentinelE - _ZN53_INTERNAL_1da31dc6_22_DistributionUniform_cu_67fa25cf4cuda3std6ranges3__45__cpo4swapE)
_ZN53_INTERNAL_1da31dc6_22_DistributionUniform_cu_67fa25cf4cuda3std6ranges3__45__cpo4swapE:
	.zero		1
	.type		_ZN53_INTERNAL_1da31dc6_22_DistributionUniform_cu_67fa25cf4cuda3std3__420unreachable_sentinelE,@object
	.size		_ZN53_INTERNAL_1da31dc6_22_DistributionUniform_cu_67fa25cf4cuda3std3__420unreachable_sentinelE,(_ZN53_INTERNAL_1da31dc6_22_DistributionUniform_cu_67fa25cf6thrust23THRUST_300001_SM_900_NS6system6detail10sequential3seqE - _ZN53_INTERNAL_1da31dc6_22_DistributionUniform_cu_67fa25cf4cuda3std3__420unreachable_sentinelE)
_ZN53_INTERNAL_1da31dc6_22_DistributionUniform_cu_67fa25cf4cuda3std3__420unreachable_sentinelE:
	.zero		1
	.type		_ZN53_INTERNAL_1da31dc6_22_DistributionUniform_cu_67fa25cf6thrust23THRUST_300001_SM_900_NS6system6detail10sequential3seqE,@object
	.size		_ZN53_INTERNAL_1da31dc6_22_DistributionUniform_cu_67fa25cf6thrust23THRUST_300001_SM_900_NS6system6detail10sequential3seqE,(_ZN53_INTERNAL_1da31dc6_22_DistributionUniform_cu_67fa25cf4cuda3std3__45__cpo4cendE - _ZN53_INTERNAL_1da31dc6_22_DistributionUniform_cu_67fa25cf6thrust23THRUST_300001_SM_900_NS6system6detail10sequential3seqE)
_ZN53_INTERNAL_1da31dc6_22_DistributionUniform_cu_67fa25cf6thrust23THRUST_300001_SM_900_NS6system6detail10sequential3seqE:
	.zero		1
	.type		_ZN53_INTERNAL_1da31dc6_22_DistributionUniform_cu_67fa25cf4cuda3std3__45__cpo4cendE,@object
	.size		_ZN53_INTERNAL_1da31dc6_22_DistributionUniform_cu_67fa25cf4cuda3std3__45__cpo4cendE,(_ZN53_INTERNAL_1da31dc6_22_DistributionUniform_cu_67fa25cf4cuda3std6ranges3__45__cpo9iter_swapE - _ZN53_INTERNAL_1da31dc6_22_DistributionUniform_cu_67fa25cf4cuda3std3__45__cpo4cendE)
_ZN53_INTERNAL_1da31dc6_22_DistributionUniform_cu_67fa25cf4cuda3std3__45__cpo4cendE:
	.zero		1
	.type		_ZN53_INTERNAL_1da31dc6_22_DistributionUniform_cu_67fa25cf4cuda3std6ranges3__45__cpo9iter_swapE,@object
	.size		_ZN53_INTERNAL_1da31dc6_22_DistributionUniform_cu_67fa25cf4cuda3std6ranges3__45__cpo9iter_swapE,(_ZN53_INTERNAL_1da31dc6_22_DistributionUniform_cu_67fa25cf4cuda3std3__45__cpo5crendE - _ZN53_INTERNAL_1da31dc6_22_DistributionUniform_cu_67fa25cf4cuda3std6ranges3__45__cpo9iter_swapE)
_ZN53_INTERNAL_1da31dc6_22_DistributionUniform_cu_67fa25cf4cuda3std6ranges3__45__cpo9iter_swapE:
	.zero		1
	.type		_ZN53_INTERNAL_1da31dc6_22_DistributionUniform_cu_67fa25cf4cuda3std3__45__cpo5crendE,@object
	.size		_ZN53_INTERNAL_1da31dc6_22_DistributionUniform_cu_67fa25cf4cuda3std3__45__cpo5crendE,(_ZN53_INTERNAL_1da31dc6_22_DistributionUniform_cu_67fa25cf4cuda3std6ranges3__45__cpo5cdataE - _ZN53_INTERNAL_1da31dc6_22_DistributionUniform_cu_67fa25cf4cuda3std3__45__cpo5crendE)
_ZN53_INTERNAL_1da31dc6_22_DistributionUniform_cu_67fa25cf4cuda3std3__45__cpo5crendE:
	.zero		1
	.type		_ZN53_INTERNAL_1da31dc6_22_DistributionUniform_cu_67fa25cf4cuda3std6ranges3__45__cpo5cdataE,@object
	.size		_ZN53_INTERNAL_1da31dc6_22_DistributionUniform_cu_67fa25cf4cuda3std6ranges3__45__cpo5cdataE,(_ZN53_INTERNAL_1da31dc6_22_DistributionUniform_cu_67fa25cf4cuda3std6ranges3__45__cpo3endE - _ZN53_INTERNAL_1da31dc6_22_DistributionUniform_cu_67fa25cf4cuda3std6ranges3__45__cpo5cdataE)
_ZN53_INTERNAL_1da31dc6_22_DistributionUniform_cu_67fa25cf4cuda3std6ranges3__45__cpo5cdataE:
	.zero		1
	.type		_ZN53_INTERNAL_1da31dc6_22_DistributionUniform_cu_67fa25cf4cuda3std6ranges3__45__cpo3endE,@object
	.size		_ZN53_INTERNAL_1da31dc6_22_DistributionUniform_cu_67fa25cf4cuda3std6ranges3__45__cpo3endE,(_ZN53_INTERNAL_1da31dc6_22_DistributionUniform_cu_67fa25cf4cuda3std3__419piecewise_constructE - _ZN53_INTERNAL_1da31dc6_22_DistributionUniform_cu_67fa25cf4cuda3std6ranges3__45__cpo3endE)
_ZN53_INTERNAL_1da31dc6_22_DistributionUniform_cu_67fa25cf4cuda3std6ranges3__45__cpo3endE:
	.zero		1
	.type		_ZN53_INTERNAL_1da31dc6_22_DistributionUniform_cu_67fa25cf4cuda3std3__419piecewise_constructE,@object
	.size		_ZN53_INTERNAL_1da31dc6_22_DistributionUniform_cu_67fa25cf4cuda3std3__419piecewise_constructE,(_ZN53_INTERNAL_1da31dc6_22_DistributionUniform_cu_67fa25cf4cuda3std6ranges3__45__cpo5ssizeE - _ZN53_INTERNAL_1da31dc6_22_DistributionUniform_cu_67fa25cf4cuda3std3__419piecewise_constructE)
_ZN53_INTERNAL_1da31dc6_22_DistributionUniform_cu_67fa25cf4cuda3std3__419piecewise_constructE:
	.zero		1
	.type		_ZN53_INTERNAL_1da31dc6_22_DistributionUniform_cu_67fa25cf4cuda3std6ranges3__45__cpo5ssizeE,@object
	.size		_ZN53_INTERNAL_1da31dc6_22_DistributionUniform_cu_67fa25cf4cuda3std6ranges3__45__cpo5ssizeE,(_ZN53_INTERNAL_1da31dc6_22_DistributionUniform_cu_67fa25cf4cuda3std3__45__cpo3endE - _ZN53_INTERNAL_1da31dc6_22_DistributionUniform_cu_67fa25cf4cuda3std6ranges3__45__cpo5ssizeE)
_ZN53_INTERNAL_1da31dc6_22_DistributionUniform_cu_67fa25cf4cuda3std6ranges3__45__cpo5ssizeE:
	.zero		1
	.type		_ZN53_INTERNAL_1da31dc6_22_DistributionUniform_cu_67fa25cf4cuda3std3__45__cpo3endE,@object
	.size		_ZN53_INTERNAL_1da31dc6_22_DistributionUniform_cu_67fa25cf4cuda3std3__45__cpo3endE,(_ZN53_INTERNAL_1da31dc6_22_DistributionUniform_cu_67fa25cf4cuda3std6ranges3__45__cpo4cendE - _ZN53_INTERNAL_1da31dc6_22_DistributionUniform_cu_67fa25cf4cuda3std3__45__cpo3endE)
_ZN53_INTERNAL_1da31dc6_22_DistributionUniform_cu_67fa25cf4cuda3std3__45__cpo3endE:
	.zero		1
	.type		_ZN53_INTERNAL_1da31dc6_22_DistributionUniform_cu_67fa25cf4cuda3std6ranges3__45__cpo4cendE,@object
	.size		_ZN53_INTERNAL_1da31dc6_22_DistributionUniform_cu_67fa25cf4cuda3std6ranges3__45__cpo4cendE,(_ZN53_INTERNAL_1da31dc6_22_DistributionUniform_cu_67fa25cf4cuda3std3__45__cpo4rendE - _ZN53_INTERNAL_1da31dc6_22_DistributionUniform_cu_67fa25cf4cuda3std6ranges3__45__cpo4cendE)
_ZN53_INTERNAL_1da31dc6_22_DistributionUniform_cu_67fa25cf4cuda3std6ranges3__45__cpo4cendE:
	.zero		1
	.type		_ZN53_INTERNAL_1da31dc6_22_DistributionUniform_cu_67fa25cf4cuda3std3__45__cpo4rendE,@object
	.size		_ZN53_INTERNAL_1da31dc6_22_DistributionUniform_cu_67fa25cf4cuda3std3__45__cpo4rendE,(_ZN53_INTERNAL_1da31dc6_22_DistributionUniform_cu_67fa25cf4cuda3std6ranges3__45__cpo4prevE - _ZN53_INTERNAL_1da31dc6_22_DistributionUniform_cu_67fa25cf4cuda3std3__45__cpo4rendE)
_ZN53_INTERNAL_1da31dc6_22_DistributionUniform_cu_67fa25cf4cuda3std3__45__cpo4rendE:
	.zero		1
	.type		_ZN53_INTERNAL_1da31dc6_22_DistributionUniform_cu_67fa25cf4cuda3std6ranges3__45__cpo4prevE,@object
	.size		_ZN53_INTERNAL_1da31dc6_22_DistributionUniform_cu_67fa25cf4cuda3std6ranges3__45__cpo4prevE,(_ZN53_INTERNAL_1da31dc6_22_DistributionUniform_cu_67fa25cf4cuda3std6ranges3__45__cpo9iter_moveE - _ZN53_INTERNAL_1da31dc6_22_DistributionUniform_cu_67fa25cf4cuda3std6ranges3__45__cpo4prevE)
_ZN53_INTERNAL_1da31dc6_22_DistributionUniform_cu_67fa25cf4cuda3std6ranges3__45__cpo4prevE:
	.zero		1
	.type		_ZN53_INTERNAL_1da31dc6_22_DistributionUniform_cu_67fa25cf4cuda3std6ranges3__45__cpo9iter_moveE,@object
	.size		_ZN53_INTERNAL_1da31dc6_22_DistributionUniform_cu_67fa25cf4cuda3std6ranges3__45__cpo9iter_moveE,(.L_22 - _ZN53_INTERNAL_1da31dc6_22_DistributionUniform_cu_67fa25cf4cuda3std6ranges3__45__cpo9iter_moveE)
_ZN53_INTERNAL_1da31dc6_22_DistributionUniform_cu_67fa25cf4cuda3std6ranges3__45__cpo9iter_moveE:
	.zero		1
.L_22:


//--------------------- .nv.constant0._ZN2at6native55_GLOBAL__N__1da31dc6_22_DistributionUniform_cu_67fa25cf43distribution_elementwise_grid_stride_kernelIfLi4EZNS0_9templates4cuda21uniform_and_transformIN3c108BFloat16EfPNS_17CUDAGeneratorImplEZZZNS4_14uniform_kernelIS9_EEvRNS_18TensorIteratorBaseEddT_ENKUlvE_clEvENKUlvE2_clEvEUlfE_EEvSC_T1_T2_EUlP24curandStatePhilox4_32_10E0_ZNS1_27distribution_nullary_kernelIS7_f6float4S9_SL_SG_EEvSC_SI_RKT3_T4_EUlifE0_EEvlNS_15PhiloxCudaStateESH_SI_ --------------------------
	.section	.nv.constant0._ZN2at6native55_GLOBAL__N__1da31dc6_22_DistributionUniform_cu_67fa25cf43distribution_elementwise_grid_stride_kernelIfLi4EZNS0_9templates4cuda21uniform_and_transformIN3c108BFloat16EfPNS_17CUDAGeneratorImplEZZZNS4_14uniform_kernelIS9_EEvRNS_18TensorIteratorBaseEddT_ENKUlvE_clEvENKUlvE2_clEvEUlfE_EEvSC_T1_T2_EUlP24curandStatePhilox4_32_10E0_ZNS1_27distribution_nullary_kernelIS7_f6float4S9_SL_SG_EEvSC_SI_RKT3_T4_EUlifE0_EEvlNS_15PhiloxCudaStateESH_SI_,"a",@progbits
	.sectionflags	@""
	.align	4
.nv.constant0._ZN2at6native55_GLOBAL__N__1da31dc6_22_DistributionUniform_cu_67fa25cf43distribution_elementwise_grid_stride_kernelIfLi4EZNS0_9templates4cuda21uniform_and_transformIN3c108BFloat16EfPNS_17CUDAGeneratorImplEZZZNS4_14uniform_kernelIS9_EEvRNS_18TensorIteratorBaseEddT_ENKUlvE_clEvENKUlvE2_clEvEUlfE_EEvSC_T1_T2_EUlP24curandStatePhilox4_32_10E0_ZNS1_27distribution_nullary_kernelIS7_f6float4S9_SL_SG_EEvSC_SI_RKT3_T4_EUlifE0_EEvlNS_15PhiloxCudaStateESH_SI_:
	.zero		992


//--------------------- .nv.constant0._ZN2at6native55_GLOBAL__N__1da31dc6_22_DistributionUniform_cu_67fa25cf43distribution_elementwise_grid_stride_kernelIfLi4EZNS0_9templates4cuda21uniform_and_transformIN3c108BFloat16EfPNS_17CUDAGeneratorImplEZZZNS4_14uniform_kernelIS9_EEvRNS_18TensorIteratorBaseEddT_ENKUlvE_clEvENKUlvE2_clEvEUlfE_EEvSC_T1_T2_EUlP24curandStatePhilox4_32_10E0_ZNS1_27distribution_nullary_kernelIS7_f6float4S9_SL_SG_EEvSC_SI_RKT3_T4_EUlifE_EEvlNS_15PhiloxCudaStateESH_SI_ --------------------------
	.section	.nv.constant0._ZN2at6native55_GLOBAL__N__1da31dc6_22_DistributionUniform_cu_67fa25cf43distribution_elementwise_grid_stride_kernelIfLi4EZNS0_9templates4cuda21uniform_and_transformIN3c108BFloat16EfPNS_17CUDAGeneratorImplEZZZNS4_14uniform_kernelIS9_EEvRNS_18TensorIteratorBaseEddT_ENKUlvE_clEvENKUlvE2_clEvEUlfE_EEvSC_T1_T2_EUlP24curandStatePhilox4_32_10E0_ZNS1_27distribution_nullary_kernelIS7_f6float4S9_SL_SG_EEvSC_SI_RKT3_T4_EUlifE_EEvlNS_15PhiloxCudaStateESH_SI_,"a",@progbits
	.sectionflags	@""
	.align	4
.nv.constant0._ZN2at6native55_GLOBAL__N__1da31dc6_22_DistributionUniform_cu_67fa25cf43distribution_elementwise_grid_stride_kernelIfLi4EZNS0_9templates4cuda21uniform_and_transformIN3c108BFloat16EfPNS_17CUDAGeneratorImplEZZZNS4_14uniform_kernelIS9_EEvRNS_18TensorIteratorBaseEddT_ENKUlvE_clEvENKUlvE2_clEvEUlfE_EEvSC_T1_T2_EUlP24curandStatePhilox4_32_10E0_ZNS1_27distribution_nullary_kernelIS7_f6float4S9_SL_SG_EEvSC_SI_RKT3_T4_EUlifE_EEvlNS_15PhiloxCudaStateESH_SI_:
	.zero		592


//--------------------- .nv.constant0._ZN2at6native55_GLOBAL__N__1da31dc6_22_DistributionUniform_cu_67fa25cf43distribution_elementwise_grid_stride_kernelIfLi4EZNS0_9templates4cuda21uniform_and_transformIN3c108BFloat16EfPNS_17CUDAGeneratorImplEZZZNS4_14uniform_kernelIS9_EEvRNS_18TensorIteratorBaseEddT_ENKUlvE_clEvENKUlvE2_clEvEUlfE_EEvSC_T1_T2_EUlP24curandStatePhilox4_32_10E_ZNS1_27distribution_nullary_kernelIS7_f7double2S9_SL_SG_EEvSC_SI_RKT3_T4_EUlifE0_EEvlNS_15PhiloxCudaStateESH_SI_ --------------------------
	.section	.nv.constant0._ZN2at6native55_GLOBAL__N__1da31dc6_22_DistributionUniform_cu_67fa25cf43distribution_elementwise_grid_stride_kernelIfLi4EZNS0_9templates4cuda21uniform_and_transformIN3c108BFloat16EfPNS_17CUDAGeneratorImplEZZZNS4_14uniform_kernelIS9_EEvRNS_18TensorIteratorBaseEddT_ENKUlvE_clEvENKUlvE2_clEvEUlfE_EEvSC_T1_T2_EUlP24curandStatePhilox4_32_10E_ZNS1_27distribution_nullary_kernelIS7_f7double2S9_SL_SG_EEvSC_SI_RKT3_T4_EUlifE0_EEvlNS_15PhiloxCudaStateESH_SI_,"a",@progbits
	.sectionflags	@""
	.align	4
.nv.constant0._ZN2at6native55_GLOBAL__N__1da31dc6_22_DistributionUniform_cu_67fa25cf43distribution_elementwise_grid_stride_kernelIfLi4EZNS0_9templates4cuda21uniform_and_transformIN3c108BFloat16EfPNS_17CUDAGeneratorImplEZZZNS4_14uniform_kernelIS9_EEvRNS_18TensorIteratorBaseEddT_ENKUlvE_clEvENKUlvE2_clEvEUlfE_EEvSC_T1_T2_EUlP24curandStatePhilox4_32_10E_ZNS1_27distribution_nullary_kernelIS7_f7double2S9_SL_SG_EEvSC_SI_RKT3_T4_EUlifE0_EEvlNS_15PhiloxCudaStateESH_SI_:
	.zero		992


//--------------------- .nv.constant0._ZN2at6native55_GLOBAL__N__1da31dc6_22_DistributionUniform_cu_67fa25cf43distribution_elementwise_grid_stride_kernelIfLi4EZNS0_9templates4cuda21uniform_and_transformIN3c108BFloat16EfPNS_17CUDAGeneratorImplEZZZNS4_14uniform_kernelIS9_EEvRNS_18TensorIteratorBaseEddT_ENKUlvE_clEvENKUlvE2_clEvEUlfE_EEvSC_T1_T2_EUlP24curandStatePhilox4_32_10E_ZNS1_27distribution_nullary_kernelIS7_f7double2S9_SL_SG_EEvSC_SI_RKT3_T4_EUlifE_EEvlNS_15PhiloxCudaStateESH_SI_ --------------------------
	.section	.nv.constant0._ZN2at6native55_GLOBAL__N__1da31dc6_22_DistributionUniform_cu_67fa25cf43distribution_elementwise_grid_stride_kernelIfLi4EZNS0_9templates4cuda21uniform_and_transformIN3c108BFloat16EfPNS_17CUDAGeneratorImplEZZZNS4_14uniform_kernelIS9_EEvRNS_18TensorIteratorBaseEddT_ENKUlvE_clEvENKUlvE2_clEvEUlfE_EEvSC_T1_T2_EUlP24curandStatePhilox4_32_10E_ZNS1_27distribution_nullary_kernelIS7_f7double2S9_SL_SG_EEvSC_SI_RKT3_T4_EUlifE_EEvlNS_15PhiloxCudaStateESH_SI_,"a",@progbits
	.sectionflags	@""
	.align	4
.nv.constant0._ZN2at6native55_GLOBAL__N__1da31dc6_22_DistributionUniform_cu_67fa25cf43distribution_elementwise_grid_stride_kernelIfLi4EZNS0_9templates4cuda21uniform_and_transformIN3c108BFloat16EfPNS_17CUDAGeneratorImplEZZZNS4_14uniform_kernelIS9_EEvRNS_18TensorIteratorBaseEddT_ENKUlvE_clEvENKUlvE2_clEvEUlfE_EEvSC_T1_T2_EUlP24curandStatePhilox4_32_10E_ZNS1_27distribution_nullary_kernelIS7_f7double2S9_SL_SG_EEvSC_SI_RKT3_T4_EUlifE_EEvlNS_15PhiloxCudaStateESH_SI_:
	.zero		592


//--------------------- .nv.constant0._ZN2at6native55_GLOBAL__N__1da31dc6_22_DistributionUniform_cu_67fa25cf43distribution_elementwise_grid_stride_kernelIfLi4EZNS0_9templates4cuda21uniform_and_transformIN3c104HalfEfPNS_17CUDAGeneratorImplEZZZNS4_14uniform_kernelIS9_EEvRNS_18TensorIteratorBaseEddT_ENKUlvE_clEvENKUlvE1_clEvEUlfE_EEvSC_T1_T2_EUlP24curandStatePhilox4_32_10E0_ZNS1_27distribution_nullary_kernelIS7_f6float4S9_SL_SG_EEvSC_SI_RKT3_T4_EUlifE0_EEvlNS_15PhiloxCudaStateESH_SI_ --------------------------
	.section	.nv.constant0._ZN2at6native55_GLOBAL__N__1da31dc6_22_DistributionUniform_cu_67fa25cf43distribution_elementwise_grid_stride_kernelIfLi4EZNS0_9templates4cuda21uniform_and_transformIN3c104HalfEfPNS_17CUDAGeneratorImplEZZZNS4_14uniform_kernelIS9_EEvRNS_18TensorIteratorBaseEddT_ENKUlvE_clEvENKUlvE1_clEvEUlfE_EEvSC_T1_T2_EUlP24curandStatePhilox4_32_10E0_ZNS1_27distribution_nullary_kernelIS7_f6float4S9_SL_SG_EEvSC_SI_RKT3_T4_EUlifE0_EEvlNS_15PhiloxCudaStateESH_SI_,"a",@progbits
	.sectionflags	@""
	.align	4
.nv.constant0._ZN2at6native55_GLOBAL__N__1da31dc6_22_DistributionUniform_cu_67fa25cf43distribution_elementwise_grid_stride_kernelIfLi4EZNS0_9templates4cuda21uniform_and_transformIN3c104HalfEfPNS_17CUDAGeneratorImplEZZZNS4_14uniform_kernelIS9_EEvRNS_18TensorIteratorBaseEddT_ENKUlvE_clEvENKUlvE1_clEvEUlfE_EEvSC_T1_T2_EUlP24curandStatePhilox4_32_10E0_ZNS1_27distribution_nullary_kernelIS7_f6float4S9_SL_SG_EEvSC_SI_RKT3_T4_EUlifE0_EEvlNS_15PhiloxCudaStateESH_SI_:
	.zero		992


//--------------------- .nv.constant0._ZN2at6native55_GLOBAL__N__1da31dc6_22_DistributionUniform_cu_67fa25cf43distribution_elementwise_grid_stride_kernelIfLi4EZNS0_9templates4cuda21uniform_and_transformIN3c104HalfEfPNS_17CUDAGeneratorImplEZZZNS4_14uniform_kernelIS9_EEvRNS_18TensorIteratorBaseEddT_ENKUlvE_clEvENKUlvE1_clEvEUlfE_EEvSC_T1_T2_EUlP24curandStatePhilox4_32_10E0_ZNS1_27distribution_nullary_kernelIS7_f6float4S9_SL_SG_EEvSC_SI_RKT3_T4_EUlifE_EEvlNS_15PhiloxCudaStateESH_SI_ --------------------------
	.section	.nv.constant0._ZN2at6native55_GLOBAL__N__1da31dc6_22_DistributionUniform_cu_67fa25cf43distribution_elementwise_grid_stride_kernelIfLi4EZNS0_9templates4cuda21uniform_and_transformIN3c104HalfEfPNS_17CUDAGeneratorImplEZZZNS4_14uniform_kernelIS9_EEvRNS_18TensorIteratorBaseEddT_ENKUlvE_clEvENKUlvE1_clEvEUlfE_EEvSC_T1_T2_EUlP24curandStatePhilox4_32_10E0_ZNS1_27distribution_nullary_kernelIS7_f6float4S9_SL_SG_EEvSC_SI_RKT3_T4_EUlifE_EEvlNS_15PhiloxCudaStateESH_SI_,"a",@progbits
	.sectionflags	@""
	.align	4
.nv.constant0._ZN2at6native55_GLOBAL__N__1da31dc6_22_DistributionUniform_cu_67fa25cf43distribution_elementwise_grid_stride_kernelIfLi4EZNS0_9templates4cuda21uniform_and_transformIN3c104HalfEfPNS_17CUDAGeneratorImplEZZZNS4_14uniform_kernelIS9_EEvRNS_18TensorIteratorBaseEddT_ENKUlvE_clEvENKUlvE1_clEvEUlfE_EEvSC_T1_T2_EUlP24curandStatePhilox4_32_10E0_ZNS1_27distribution_nullary_kernelIS7_f6float4S9_SL_SG_EEvSC_SI_RKT3_T4_EUlifE_EEvlNS_15PhiloxCudaStateESH_SI_:
	.zero		592


//--------------------- .nv.constant0._ZN2at6native55_GLOBAL__N__1da31dc6_22_DistributionUniform_cu_67fa25cf43distribution_elementwise_grid_stride_kernelIfLi4EZNS0_9templates4cuda21uniform_and_transformIN3c104HalfEfPNS_17CUDAGeneratorImplEZZZNS4_14uniform_kernelIS9_EEvRNS_18TensorIteratorBaseEddT_ENKUlvE_clEvENKUlvE1_clEvEUlfE_EEvSC_T1_T2_EUlP24curandStatePhilox4_32_10E_ZNS1_27distribution_nullary_kernelIS7_f7double2S9_SL_SG_EEvSC_SI_RKT3_T4_EUlifE0_EEvlNS_15PhiloxCudaStateESH_SI_ --------------------------
	.section	.nv.constant0._ZN2at6native55_GLOBAL__N__1da31dc6_22_DistributionUniform_cu_67fa25cf43distribution_elementwise_grid_stride_kernelIfLi4EZNS0_9templates4cuda21uniform_and_transformIN3c104HalfEfPNS_17CUDAGeneratorImplEZZZNS4_14uniform_kernelIS9_EEvRNS_18TensorIteratorBaseEddT_ENKUlvE_clEvENKUlvE1_clEvEUlfE_EEvSC_T1_T2_EUlP24curandStatePhilox4_32_10E_ZNS1_27distribution_nullary_kernelIS7_f7double2S9_SL_SG_EEvSC_SI_RKT3_T4_EUlifE0_EEvlNS_15PhiloxCudaStateESH_SI_,"a",@progbits
	.sectionflags	@""
	.align	4
.nv.constant0._ZN2at6native55_GLOBAL__N__1da31dc6_22_DistributionUniform_cu_67fa25cf43distribution_elementwise_grid_stride_kernelIfLi4EZNS0_9templates4cuda21uniform_and_transformIN3c104HalfEfPNS_17CUDAGeneratorImplEZZZNS4_14uniform_kernelIS9_EEvRNS_18TensorIteratorBaseEddT_ENKUlvE_clEvENKUlvE1_clEvEUlfE_EEvSC_T1_T2_EUlP24curandStatePhilox4_32_10E_ZNS1_27distribution_nullary_kernelIS7_f7double2S9_SL_SG_EEvSC_SI_RKT3_T4_EUlifE0_EEvlNS_15PhiloxCudaStateESH_SI_:
	.zero		992


//--------------------- .nv.constant0._ZN2at6native55_GLOBAL__N__1da31dc6_22_DistributionUniform_cu_67fa25cf43distribution_elementwise_grid_stride_kernelIfLi4EZNS0_9templates4cuda21uniform_and_transformIN3c104HalfEfPNS_17CUDAGeneratorImplEZZZNS4_14uniform_kernelIS9_EEvRNS_18TensorIteratorBaseEddT_ENKUlvE_clEvENKUlvE1_clEvEUlfE_EEvSC_T1_T2_EUlP24curandStatePhilox4_32_10E_ZNS1_27distribution_nullary_kernelIS7_f7double2S9_SL_SG_EEvSC_SI_RKT3_T4_EUlifE_EEvlNS_15PhiloxCudaStateESH_SI_ --------------------------
	.section	.nv.constant0._ZN2at6native55_GLOBAL__N__1da31dc6_22_DistributionUniform_cu_67fa25cf43distribution_elementwise_grid_stride_kernelIfLi4EZNS0_9templates4cuda21uniform_and_transformIN3c104HalfEfPNS_17CUDAGeneratorImplEZZZNS4_14uniform_kernelIS9_EEvRNS_18TensorIteratorBaseEddT_ENKUlvE_clEvENKUlvE1_clEvEUlfE_EEvSC_T1_T2_EUlP24curandStatePhilox4_32_10E_ZNS1_27distribution_nullary_kernelIS7_f7double2S9_SL_SG_EEvSC_SI_RKT3_T4_EUlifE_EEvlNS_15PhiloxCudaStateESH_SI_,"a",@progbits
	.sectionflags	@""
	.align	4
.nv.constant0._ZN2at6native55_GLOBAL__N__1da31dc6_22_DistributionUniform_cu_67fa25cf43distribution_elementwise_grid_stride_kernelIfLi4EZNS0_9templates4cuda21uniform_and_transformIN3c104HalfEfPNS_17CUDAGeneratorImplEZZZNS4_14uniform_kernelIS9_EEvRNS_18TensorIteratorBaseEddT_ENKUlvE_clEvENKUlvE1_clEvEUlfE_EEvSC_T1_T2_EUlP24curandStatePhilox4_32_10E_ZNS1_27distribution_nullary_kernelIS7_f7double2S9_SL_SG_EEvSC_SI_RKT3_T4_EUlifE_EEvlNS_15PhiloxCudaStateESH_SI_:
	.zero		592


//--------------------- .nv.constant0._ZN2at6native55_GLOBAL__N__1da31dc6_22_DistributionUniform_cu_67fa25cf43distribution_elementwise_grid_stride_kernelIfLi4EZNS0_9templates4cuda21uniform_and_transformIffPNS_17CUDAGeneratorImplEZZZNS4_14uniform_kernelIS7_EEvRNS_18TensorIteratorBaseEddT_ENKUlvE_clEvENKUlvE0_clEvEUlfE_EEvSA_T1_T2_EUlP24curandStatePhilox4_32_10E0_ZNS1_27distribution_nullary_kernelIff6float4S7_SJ_SE_EEvSA_SG_RKT3_T4_EUlifE0_EEvlNS_15PhiloxCudaStateESF_SG_ --------------------------
	.section	.nv.constant0._ZN2at6native55_GLOBAL__N__1da31dc6_22_DistributionUniform_cu_67fa25cf43distribution_elementwise_grid_stride_kernelIfLi4EZNS0_9templates4cuda21uniform_and_transformIffPNS_17CUDAGeneratorImplEZZZNS4_14uniform_kernelIS7_EEvRNS_18TensorIteratorBaseEddT_ENKUlvE_clEvENKUlvE0_clEvEUlfE_EEvSA_T1_T2_EUlP24curandStatePhilox4_32_10E0_ZNS1_27distribution_nullary_kernelIff6float4S7_SJ_SE_EEvSA_SG_RKT3_T4_EUlifE0_EEvlNS_15PhiloxCudaStateESF_SG_,"a",@progbits
	.sectionflags	@""
	.align	4
.nv.constant0._ZN2at6native55_GLOBAL__N__1da31dc6_22_DistributionUniform_cu_67fa25cf43distribution_elementwise_grid_stride_kernelIfLi4EZNS0_9templates4cuda21uniform_and_transformIffPNS_17CUDAGeneratorImplEZZZNS4_14uniform_kernelIS7_EEvRNS_18TensorIteratorBaseEddT_ENKUlvE_clEvENKUlvE0_clEvEUlfE_EEvSA_T1_T2_EUlP24curandStatePhilox4_32_10E0_ZNS1_27distribution_nullary_kernelIff6float4S7_SJ_SE_EEvSA_SG_RKT3_T4_EUlifE0_EEvlNS_15PhiloxCudaStateESF_SG_:
	.zero		1000


//--------------------- .nv.constant0._ZN2at6native55_GLOBAL__N__1da31dc6_22_DistributionUniform_cu_67fa25cf43distribution_elementwise_grid_stride_kernelIfLi4EZNS0_9templates4cuda21uniform_and_transformIffPNS_17CUDAGeneratorImplEZZZNS4_14uniform_kernelIS7_EEvRNS_18TensorIteratorBaseEddT_ENKUlvE_clEvENKUlvE0_clEvEUlfE_EEvSA_T1_T2_EUlP24curandStatePhilox4_32_10E0_ZNS1_27distribution_nullary_kernelIff6float4S7_SJ_SE_EEvSA_SG_RKT3_T4_EUlifE_EEvlNS_15PhiloxCudaStateESF_SG_ --------------------------
	.section	.nv.constant0._ZN2at6native55_GLOBAL__N__1da31dc6_22_DistributionUniform_cu_67fa25cf43distribution_elementwise_grid_stride_kernelIfLi4EZNS0_9templates4cuda21uniform_and_transformIffPNS_17CUDAGeneratorImplEZZZNS4_14uniform_kernelIS7_EEvRNS_18TensorIteratorBaseEddT_ENKUlvE_clEvENKUlvE0_clEvEUlfE_EEvSA_T1_T2_EUlP24curandStatePhilox4_32_10E0_ZNS1_27distribution_nullary_kernelIff6float4S7_SJ_SE_EEvSA_SG_RKT3_T4_EUlifE_EEvlNS_15PhiloxCudaStateESF_SG_,"a",@progbits
	.sectionflags	@""
	.align	4
.nv.constant0._ZN2at6native55_GLOBAL__N__1da31dc6_22_DistributionUniform_cu_67fa25cf43distribution_elementwise_grid_stride_kernelIfLi4EZNS0_9templates4cuda21uniform_and_transformIffPNS_17CUDAGeneratorImplEZZZNS4_14uniform_kernelIS7_EEvRNS_18TensorIteratorBaseEddT_ENKUlvE_clEvENKUlvE0_clEvEUlfE_EEvSA_T1_T2_EUlP24curandStatePhilox4_32_10E0_ZNS1_27distribution_nullary_kernelIff6float4S7_SJ_SE_EEvSA_SG_RKT3_T4_EUlifE_EEvlNS_15PhiloxCudaStateESF_SG_:
	.zero		592


//--------------------- .nv.constant0._ZN2at6native55_GLOBAL__N__1da31dc6_22_DistributionUniform_cu_67fa25cf43distribution_elementwise_grid_stride_kernelIfLi4EZNS0_9templates4cuda21uniform_and_transformIffPNS_17CUDAGeneratorImplEZZZNS4_14uniform_kernelIS7_EEvRNS_18TensorIteratorBaseEddT_ENKUlvE_clEvENKUlvE0_clEvEUlfE_EEvSA_T1_T2_EUlP24curandStatePhilox4_32_10E_ZNS1_27distribution_nullary_kernelIff7double2S7_SJ_SE_EEvSA_SG_RKT3_T4_EUlifE0_EEvlNS_15PhiloxCudaStateESF_SG_ --------------------------
	.section	.nv.constant0._ZN2at6native55_GLOBAL__N__1da31dc6_22_DistributionUniform_cu_67fa25cf43distribution_elementwise_grid_stride_kernelIfLi4EZNS0_9templates4cuda21uniform_and_transformIffPNS_17CUDAGeneratorImplEZZZNS4_14uniform_kernelIS7_EEvRNS_18TensorIteratorBaseEddT_ENKUlvE_clEvENKUlvE0_clEvEUlfE_EEvSA_T1_T2_EUlP24curandStatePhilox4_32_10E_ZNS1_27distribution_nullary_kernelIff7double2S7_SJ_SE_EEvSA_SG_RKT3_T4_EUlifE0_EEvlNS_15PhiloxCudaStateESF_SG_,"a",@progbits
	.sectionflags	@""
	.align	4
.nv.constant0._ZN2at6native55_GLOBAL__N__1da31dc6_22_DistributionUniform_cu_67fa25cf43distribution_elementwise_grid_stride_kernelIfLi4EZNS0_9templates4cuda21uniform_and_transformIffPNS_17CUDAGeneratorImplEZZZNS4_14uniform_kernelIS7_EEvRNS_18TensorIteratorBaseEddT_ENKUlvE_clEvENKUlvE0_clEvEUlfE_EEvSA_T1_T2_EUlP24curandStatePhilox4_32_10E_ZNS1_27distribution_nullary_kernelIff7double2S7_SJ_SE_EEvSA_SG_RKT3_T4_EUlifE0_EEvlNS_15PhiloxCudaStateESF_SG_:
	.zero		1000


//--------------------- .nv.constant0._ZN2at6native55_GLOBAL__N__1da31dc6_22_DistributionUniform_cu_67fa25cf43distribution_elementwise_grid_stride_kernelIfLi4EZNS0_9templates4cuda21uniform_and_transformIffPNS_17CUDAGeneratorImplEZZZNS4_14uniform_kernelIS7_EEvRNS_18TensorIteratorBaseEddT_ENKUlvE_clEvENKUlvE0_clEvEUlfE_EEvSA_T1_T2_EUlP24curandStatePhilox4_32_10E_ZNS1_27distribution_nullary_kernelIff7double2S7_SJ_SE_EEvSA_SG_RKT3_T4_EUlifE_EEvlNS_15PhiloxCudaStateESF_SG_ --------------------------
	.section	.nv.constant0._ZN2at6native55_GLOBAL__N__1da31dc6_22_DistributionUniform_cu_67fa25cf43distribution_elementwise_grid_stride_kernelIfLi4EZNS0_9templates4cuda21uniform_and_transformIffPNS_17CUDAGeneratorImplEZZZNS4_14uniform_kernelIS7_EEvRNS_18TensorIteratorBaseEddT_ENKUlvE_clEvENKUlvE0_clEvEUlfE_EEvSA_T1_T2_EUlP24curandStatePhilox4_32_10E_ZNS1_27distribution_nullary_kernelIff7double2S7_SJ_SE_EEvSA_SG_RKT3_T4_EUlifE_EEvlNS_15PhiloxCudaStateESF_SG_,"a",@progbits
	.sectionflags	@""
	.align	4
.nv.constant0._ZN2at6native55_GLOBAL__N__1da31dc6_22_DistributionUniform_cu_67fa25cf43distribution_elementwise_grid_stride_kernelIfLi4EZNS0_9templates4cuda21uniform_and_transformIffPNS_17CUDAGeneratorImplEZZZNS4_14uniform_kernelIS7_EEvRNS_18TensorIteratorBaseEddT_ENKUlvE_clEvENKUlvE0_clEvEUlfE_EEvSA_T1_T2_EUlP24curandStatePhilox4_32_10E_ZNS1_27distribution_nullary_kernelIff7double2S7_SJ_SE_EEvSA_SG_RKT3_T4_EUlifE_EEvlNS_15PhiloxCudaStateESF_SG_:
	.zero		592


//--------------------- .nv.constant0._ZN2at6native55_GLOBAL__N__1da31dc6_22_DistributionUniform_cu_67fa25cf43distribution_elementwise_grid_stride_kernelIdLi2EZNS0_9templates4cuda21uniform_and_transformIddPNS_17CUDAGeneratorImplEZZZNS4_14uniform_kernelIS7_EEvRNS_18TensorIteratorBaseEddT_ENKUlvE_clEvENKUlvE_clEvEUldE_EEvSA_T1_T2_EUlP24curandStatePhilox4_32_10E0_ZNS1_27distribution_nullary_kernelIdd6float4S7_SJ_SE_EEvSA_SG_RKT3_T4_EUlidE0_EEvlNS_15PhiloxCudaStateESF_SG_ --------------------------
	.section	.nv.constant0._ZN2at6native55_GLOBAL__N__1da31dc6_22_DistributionUniform_cu_67fa25cf43distribution_elementwise_grid_stride_kernelIdLi2EZNS0_9templates4cuda21uniform_and_transformIddPNS_17CUDAGeneratorImplEZZZNS4_14uniform_kernelIS7_EEvRNS_18TensorIteratorBaseEddT_ENKUlvE_clEvENKUlvE_clEvEUldE_EEvSA_T1_T2_EUlP24curandStatePhilox4_32_10E0_ZNS1_27distribution_nullary_kernelIdd6float4S7_SJ_SE_EEvSA_SG_RKT3_T4_EUlidE0_EEvlNS_15PhiloxCudaStateESF_SG_,"a",@progbits
	.sectionflags	@""
	.align	4
.nv.constant0._ZN2at6native55_GLOBAL__N__1da31dc6_22_DistributionUniform_cu_67fa25cf43distribution_elementwise_grid_stride_kernelIdLi2EZNS0_9templates4cuda21uniform_and_transformIddPNS_17CUDAGeneratorImplEZZZNS4_14uniform_kernelIS7_EEvRNS_18TensorIteratorBaseEddT_ENKUlvE_clEvENKUlvE_clEvEUldE_EEvSA_T1_T2_EUlP24curandStatePhilox4_32_10E0_ZNS1_27distribution_nullary_kernelIdd6float4S7_SJ_SE_EEvSA_SG_RKT3_T4_EUlidE0_EEvlNS_15PhiloxCudaStateESF_SG_:
	.zero		1008


//--------------------- .nv.constant0._ZN2at6native55_GLOBAL__N__1da31dc6_22_DistributionUniform_cu_67fa25cf43distribution_elementwise_grid_stride_kernelIdLi2EZNS0_9templates4cuda21uniform_and_transformIddPNS_17CUDAGeneratorImplEZZZNS4_14uniform_kernelIS7_EEvRNS_18TensorIteratorBaseEddT_ENKUlvE_clEvENKUlvE_clEvEUldE_EEvSA_T1_T2_EUlP24curandStatePhilox4_32_10E0_ZNS1_27distribution_nullary_kernelIdd6float4S7_SJ_SE_EEvSA_SG_RKT3_T4_EUlidE_EEvlNS_15PhiloxCudaStateESF_SG_ --------------------------
	.section	.nv.constant0._ZN2at6native55_GLOBAL__N__1da31dc6_22_DistributionUniform_cu_67fa25cf43distribution_elementwise_grid_stride_kernelIdLi2EZNS0_9templates4cuda21uniform_and_transformIddPNS_17CUDAGeneratorImplEZZZNS4_14uniform_kernelIS7_EEvRNS_18TensorIteratorBaseEddT_ENKUlvE_clEvENKUlvE_clEvEUldE_EEvSA_T1_T2_EUlP24curandStatePhilox4_32_10E0_ZNS1_27distribution_nullary_kernelIdd6float4S7_SJ_SE_EEvSA_SG_RKT3_T4_EUlidE_EEvlNS_15PhiloxCudaStateESF_SG_,"a",@progbits
	.sectionflags	@""
	.align	4
.nv.constant0._ZN2at6native55_GLOBAL__N__1da31dc6_22_DistributionUniform_cu_67fa25cf43distribution_elementwise_grid_stride_kernelIdLi2EZNS0_9templates4cuda21uniform_and_transformIddPNS_17CUDAGeneratorImplEZZZNS4_14uniform_kernelIS7_EEvRNS_18TensorIteratorBaseEddT_ENKUlvE_clEvENKUlvE_clEvEUldE_EEvSA_T1_T2_EUlP24curandStatePhilox4_32_10E0_ZNS1_27distribution_nullary_kernelIdd6float4S7_SJ_SE_EEvSA_SG_RKT3_T4_EUlidE_EEvlNS_15PhiloxCudaStateESF_SG_:
	.zero		608


//--------------------- .nv.constant0._ZN2at6native55_GLOBAL__N__1da31dc6_22_DistributionUniform_cu_67fa25cf43distribution_elementwise_grid_stride_kernelIdLi2EZNS0_9templates4cuda21uniform_and_transformIddPNS_17CUDAGeneratorImplEZZZNS4_14uniform_kernelIS7_EEvRNS_18TensorIteratorBaseEddT_ENKUlvE_clEvENKUlvE_clEvEUldE_EEvSA_T1_T2_EUlP24curandStatePhilox4_32_10E_ZNS1_27distribution_nullary_kernelIdd7double2S7_SJ_SE_EEvSA_SG_RKT3_T4_EUlidE0_EEvlNS_15PhiloxCudaStateESF_SG_ --------------------------
	.section	.nv.constant0._ZN2at6native55_GLOBAL__N__1da31dc6_22_DistributionUniform_cu_67fa25cf43distribution_elementwise_grid_stride_kernelIdLi2EZNS0_9templates4cuda21uniform_and_transformIddPNS_17CUDAGeneratorImplEZZZNS4_14uniform_kernelIS7_EEvRNS_18TensorIteratorBaseEddT_ENKUlvE_clEvENKUlvE_clEvEUldE_EEvSA_T1_T2_EUlP24curandStatePhilox4_32_10E_ZNS1_27distribution_nullary_kernelIdd7double2S7_SJ_SE_EEvSA_SG_RKT3_T4_EUlidE0_EEvlNS_15PhiloxCudaStateESF_SG_,"a",@progbits
	.sectionflags	@""
	.align	4
.nv.constant0._ZN2at6native55_GLOBAL__N__1da31dc6_22_DistributionUniform_cu_67fa25cf43distribution_elementwise_grid_stride_kernelIdLi2EZNS0_9templates4cuda21uniform_and_transformIddPNS_17CUDAGeneratorImplEZZZNS4_14uniform_kernelIS7_EEvRNS_18TensorIteratorBaseEddT_ENKUlvE_clEvENKUlvE_clEvEUldE_EEvSA_T1_T2_EUlP24curandStatePhilox4_32_10E_ZNS1_27distribution_nullary_kernelIdd7double2S7_SJ_SE_EEvSA_SG_RKT3_T4_EUlidE0_EEvlNS_15PhiloxCudaStateESF_SG_:
	.zero		1008


//--------------------- .nv.constant0._ZN2at6native55_GLOBAL__N__1da31dc6_22_DistributionUniform_cu_67fa25cf43distribution_elementwise_grid_stride_kernelIdLi2EZNS0_9templates4cuda21uniform_and_transformIddPNS_17CUDAGeneratorImplEZZZNS4_14uniform_kernelIS7_EEvRNS_18TensorIteratorBaseEddT_ENKUlvE_clEvENKUlvE_clEvEUldE_EEvSA_T1_T2_EUlP24curandStatePhilox4_32_10E_ZNS1_27distribution_nullary_kernelIdd7double2S7_SJ_SE_EEvSA_SG_RKT3_T4_EUlidE_EEvlNS_15PhiloxCudaStateESF_SG_ --------------------------
	.section	.nv.constant0._ZN2at6native55_GLOBAL__N__1da31dc6_22_DistributionUniform_cu_67fa25cf43distribution_elementwise_grid_stride_kernelIdLi2EZNS0_9templates4cuda21uniform_and_transformIddPNS_17CUDAGeneratorImplEZZZNS4_14uniform_kernelIS7_EEvRNS_18TensorIteratorBaseEddT_ENKUlvE_clEvENKUlvE_clEvEUldE_EEvSA_T1_T2_EUlP24curandStatePhilox4_32_10E_ZNS1_27distribution_nullary_kernelIdd7double2S7_SJ_SE_EEvSA_SG_RKT3_T4_EUlidE_EEvlNS_15PhiloxCudaStateESF_SG_,"a",@progbits
	.sectionflags	@""
	.align	4
.nv.constant0._ZN2at6native55_GLOBAL__N__1da31dc6_22_DistributionUniform_cu_67fa25cf43distribution_elementwise_grid_stride_kernelIdLi2EZNS0_9templates4cuda21uniform_and_transformIddPNS_17CUDAGeneratorImplEZZZNS4_14uniform_kernelIS7_EEvRNS_18TensorIteratorBaseEddT_ENKUlvE_clEvENKUlvE_clEvEUldE_EEvSA_T1_T2_EUlP24curandStatePhilox4_32_10E_ZNS1_27distribution_nullary_kernelIdd7double2S7_SJ_SE_EEvSA_SG_RKT3_T4_EUlidE_EEvlNS_15PhiloxCudaStateESF_SG_:
	.zero		608


//--------------------- SYMBOLS --------------------------

	.type		.nv.reservedSmem.offset0,@object
	.size		.nv.reservedSmem.offset0,0x4
